def attn_fwd(
    Q,
    K,
    V,
    Out,
    Lse,
    sm_scale,
    stride_qz,
    stride_qh,
    stride_qm,
    stride_qk,
    stride_kz,
    stride_kh,
    stride_kn,
    stride_kk,
    stride_vz,
    stride_vh,
    stride_vn,
    stride_vk,
    stride_oz,
    stride_oh,
    stride_om,
    stride_ok,
    seqlen_q,
    seqlen_k,
    BLOCK_M: tl.constexpr,
    BLOCK_N: tl.constexpr,
    HEAD_DIM: tl.constexpr,
    CAUSAL: tl.constexpr,
):
    start_m = tl.program_id(0)
    off_hz = tl.program_id(1)
    q_off = off_hz * stride_qh
    k_off = off_hz * stride_kh
    v_off = off_hz * stride_vh
    offs_m = start_m * BLOCK_M + tl.arange(0, BLOCK_M)
    offs_d = tl.arange(0, HEAD_DIM)
    offs_n = tl.arange(0, BLOCK_N)
    q_ptrs = Q + q_off + offs_m[:, None] * stride_qm + offs_d[None, :] * stride_qk
    k_ptrs = K + k_off + offs_d[:, None] * stride_kk + offs_n[None, :] * stride_kn
    v_ptrs = V + v_off + offs_n[:, None] * stride_vn + offs_d[None, :] * stride_vk
    m_i = tl.full([BLOCK_M], float("-inf"), dtype=tl.float32)
    l_i = tl.zeros([BLOCK_M], dtype=tl.float32) + 1.0
    acc = tl.zeros([BLOCK_M, HEAD_DIM], dtype=tl.float32)
    q = tl.load(q_ptrs)
    acc, l_i, m_i = _attn_fwd_inner(
        acc,
        l_i,
        m_i,
        q,
        k_ptrs,
        v_ptrs,
        sm_scale,
        stride_kn,
        stride_vn,
        start_m,
        seqlen_k,
        BLOCK_M,
        BLOCK_N,
        HEAD_DIM,
        CAUSAL,
    )
    acc = acc / l_i[:, None]
    lse = m_i + tl.math.log2(l_i) / 1.4426950408889634
    o_ptrs = (
        Out
        + off_hz * stride_oh
        + offs_m[:, None] * stride_om
        + offs_d[None, :] * stride_ok
    )
    tl.store(o_ptrs, acc.to(Out.dtype.element_ty))
    tl.store(Lse + off_hz * seqlen_q + offs_m, lse)

# config = {"BLOCK_M": 256, "BLOCK_N": 32, "HEAD_DIM": 512, "arch": "sm_80", "causal": true, "dtype": "bf16", "num_stages": 2, "num_warps": 16}
# arch = sm_80


// ===== COMPILED SASS (sm_80) =====

	.target	sm_80

	.elftype	@"ET_EXEC"


//--------------------- .note.nv.tkinfo           --------------------------
	.section	.note.nv.tkinfo,"",@"SHT_NOTE"
	.sectionflags	@"SHF_NOTE_NV_TKINFO"
	.tkinfo
        /*0018*/ 	.word	0x00000002
        /*0030*/ 	.string	""
        /*0030*/ 	.string	"ptxas"
        /*0030*/ 	.string	"Cuda compilation tools, release 13.0, V13.0.88"
        /*0030*/ 	.string	"Build cuda_13.0.r13.0/compiler.36424714_0"
        /*0030*/ 	.string	"-v  -suppress-debug-info  -lineinfo  -arch sm_80 "



//--------------------- .note.nv.cuinfo           --------------------------
	.section	.note.nv.cuinfo,"",@"SHT_NOTE"
	.sectionflags	@"SHF_NOTE_NV_CUINFO"
        /*0018*/ 	.short	0x0002
        /*001a*/ 	.short	0x0050
        /*001c*/ 	.short	0x0082
	.zero		2


//--------------------- .nv.info                  --------------------------
	.section	.nv.info,"",@"SHT_CUDA_INFO"
	.align	4


	//----- nvinfo : EIATTR_REGCOUNT
	.align		4
        /*0000*/ 	.byte	0x04, 0x2f
        /*0002*/ 	.short	(.L_2 - .L_1)
	.align		4
.L_1:
        /*0004*/ 	.word	index@(attn_fwd)
        /*0008*/ 	.word	0x00000080


	//----- nvinfo : EIATTR_FRAME_SIZE
	.align		4
.L_2:
        /*000c*/ 	.byte	0x04, 0x11
        /*000e*/ 	.short	(.L_4 - .L_3)
	.align		4
.L_3:
        /*0010*/ 	.word	index@(attn_fwd)
        /*0014*/ 	.word	0x00000f20


	//----- nvinfo : EIATTR_MIN_STACK_SIZE
	.align		4
.L_4:
        /*0018*/ 	.byte	0x04, 0x12
        /*001a*/ 	.short	(.L_6 - .L_5)
	.align		4
.L_5:
        /*001c*/ 	.word	index@(attn_fwd)
        /*0020*/ 	.word	0x00000f20
.L_6:


//--------------------- .nv.info.attn_fwd         --------------------------
	.section	.nv.info.attn_fwd,"",@"SHT_CUDA_INFO"
	.sectionflags	@""
	.align	4


	//----- nvinfo : EIATTR_CUDA_API_VERSION
	.align		4
        /*0000*/ 	.byte	0x04, 0x37
        /*0002*/ 	.short	(.L_8 - .L_7)
.L_7:
        /*0004*/ 	.word	0x00000082


	//----- nvinfo : EIATTR_SW2861232_WAR
	.align		4
.L_8:
        /*0008*/ 	.byte	0x01, 0x35
	.zero		2


	//----- nvinfo : EIATTR_PARAM_CBANK
	.align		4
        /*000c*/ 	.byte	0x04, 0x0a
        /*000e*/ 	.short	(.L_10 - .L_9)
	.align		4
.L_9:
        /*0010*/ 	.word	index@(.nv.constant0.attn_fwd)
        /*0014*/ 	.short	0x0160
        /*0016*/ 	.short	0x0088


	//----- nvinfo : EIATTR_CBANK_PARAM_SIZE
	.align		4
.L_10:
        /*0018*/ 	.byte	0x03, 0x19
        /*001a*/ 	.short	0x0088


	//----- nvinfo : EIATTR_KPARAM_INFO
	.align		4
        /*001c*/ 	.byte	0x04, 0x17
        /*001e*/ 	.short	(.L_12 - .L_11)
.L_11:
        /*0020*/ 	.word	0x00000000
        /*0024*/ 	.short	0x0019
        /*0026*/ 	.short	0x0080
        /*0028*/ 	.byte	0x00, 0xf4, 0x21, 0x00


	//----- nvinfo : EIATTR_KPARAM_INFO
	.align		4
.L_12:
        /*002c*/ 	.byte	0x04, 0x17
        /*002e*/ 	.short	(.L_14 - .L_13)
.L_13:
        /*0030*/ 	.word	0x00000000
        /*0034*/ 	.short	0x0018
        /*0036*/ 	.short	0x0078
        /*0038*/ 	.byte	0x00, 0xf4, 0x21, 0x00


	//----- nvinfo : EIATTR_KPARAM_INFO
	.align		4
.L_14:
        /*003c*/ 	.byte	0x04, 0x17
        /*003e*/ 	.short	(.L_16 - .L_15)
.L_15:
        /*0040*/ 	.word	0x00000000
        /*0044*/ 	.short	0x0017
        /*0046*/ 	.short	0x0070
        /*0048*/ 	.byte	0x00, 0xf0, 0x11, 0x00


	//----- nvinfo : EIATTR_KPARAM_INFO
	.align		4
.L_16:
        /*004c*/ 	.byte	0x04, 0x17
        /*004e*/ 	.short	(.L_18 - .L_17)
.L_17:
        /*0050*/ 	.word	0x00000000
        /*0054*/ 	.short	0x0016
        /*0056*/ 	.short	0x006c
        /*0058*/ 	.byte	0x00, 0xf0, 0x11, 0x00


	//----- nvinfo : EIATTR_KPARAM_INFO
	.align		4
.L_18:
        /*005c*/ 	.byte	0x04, 0x17
        /*005e*/ 	.short	(.L_20 - .L_19)
.L_19:
        /*0060*/ 	.word	0x00000000
        /*0064*/ 	.short	0x0015
        /*0066*/ 	.short	0x0068
        /*0068*/ 	.byte	0x00, 0xf0, 0x11, 0x00


	//----- nvinfo : EIATTR_KPARAM_INFO
	.align		4
.L_20:
        /*006c*/ 	.byte	0x04, 0x17
        /*006e*/ 	.short	(.L_22 - .L_21)
.L_21:
        /*0070*/ 	.word	0x00000000
        /*0074*/ 	.short	0x0014
        /*0076*/ 	.short	0x0064
        /*0078*/ 	.byte	0x00, 0xf0, 0x11, 0x00


	//----- nvinfo : EIATTR_KPARAM_INFO
	.align		4
.L_22:
        /*007c*/ 	.byte	0x04, 0x17
        /*007e*/ 	.short	(.L_24 - .L_23)
.L_23:
        /*0080*/ 	.word	0x00000000
        /*0084*/ 	.short	0x0013
        /*0086*/ 	.short	0x0060
        /*0088*/ 	.byte	0x00, 0xf0, 0x11, 0x00


	//----- nvinfo : EIATTR_KPARAM_INFO
	.align		4
.L_24:
        /*008c*/ 	.byte	0x04, 0x17
        /*008e*/ 	.short	(.L_26 - .L_25)
.L_25:
        /*0090*/ 	.word	0x00000000
        /*0094*/ 	.short	0x0012
        /*0096*/ 	.short	0x005c
        /*0098*/ 	.byte	0x00, 0xf0, 0x11, 0x00


	//----- nvinfo : EIATTR_KPARAM_INFO
	.align		4
.L_26:
        /*009c*/ 	.byte	0x04, 0x17
        /*009e*/ 	.short	(.L_28 - .L_27)
.L_27:
        /*00a0*/ 	.word	0x00000000
        /*00a4*/ 	.short	0x0011
        /*00a6*/ 	.short	0x0058
        /*00a8*/ 	.byte	0x00, 0xf0, 0x11, 0x00


	//----- nvinfo : EIATTR_KPARAM_INFO
	.align		4
.L_28:
        /*00ac*/ 	.byte	0x04, 0x17
        /*00ae*/ 	.short	(.L_30 - .L_29)
.L_29:
        /*00b0*/ 	.word	0x00000000
        /*00b4*/ 	.short	0x0010
        /*00b6*/ 	.short	0x0054
        /*00b8*/ 	.byte	0x00, 0xf0, 0x11, 0x00


	//----- nvinfo : EIATTR_KPARAM_INFO
	.align		4
.L_30:
        /*00bc*/ 	.byte	0x04, 0x17
        /*00be*/ 	.short	(.L_32 - .L_31)
.L_31:
        /*00c0*/ 	.word	0x00000000
        /*00c4*/ 	.short	0x000f
        /*00c6*/ 	.short	0x0050
        /*00c8*/ 	.byte	0x00, 0xf0, 0x11, 0x00


	//----- nvinfo : EIATTR_KPARAM_INFO
	.align		4
.L_32:
        /*00cc*/ 	.byte	0x04, 0x17
        /*00ce*/ 	.short	(.L_34 - .L_33)
.L_33:
        /*00d0*/ 	.word	0x00000000
        /*00d4*/ 	.short	0x000e
        /*00d6*/ 	.short	0x004c
        /*00d8*/ 	.byte	0x00, 0xf0, 0x11, 0x00


	//----- nvinfo : EIATTR_KPARAM_INFO
	.align		4
.L_34:
        /*00dc*/ 	.byte	0x04, 0x17
        /*00de*/ 	.short	(.L_36 - .L_35)
.L_35:
        /*00e0*/ 	.word	0x00000000
        /*00e4*/ 	.short	0x000d
        /*00e6*/ 	.short	0x0048
        /*00e8*/ 	.byte	0x00, 0xf0, 0x11, 0x00


	//----- nvinfo : EIATTR_KPARAM_INFO
	.align		4
.L_36:
        /*00ec*/ 	.byte	0x04, 0x17
        /*00ee*/ 	.short	(.L_38 - .L_37)
.L_37:
        /*00f0*/ 	.word	0x00000000
        /*00f4*/ 	.short	0x000c
        /*00f6*/ 	.short	0x0044
        /*00f8*/ 	.byte	0x00, 0xf0, 0x11, 0x00


	//----- nvinfo : EIATTR_KPARAM_INFO
	.align		4
.L_38:
        /*00fc*/ 	.byte	0x04, 0x17
        /*00fe*/ 	.short	(.L_40 - .L_39)
.L_39:
        /*0100*/ 	.word	0x00000000
        /*0104*/ 	.short	0x000b
        /*0106*/ 	.short	0x0040
        /*0108*/ 	.byte	0x00, 0xf0, 0x11, 0x00


	//----- nvinfo : EIATTR_KPARAM_INFO
	.align		4
.L_40:
        /*010c*/ 	.byte	0x04, 0x17
        /*010e*/ 	.short	(.L_42 - .L_41)
.L_41:
        /*0110*/ 	.word	0x00000000
        /*0114*/ 	.short	0x000a
        /*0116*/ 	.short	0x003c
        /*0118*/ 	.byte	0x00, 0xf0, 0x11, 0x00


	//----- nvinfo : EIATTR_KPARAM_INFO
	.align		4
.L_42:
        /*011c*/ 	.byte	0x04, 0x17
        /*011e*/ 	.short	(.L_44 - .L_43)
.L_43:
        /*0120*/ 	.word	0x00000000
        /*0124*/ 	.short	0x0009
        /*0126*/ 	.short	0x0038
        /*0128*/ 	.byte	0x00, 0xf0, 0x11, 0x00


	//----- nvinfo : EIATTR_KPARAM_INFO
	.align		4
.L_44:
        /*012c*/ 	.byte	0x04, 0x17
        /*012e*/ 	.short	(.L_46 - .L_45)
.L_45:
        /*0130*/ 	.word	0x00000000
        /*0134*/ 	.short	0x0008
        /*0136*/ 	.short	0x0034
        /*0138*/ 	.byte	0x00, 0xf0, 0x11, 0x00


	//----- nvinfo : EIATTR_KPARAM_INFO
	.align		4
.L_46:
        /*013c*/ 	.byte	0x04, 0x17
        /*013e*/ 	.short	(.L_48 - .L_47)
.L_47:
        /*0140*/ 	.word	0x00000000
        /*0144*/ 	.short	0x0007
        /*0146*/ 	.short	0x0030
        /*0148*/ 	.byte	0x00, 0xf0, 0x11, 0x00


	//----- nvinfo : EIATTR_KPARAM_INFO
	.align		4
.L_48:
        /*014c*/ 	.byte	0x04, 0x17
        /*014e*/ 	.short	(.L_50 - .L_49)
.L_49:
        /*0150*/ 	.word	0x00000000
        /*0154*/ 	.short	0x0006
        /*0156*/ 	.short	0x002c
        /*0158*/ 	.byte	0x00, 0xf0, 0x11, 0x00


	//----- nvinfo : EIATTR_KPARAM_INFO
	.align		4
.L_50:
        /*015c*/ 	.byte	0x04, 0x17
        /*015e*/ 	.short	(.L_52 - .L_51)
.L_51:
        /*0160*/ 	.word	0x00000000
        /*0164*/ 	.short	0x0005
        /*0166*/ 	.short	0x0028
        /*0168*/ 	.byte	0x00, 0xf0, 0x11, 0x00


	//----- nvinfo : EIATTR_KPARAM_INFO
	.align		4
.L_52:
        /*016c*/ 	.byte	0x04, 0x17
        /*016e*/ 	.short	(.L_54 - .L_53)
.L_53:
        /*0170*/ 	.word	0x00000000
        /*0174*/ 	.short	0x0004
        /*0176*/ 	.short	0x0020
        /*0178*/ 	.byte	0x00, 0xf4, 0x21, 0x00


	//----- nvinfo : EIATTR_KPARAM_INFO
	.align		4
.L_54:
        /*017c*/ 	.byte	0x04, 0x17
        /*017e*/ 	.short	(.L_56 - .L_55)
.L_55:
        /*0180*/ 	.word	0x00000000
        /*0184*/ 	.short	0x0003
        /*0186*/ 	.short	0x0018
        /*0188*/ 	.byte	0x00, 0xf4, 0x21, 0x00


	//----- nvinfo : EIATTR_KPARAM_INFO
	.align		4
.L_56:
        /*018c*/ 	.byte	0x04, 0x17
        /*018e*/ 	.short	(.L_58 - .L_57)
.L_57:
        /*0190*/ 	.word	0x00000000
        /*0194*/ 	.short	0x0002
        /*0196*/ 	.short	0x0010
        /*0198*/ 	.byte	0x00, 0xf4, 0x21, 0x00


	//----- nvinfo : EIATTR_KPARAM_INFO
	.align		4
.L_58:
        /*019c*/ 	.byte	0x04, 0x17
        /*019e*/ 	.short	(.L_60 - .L_59)
.L_59:
        /*01a0*/ 	.word	0x00000000
        /*01a4*/ 	.short	0x0001
        /*01a6*/ 	.short	0x0008
        /*01a8*/ 	.byte	0x00, 0xf4, 0x21, 0x00


	//----- nvinfo : EIATTR_KPARAM_INFO
	.align		4
.L_60:
        /*01ac*/ 	.byte	0x04, 0x17
        /*01ae*/ 	.short	(.L_62 - .L_61)
.L_61:
        /*01b0*/ 	.word	0x00000000
        /*01b4*/ 	.short	0x0000
        /*01b6*/ 	.short	0x0000
        /*01b8*/ 	.byte	0x00, 0xf4, 0x21, 0x00


	//----- nvinfo : EIATTR_MAXREG_COUNT
	.align		4
.L_62:
        /*01bc*/ 	.byte	0x03, 0x1b
        /*01be*/ 	.short	0x0080


	//----- nvinfo : EIATTR_NUM_BARRIERS
	.align		4
        /*01c0*/ 	.byte	0x02, 0x4c
        /*01c2*/ 	.byte	0x01
	.zero		1


	//----- nvinfo : EIATTR_ANNOTATIONS
	.align		4
        /*01c4*/ 	.byte	0x04, 0x55
        /*01c6*/ 	.short	(.L_64 - .L_63)


	//   ....[0]....
.L_63:
        /*01c8*/ 	.word	0x00000001
        /*01cc*/ 	.byte	0x80, 0x05, 0x00, 0x00, 0x01, 0x00, 0x00, 0x00, 0xe0, 0x05, 0x00, 0x00, 0x01, 0x00, 0x00, 0x00
        /* <DEDUP_REMOVED lines=2274> */
        /*8ffc*/ 	.byte	0x90, 0x3a, 0x03, 0x00, 0x01, 0x00, 0x00, 0x00, 0x20, 0x3d, 0x03, 0x00


	//----- nvinfo : EIATTR_MERCURY_ISA_VERSION
	.align		4
.L_64:
        /*9008*/ 	.byte	0x03, 0x5f
        /*900a*/ 	.short	0x0000


	//----- nvinfo : EIATTR_COOP_GROUP_MASK_REGIDS
	.align		4
        /*900c*/ 	.byte	0x04, 0x29
        /*900e*/ 	.short	(.L_66 - .L_65)


	//   ....[0]....
.L_65:
        /*9010*/ 	.word	0xffffffff


	//   ....[1]....
        /*9014*/ 	.word	0xffffffff


	//   ....[2]....
        /*9018*/ 	.word	0xffffffff


	//   ....[3]....
        /*901c*/ 	.word	0xffffffff


	//   ....[4]....
        /*9020*/ 	.word	0xffffffff


	//   ....[5]....
        /*9024*/ 	.word	0xffffffff


	//   ....[6]....
        /*9028*/ 	.word	0xffffffff


	//   ....[7]....
        /*902c*/ 	.word	0xffffffff


	//   ....[8]....
        /*9030*/ 	.word	0xffffffff


	//   ....[9]....
        /*9034*/ 	.word	0xffffffff


	//   ....[10]....
        /*9038*/ 	.word	0xffffffff


	//   ....[11]....
        /*903c*/ 	.word	0xffffffff


	//   ....[12]....
        /*9040*/ 	.word	0xffffffff


	//   ....[13]....
        /*9044*/ 	.word	0xffffffff


	//   ....[14]....
        /*9048*/ 	.word	0xffffffff


	//   ....[15]....
        /*904c*/ 	.word	0xffffffff


	//   ....[16]....
        /*9050*/ 	.word	0xffffffff


	//   ....[17]....
        /*9054*/ 	.word	0xffffffff


	//   ....[18]....
        /*9058*/ 	.word	0xffffffff


	//   ....[19]....
        /*905c*/ 	.word	0xffffffff


	//   ....[20]....
        /*9060*/ 	.word	0xffffffff


	//   ....[21]....
        /*9064*/ 	.word	0xffffffff


	//   ....[22]....
        /*9068*/ 	.word	0xffffffff


	//   ....[23]....
        /*906c*/ 	.word	0xffffffff


	//   ....[24]....
        /*9070*/ 	.word	0xffffffff


	//   ....[25]....
        /*9074*/ 	.word	0xffffffff


	//   ....[26]....
        /*9078*/ 	.word	0xffffffff


	//   ....[27]....
        /*907c*/ 	.word	0xffffffff


	//   ....[28]....
        /*9080*/ 	.word	0xffffffff


	//   ....[29]....
        /*9084*/ 	.word	0xffffffff


	//   ....[30]....
        /*9088*/ 	.word	0xffffffff


	//   ....[31]....
        /*908c*/ 	.word	0xffffffff


	//   ....[32]....
        /*9090*/ 	.word	0xffffffff


	//   ....[33]....
        /*9094*/ 	.word	0xffffffff


	//   ....[34]....
        /*9098*/ 	.word	0xffffffff


	//   ....[35]....
        /*909c*/ 	.word	0xffffffff


	//   ....[36]....
        /*90a0*/ 	.word	0xffffffff


	//   ....[37]....
        /*90a4*/ 	.word	0xffffffff


	//   ....[38]....
        /*90a8*/ 	.word	0xffffffff


	//   ....[39]....
        /*90ac*/ 	.word	0xffffffff


	//   ....[40]....
        /*90b0*/ 	.word	0xffffffff


	//   ....[41]....
        /*90b4*/ 	.word	0xffffffff


	//   ....[42]....
        /*90b8*/ 	.word	0xffffffff


	//   ....[43]....
        /*90bc*/ 	.word	0xffffffff


	//   ....[44]....
        /*90c0*/ 	.word	0xffffffff


	//   ....[45]....
        /*90c4*/ 	.word	0xffffffff


	//   ....[46]....
        /*90c8*/ 	.word	0xffffffff


	//   ....[47]....
        /*90cc*/ 	.word	0xffffffff


	//   ....[48]....
        /*90d0*/ 	.word	0xffffffff


	//   ....[49]....
        /*90d4*/ 	.word	0xffffffff


	//   ....[50]....
        /*90d8*/ 	.word	0xffffffff


	//   ....[51]....
        /*90dc*/ 	.word	0xffffffff


	//   ....[52]....
        /*90e0*/ 	.word	0xffffffff


	//   ....[53]....
        /*90e4*/ 	.word	0xffffffff


	//   ....[54]....
        /*90e8*/ 	.word	0xffffffff


	//   ....[55]....
        /*90ec*/ 	.word	0xffffffff


	//   ....[56]....
        /*90f0*/ 	.word	0xffffffff


	//   ....[57]....
        /*90f4*/ 	.word	0xffffffff


	//   ....[58]....
        /*90f8*/ 	.word	0xffffffff


	//   ....[59]....
        /*90fc*/ 	.word	0xffffffff


	//   ....[60]....
        /*9100*/ 	.word	0xffffffff


	//   ....[61]....
        /*9104*/ 	.word	0xffffffff


	//   ....[62]....
        /*9108*/ 	.word	0xffffffff


	//   ....[63]....
        /*910c*/ 	.word	0xffffffff


	//   ....[64]....
        /*9110*/ 	.word	0xffffffff


	//   ....[65]....
        /*9114*/ 	.word	0xffffffff


	//   ....[66]....
        /*9118*/ 	.word	0xffffffff


	//   ....[67]....
        /*911c*/ 	.word	0xffffffff


	//   ....[68]....
        /*9120*/ 	.word	0xffffffff


	//   ....[69]....
        /*9124*/ 	.word	0xffffffff


	//   ....[70]....
        /*9128*/ 	.word	0xffffffff


	//   ....[71]....
        /*912c*/ 	.word	0xffffffff


	//   ....[72]....
        /*9130*/ 	.word	0xffffffff


	//   ....[73]....
        /*9134*/ 	.word	0xffffffff


	//   ....[74]....
        /*9138*/ 	.word	0xffffffff


	//   ....[75]....
        /*913c*/ 	.word	0xffffffff


	//   ....[76]....
        /*9140*/ 	.word	0xffffffff


	//   ....[77]....
        /*9144*/ 	.word	0xffffffff


	//   ....[78]....
        /*9148*/ 	.word	0xffffffff


	//   ....[79]....
        /*914c*/ 	.word	0xffffffff


	//   ....[80]....
        /*9150*/ 	.word	0xffffffff


	//   ....[81]....
        /*9154*/ 	.word	0xffffffff


	//   ....[82]....
        /*9158*/ 	.word	0xffffffff


	//   ....[83]....
        /*915c*/ 	.word	0xffffffff


	//   ....[84]....
        /*9160*/ 	.word	0xffffffff


	//   ....[85]....
        /*9164*/ 	.word	0xffffffff


	//   ....[86]....
        /*9168*/ 	.word	0xffffffff


	//   ....[87]....
        /*916c*/ 	.word	0xffffffff


	//   ....[88]....
        /*9170*/ 	.word	0xffffffff


	//   ....[89]....
        /*9174*/ 	.word	0xffffffff


	//   ....[90]....
        /*9178*/ 	.word	0xffffffff


	//   ....[91]....
        /*917c*/ 	.word	0xffffffff


	//   ....[92]....
        /*9180*/ 	.word	0xffffffff


	//   ....[93]....
        /*9184*/ 	.word	0xffffffff


	//   ....[94]....
        /*9188*/ 	.word	0xffffffff


	//   ....[95]....
        /*918c*/ 	.word	0xffffffff


	//   ....[96]....
        /*9190*/ 	.word	0xffffffff


	//   ....[97]....
        /*9194*/ 	.word	0xffffffff


	//   ....[98]....
        /*9198*/ 	.word	0xffffffff


	//   ....[99]....
        /*919c*/ 	.word	0xffffffff


	//   ....[100]....
        /*91a0*/ 	.word	0xffffffff


	//   ....[101]....
        /*91a4*/ 	.word	0xffffffff


	//   ....[102]....
        /*91a8*/ 	.word	0xffffffff


	//   ....[103]....
        /*91ac*/ 	.word	0xffffffff


	//   ....[104]....
        /*91b0*/ 	.word	0xffffffff


	//   ....[105]....
        /*91b4*/ 	.word	0xffffffff


	//   ....[106]....
        /*91b8*/ 	.word	0xffffffff


	//   ....[107]....
        /*91bc*/ 	.word	0xffffffff


	//   ....[108]....
        /*91c0*/ 	.word	0xffffffff


	//   ....[109]....
        /*91c4*/ 	.word	0xffffffff


	//   ....[110]....
        /*91c8*/ 	.word	0xffffffff


	//   ....[111]....
        /*91cc*/ 	.word	0xffffffff


	//   ....[112]....
        /*91d0*/ 	.word	0xffffffff


	//   ....[113]....
        /*91d4*/ 	.word	0xffffffff


	//   ....[114]....
        /*91d8*/ 	.word	0xffffffff


	//   ....[115]....
        /*91dc*/ 	.word	0xffffffff


	//   ....[116]....
        /*91e0*/ 	.word	0xffffffff


	//   ....[117]....
        /*91e4*/ 	.word	0xffffffff


	//   ....[118]....
        /*91e8*/ 	.word	0xffffffff


	//   ....[119]....
        /*91ec*/ 	.word	0xffffffff


	//   ....[120]....
        /*91f0*/ 	.word	0xffffffff


	//   ....[121]....
        /*91f4*/ 	.word	0xffffffff


	//   ....[122]....
        /*91f8*/ 	.word	0xffffffff


	//   ....[123]....
        /*91fc*/ 	.word	0xffffffff


	//   ....[124]....
        /*9200*/ 	.word	0xffffffff


	//   ....[125]....
        /*9204*/ 	.word	0xffffffff


	//   ....[126]....
        /*9208*/ 	.word	0xffffffff


	//   ....[127]....
        /*920c*/ 	.word	0xffffffff


	//   ....[128]....
        /*9210*/ 	.word	0xffffffff


	//   ....[129]....
        /*9214*/ 	.word	0xffffffff


	//   ....[130]....
        /*9218*/ 	.word	0xffffffff


	//   ....[131]....
        /*921c*/ 	.word	0xffffffff


	//   ....[132]....
        /*9220*/ 	.word	0xffffffff


	//   ....[133]....
        /*9224*/ 	.word	0xffffffff


	//   ....[134]....
        /*9228*/ 	.word	0xffffffff


	//   ....[135]....
        /*922c*/ 	.word	0xffffffff


	//----- nvinfo : EIATTR_COOP_GROUP_INSTR_OFFSETS
	.align		4
.L_66:
        /*9230*/ 	.byte	0x04, 0x28
        /*9232*/ 	.short	(.L_68 - .L_67)


	//   ....[0]....
.L_67:
        /*9234*/ 	.word	0x00011e90


	//   ....[1]....
        /*9238*/ 	.word	0x00011f00


	//   ....[2]....
        /*923c*/ 	.word	0x00011f20


	//   ....[3]....
        /*9240*/ 	.word	0x00012060


	//   ....[4]....
        /*9244*/ 	.word	0x000120a0


	//   ....[5]....
        /*9248*/ 	.word	0x000120d0


	//   ....[6]....
        /*924c*/ 	.word	0x00012100


	//   ....[7]....
        /*9250*/ 	.word	0x00012120


	//   ....[8]....
        /*9254*/ 	.word	0x00012150


	//   ....[9]....
        /*9258*/ 	.word	0x000121c0


	//   ....[10]....
        /*925c*/ 	.word	0x00012200


	//   ....[11]....
        /*9260*/ 	.word	0x00012220


	//   ....[12]....
        /*9264*/ 	.word	0x00012240


	//   ....[13]....
        /*9268*/ 	.word	0x00012270


	//   ....[14]....
        /*926c*/ 	.word	0x00012680


	//   ....[15]....
        /*9270*/ 	.word	0x00012690


	//   ....[16]....
        /*9274*/ 	.word	0x00012770


	//   ....[17]....
        /*9278*/ 	.word	0x000127a0


	//   ....[18]....
        /*927c*/ 	.word	0x000127e0


	//   ....[19]....
        /*9280*/ 	.word	0x00012810


	//   ....[20]....
        /*9284*/ 	.word	0x00012830


	//   ....[21]....
        /*9288*/ 	.word	0x00012850


	//   ....[22]....
        /*928c*/ 	.word	0x00012890


	//   ....[23]....
        /*9290*/ 	.word	0x000128b0


	//   ....[24]....
        /*9294*/ 	.word	0x000128e0


	//   ....[25]....
        /*9298*/ 	.word	0x00012900


	//   ....[26]....
        /*929c*/ 	.word	0x00012a90


	//   ....[27]....
        /*92a0*/ 	.word	0x00012aa0


	//   ....[28]....
        /*92a4*/ 	.word	0x00012ab0


	//   ....[29]....
        /*92a8*/ 	.word	0x00012af0


	//   ....[30]....
        /*92ac*/ 	.word	0x00012b10


	//   ....[31]....
        /*92b0*/ 	.word	0x00012b20


	//   ....[32]....
        /*92b4*/ 	.word	0x00012b30


	//   ....[33]....
        /*92b8*/ 	.word	0x00012b40


	//   ....[34]....
        /*92bc*/ 	.word	0x00012b60


	//   ....[35]....
        /*92c0*/ 	.word	0x00012b80


	//   ....[36]....
        /*92c4*/ 	.word	0x00012ba0


	//   ....[37]....
        /*92c8*/ 	.word	0x00012ca0


	//   ....[38]....
        /*92cc*/ 	.word	0x00012d70


	//   ....[39]....
        /*92d0*/ 	.word	0x00012da0


	//   ....[40]....
        /*92d4*/ 	.word	0x00012de0


	//   ....[41]....
        /*92d8*/ 	.word	0x00012df0


	//   ....[42]....
        /*92dc*/ 	.word	0x00012e00


	//   ....[43]....
        /*92e0*/ 	.word	0x00012e60


	//   ....[44]....
        /*92e4*/ 	.word	0x00012e90


	//   ....[45]....
        /*92e8*/ 	.word	0x00012ec0


	//   ....[46]....
        /*92ec*/ 	.word	0x00012f00


	//   ....[47]....
        /*92f0*/ 	.word	0x00012f20


	//   ....[48]....
        /*92f4*/ 	.word	0x00012f40


	//   ....[49]....
        /*92f8*/ 	.word	0x00012f80


	//   ....[50]....
        /*92fc*/ 	.word	0x00012f90


	//   ....[51]....
        /*9300*/ 	.word	0x00012fa0


	//   ....[52]....
        /*9304*/ 	.word	0x00012fb0


	//   ....[53]....
        /*9308*/ 	.word	0x00013090


	//   ....[54]....
        /*930c*/ 	.word	0x000130d0


	//   ....[55]....
        /*9310*/ 	.word	0x00013140


	//   ....[56]....
        /*9314*/ 	.word	0x00013220


	//   ....[57]....
        /*9318*/ 	.word	0x00013240


	//   ....[58]....
        /*931c*/ 	.word	0x00013260


	//   ....[59]....
        /*9320*/ 	.word	0x00013420


	//   ....[60]....
        /*9324*/ 	.word	0x00013570


	//   ....[61]....
        /*9328*/ 	.word	0x000135b0


	//   ....[62]....
        /*932c*/ 	.word	0x000135c0


	//   ....[63]....
        /*9330*/ 	.word	0x000135d0


	//   ....[64]....
        /*9334*/ 	.word	0x00013780


	//   ....[65]....
        /*9338*/ 	.word	0x000137a0


	//   ....[66]....
        /*933c*/ 	.word	0x000137e0


	//   ....[67]....
        /*9340*/ 	.word	0x00013800


	//   ....[68]....
        /*9344*/ 	.word	0x00013990


	//   ....[69]....
        /*9348*/ 	.word	0x00013aa0


	//   ....[70]....
        /*934c*/ 	.word	0x00014140


	//   ....[71]....
        /*9350*/ 	.word	0x00014150


	//   ....[72]....
        /*9354*/ 	.word	0x00014200


	//   ....[73]....
        /*9358*/ 	.word	0x00014230


	//   ....[74]....
        /*935c*/ 	.word	0x00014250


	//   ....[75]....
        /*9360*/ 	.word	0x00014280


	//   ....[76]....
        /*9364*/ 	.word	0x00014330


	//   ....[77]....
        /*9368*/ 	.word	0x00014340


	//   ....[78]....
        /*936c*/ 	.word	0x00014350


	//   ....[79]....
        /*9370*/ 	.word	0x000143b0


	//   ....[80]....
        /*9374*/ 	.word	0x000144f0


	//   ....[81]....
        /*9378*/ 	.word	0x00014540


	//   ....[82]....
        /*937c*/ 	.word	0x00014550


	//   ....[83]....
        /*9380*/ 	.word	0x00014570


	//   ....[84]....
        /*9384*/ 	.word	0x00014750


	//   ....[85]....
        /*9388*/ 	.word	0x00014780


	//   ....[86]....
        /*938c*/ 	.word	0x000147b0


	//   ....[87]....
        /*9390*/ 	.word	0x00014810


	//   ....[88]....
        /*9394*/ 	.word	0x00014a20


	//   ....[89]....
        /*9398*/ 	.word	0x00014a40


	//   ....[90]....
        /*939c*/ 	.word	0x00014a50


	//   ....[91]....
        /*93a0*/ 	.word	0x00014ae0


	//   ....[92]....
        /*93a4*/ 	.word	0x00014b50


	//   ....[93]....
        /*93a8*/ 	.word	0x00014d40


	//   ....[94]....
        /*93ac*/ 	.word	0x00014dd0


	//   ....[95]....
        /*93b0*/ 	.word	0x00014de0


	//   ....[96]....
        /*93b4*/ 	.word	0x00014e40


	//   ....[97]....
        /*93b8*/ 	.word	0x00014e60


	//   ....[98]....
        /*93bc*/ 	.word	0x00014e90


	//   ....[99]....
        /*93c0*/ 	.word	0x00014ea0


	//   ....[100]....
        /*93c4*/ 	.word	0x00014ed0


	//   ....[101]....
        /*93c8*/ 	.word	0x00014f30


	//   ....[102]....
        /*93cc*/ 	.word	0x000150e0


	//   ....[103]....
        /*93d0*/ 	.word	0x00015110


	//   ....[104]....
        /*93d4*/ 	.word	0x00015260


	//   ....[105]....
        /*93d8*/ 	.word	0x00015280


	//   ....[106]....
        /*93dc*/ 	.word	0x000152d0


	//   ....[107]....
        /*93e0*/ 	.word	0x000152e0


	//   ....[108]....
        /*93e4*/ 	.word	0x000152f0


	//   ....[109]....
        /*93e8*/ 	.word	0x00015300


	//   ....[110]....
        /*93ec*/ 	.word	0x000154e0


	//   ....[111]....
        /*93f0*/ 	.word	0x00015510


	//   ....[112]....
        /*93f4*/ 	.word	0x00015650


	//   ....[113]....
        /*93f8*/ 	.word	0x00015660


	//   ....[114]....
        /*93fc*/ 	.word	0x00015680


	//   ....[115]....
        /*9400*/ 	.word	0x000156b0


	//   ....[116]....
        /*9404*/ 	.word	0x00015790


	//   ....[117]....
        /*9408*/ 	.word	0x000157c0


	//   ....[118]....
        /*940c*/ 	.word	0x00015930


	//   ....[119]....
        /*9410*/ 	.word	0x00015960


	//   ....[120]....
        /*9414*/ 	.word	0x000159f0


	//   ....[121]....
        /*9418*/ 	.word	0x00015aa0


	//   ....[122]....
        /*941c*/ 	.word	0x00015d20


	//   ....[123]....
        /*9420*/ 	.word	0x00015d50


	//   ....[124]....
        /*9424*/ 	.word	0x00015d70


	//   ....[125]....
        /*9428*/ 	.word	0x00015d90


	//   ....[126]....
        /*942c*/ 	.word	0x00015dd0


	//   ....[127]....
        /*9430*/ 	.word	0x00015df0


	//   ....[128]....
        /*9434*/ 	.word	0x00015e10


	//   ....[129]....
        /*9438*/ 	.word	0x00015e50


	//   ....[130]....
        /*943c*/ 	.word	0x00015e70


	//   ....[131]....
        /*9440*/ 	.word	0x00015e90


	//   ....[132]....
        /*9444*/ 	.word	0x00016050


	//   ....[133]....
        /*9448*/ 	.word	0x00016070


	//   ....[134]....
        /*944c*/ 	.word	0x000160b0


	//   ....[135]....
        /*9450*/ 	.word	0x000160d0


	//----- nvinfo : EIATTR_EXIT_INSTR_OFFSETS
	.align		4
.L_68:
        /*9454*/ 	.byte	0x04, 0x1c
        /*9456*/ 	.short	(.L_70 - .L_69)


	//   ....[0]....
.L_69:
        /*9458*/ 	.word	0x00033d10


	//   ....[1]....
        /*945c*/ 	.word	0x00033e00


	//----- nvinfo : EIATTR_REQNTID
	.align		4
.L_70:
        /*9460*/ 	.byte	0x04, 0x10
        /*9462*/ 	.short	(.L_72 - .L_71)
.L_71:
        /*9464*/ 	.word	0x00000200
        /*9468*/ 	.word	0x00000001
        /*946c*/ 	.word	0x00000001
.L_72:


//--------------------- .nv.callgraph             --------------------------
	.section	.nv.callgraph,"",@"SHT_CUDA_CALLGRAPH"
	.align	4
	.sectionentsize	8
	.align		4
        /*0000*/ 	.word	0x00000000
	.align		4
        /*0004*/ 	.word	0xffffffff
	.align		4
        /*0008*/ 	.word	0x00000000
	.align		4
        /*000c*/ 	.word	0xfffffffe
	.align		4
        /*0010*/ 	.word	0x00000000
	.align		4
        /*0014*/ 	.word	0xfffffffd
	.align		4
        /*0018*/ 	.word	0x00000000
	.align		4
        /*001c*/ 	.word	0xfffffffc


//--------------------- .nv.rel.action            --------------------------
	.section	.nv.rel.action,"",@"SHT_CUDA_RELOCINFO"
	.align	8
	.sectionentsize	8
        /*0000*/ 	.byte	0x73, 0x00, 0x00, 0x00, 0x00, 0x00, 0x00, 0x00, 0x00, 0x00, 0x00, 0x11, 0x25, 0x00, 0x05, 0x36


//--------------------- .nv.constant4             --------------------------
	.section	.nv.constant4,"a",@progbits
	.align	8
	.align		8
.nv.constant4:
        /*0000*/ 	.dword	_$_str


//--------------------- .nv.constant0.attn_fwd    --------------------------
	.section	.nv.constant0.attn_fwd,"a",@progbits
	.sectionflags	@""
	.align	4
.nv.constant0.attn_fwd:
	.zero		488


//--------------------- .text.attn_fwd            --------------------------
	.section	.text.attn_fwd,"ax",@progbits
	.sectioninfo	@"SHI_REGISTERS=128"
	.align	128
        .global         attn_fwd
        .type           attn_fwd,@function
        .size           attn_fwd,(.L_x_3 - attn_fwd)
        .other          attn_fwd,@"STO_CUDA_ENTRY STV_DEFAULT"
attn_fwd:
.text.attn_fwd:
[----:B------:R-:W-:Y:S02]  /*0000*/  IMAD.MOV.U32 R1, RZ, RZ, c[0x0][0x28] ;  /* 0x00000a00ff017624 */ /* 0x000fe400078e00ff */
[----:B------:R-:W0:Y:S01]  /*0010*/  S2R R2, SR_TID.X ;  /* 0x0000000000027919 */ /* 0x000e220000002100 */
[----:B------:R-:W-:Y:S01]  /*0020*/  IMAD.MOV.U32 R47, RZ, RZ, c[0x0][0x198] ;  /* 0x00006600ff2f7624 */ /* 0x000fe200078e00ff */
[----:B------:R-:W-:Y:S01]  /*0030*/  ULDC.64 UR6, c[0x0][0x118] ;  /* 0x0000460000067ab9 */ /* 0x000fe20000000a00 */
[----:B------:R-:W-:Y:S02]  /*0040*/  IADD3 R1, R1, -0xf20, RZ ;  /* 0xfffff0e001017810 */ /* 0x000fe40007ffe0ff */
[--C-:B0-----:R-:W-:Y:S02]  /*0050*/  SHF.R.U32.HI R0, RZ, 0x8, R2.reuse ;  /* 0x00000008ff007819 */ /* 0x101fe40000011602 */
[----:B------:R-:W-:Y:S02]  /*0060*/  SHF.R.S32.HI R46, RZ, 0x8, R2 ;  /* 0x00000008ff2e7819 */ /* 0x000fe40000011402 */
[----:B------:R-:W-:Y:S02]  /*0070*/  SGXT.U32 R3, R0, 0x1 ;  /* 0x000000010003781a */ /* 0x000fe40000000000 */
[----:B------:R-:W0:Y:S01]  /*0080*/  S2R R0, SR_CTAID.Y ;  /* 0x0000000000007919 */ /* 0x000e220000002600 */
[----:B------:R-:W-:-:S02]  /*0090*/  SGXT R46, R46, 0x1 ;  /* 0x000000012e2e781a */ /* 0x000fc40000000200 */
[----:B------:R-:W-:Y:S02]  /*00a0*/  IMAD R9, R3, c[0x0][0x198], RZ ;  /* 0x0000660003097a24 */ /* 0x000fe400078e02ff */
[----:B------:R-:W1:Y:S02]  /*00b0*/  S2R R3, SR_CTAID.X ;  /* 0x0000000000037919 */ /* 0x000e640000002500 */
[----:B------:R-:W-:-:S05]  /*00c0*/  IMAD R11, R47, 0x2, R9 ;  /* 0x000000022f0b7824 */ /* 0x000fca00078e0209 */
[----:B------:R-:W-:-:S05]  /*00d0*/  LEA R13, R47, R11, 0x1 ;  /* 0x0000000b2f0d7211 */ /* 0x000fca00078e08ff */
[----:B------:R-:W-:-:S04]  /*00e0*/  IMAD R15, R47, 0x2, R13 ;  /* 0x000000022f0f7824 */ /* 0x000fc800078e020d */
[C---:B------:R-:W-:Y:S02]  /*00f0*/  IMAD R21, R47.reuse, 0x2, R15 ;  /* 0x000000022f157824 */ /* 0x040fe400078e020f */
[----:B0-----:R-:W-:Y:S02]  /*0100*/  IMAD R0, R0, c[0x0][0x190], RZ ;  /* 0x0000640000007a24 */ /* 0x001fe400078e02ff */
[C---:B------:R-:W-:Y:S02]  /*0110*/  IMAD R25, R47.reuse, 0x2, R21 ;  /* 0x000000022f197824 */ /* 0x040fe400078e0215 */
[----:B------:R-:W-:Y:S01]  /*0120*/  IMAD.HI R44, R0, 0x2, RZ ;  /* 0x00000002002c7827 */ /* 0x000fe200078e02ff */
[C---:B-1----:R-:W-:Y:S02]  /*0130*/  PRMT R3, R2.reuse, 0x6540, R3 ;  /* 0x0000654002037816 */ /* 0x042fe40000000003 */
[----:B------:R-:W-:Y:S02]  /*0140*/  LOP3.LUT R2, R2, 0xff, RZ, 0xc0, !PT ;  /* 0x000000ff02027812 */ /* 0x000fe400078ec0ff */
[----:B------:R-:W-:Y:S01]  /*0150*/  LEA R29, R47, R25, 0x1 ;  /* 0x000000192f1d7211 */ /* 0x000fe200078e08ff */
[----:B------:R-:W-:-:S02]  /*0160*/  IMAD R4, R3, c[0x0][0x194], RZ ;  /* 0x0000650003047a24 */ /* 0x000fc400078e02ff */
[----:B------:R-:W-:Y:S02]  /*0170*/  IMAD.SHL.U32 R3, R0, 0x2, RZ ;  /* 0x0000000200037824 */ /* 0x000fe400078e00ff */
[C---:B------:R-:W-:Y:S02]  /*0180*/  IMAD.SHL.U32 R6, R4.reuse, 0x2, RZ ;  /* 0x0000000204067824 */ /* 0x040fe400078e00ff */
[----:B------:R-:W-:-:S03]  /*0190*/  IMAD.HI R5, R4, 0x2, RZ ;  /* 0x0000000204057827 */ /* 0x000fc600078e02ff */
[----:B------:R-:W-:Y:S01]  /*01a0*/  IADD3 R0, P0, P1, R6, c[0x0][0x160], R3 ;  /* 0x0000580006007a10 */ /* 0x000fe2000791e003 */
[----:B------:R-:W-:Y:S02]  /*01b0*/  IMAD.SHL.U32 R3, R2, 0x2, RZ ;  /* 0x0000000202037824 */ /* 0x000fe400078e00ff */
[----:B------:R-:W-:Y:S01]  /*01c0*/  IMAD R33, R47, 0x2, R29 ;  /* 0x000000022f217824 */ /* 0x000fe200078e021d */
[----:B------:R-:W-:Y:S02]  /*01d0*/  IADD3.X R44, R5, c[0x0][0x164], R44, P0, P1 ;  /* 0x00005900052c7a10 */ /* 0x000fe400007e242c */
[----:B------:R-:W-:Y:S01]  /*01e0*/  LEA R2, P0, R9, R0, 0x1 ;  /* 0x0000000009027211 */ /* 0x000fe200078008ff */
[----:B------:R-:W-:Y:S01]  /*01f0*/  IMAD R35, R47, 0x2, R33 ;  /* 0x000000022f237824 */ /* 0x000fe200078e0221 */
[----:B------:R-:W-:Y:S02]  /*0200*/  LOP3.LUT R46, R3, 0x210, R46, 0x78, !PT ;  /* 0x00000210032e7812 */ /* 0x000fe400078e782e */
[----:B------:R-:W-:Y:S01]  /*0210*/  LEA.HI.X.SX32 R3, R9, R44, 0x1, P0 ;  /* 0x0000002c09037211 */ /* 0x000fe200000f0eff */
[----:B------:R-:W-:Y:S01]  /*0220*/  IMAD R41, R47, 0x2, R35 ;  /* 0x000000022f297824 */ /* 0x000fe200078e0223 */
[----:B------:R-:W-:-:S02]  /*0230*/  LEA R8, P0, R13, R0, 0x1 ;  /* 0x000000000d087211 */ /* 0x000fc400078008ff */
[----:B------:R-:W-:Y:S01]  /*0240*/  LEA R4, P1, R11, R0, 0x1 ;  /* 0x000000000b047211 */ /* 0x000fe200078208ff */
[----:B------:R0:W2:Y:S01]  /*0250*/  LDG.E.U16 R24, [R2.64] ;  /* 0x0000000602187981 */ /* 0x0000a2000c1e1500 */
[----:B------:R-:W-:Y:S02]  /*0260*/  LEA.HI.X.SX32 R9, R13, R44, 0x1, P0 ;  /* 0x0000002c0d097211 */ /* 0x000fe400000f0eff */
[----:B------:R-:W-:Y:S02]  /*0270*/  LEA R10, P0, R15, R0, 0x1 ;  /* 0x000000000f0a7211 */ /* 0x000fe400078008ff */
[-C--:B------:R-:W-:Y:S01]  /*0280*/  LEA.HI.X.SX32 R5, R11, R44.reuse, 0x1, P1 ;  /* 0x0000002c0b057211 */ /* 0x080fe200008f0eff */
[----:B------:R1:W3:Y:S01]  /*0290*/  LDG.E.U16 R6, [R8.64] ;  /* 0x0000000608067981 */ /* 0x0002e2000c1e1500 */
[----:B------:R-:W-:Y:S02]  /*02a0*/  LEA.HI.X.SX32 R11, R15, R44, 0x1, P0 ;  /* 0x0000002c0f0b7211 */ /* 0x000fe400000f0eff */
[----:B------:R-:W-:Y:S01]  /*02b0*/  LEA R49, R47, R41, 0x1 ;  /* 0x000000292f317211 */ /* 0x000fe200078e08ff */
[----:B------:R4:W5:Y:S01]  /*02c0*/  LDG.E.U16 R12, [R4.64] ;  /* 0x00000006040c7981 */ /* 0x000962000c1e1500 */
[----:B0-----:R-:W-:-:S02]  /*02d0*/  LEA R2, P0, R25, R0, 0x1 ;  /* 0x0000000019027211 */ /* 0x001fc400078008ff */
[----:B------:R-:W-:Y:S01]  /*02e0*/  LEA R14, P1, R21, R0, 0x1 ;  /* 0x00000000150e7211 */ /* 0x000fe200078208ff */
[----:B------:R0:W3:Y:S01]  /*02f0*/  LDG.E.U16 R26, [R10.64] ;  /* 0x000000060a1a7981 */ /* 0x0000e2000c1e1500 */
[-C--:B------:R-:W-:Y:S01]  /*0300*/  LEA.HI.X.SX32 R3, R25, R44.reuse, 0x1, P0 ;  /* 0x0000002c19037211 */ /* 0x080fe200000f0eff */
[----:B------:R-:W-:Y:S01]  /*0310*/  IMAD R73, R47, 0x2, R49 ;  /* 0x000000022f497824 */ /* 0x000fe200078e0231 */
[----:B------:R-:W-:Y:S02]  /*0320*/  LEA.HI.X.SX32 R15, R21, R44, 0x1, P1 ;  /* 0x0000002c150f7211 */ /* 0x000fe400008f0eff */
[----:B----4-:R-:W-:Y:S01]  /*0330*/  LEA R4, P0, R29, R0, 0x1 ;  /* 0x000000001d047211 */ /* 0x010fe200078008ff */
[----:B------:R4:W3:Y:S01]  /*0340*/  LDG.E.U16 R16, [R2.64] ;  /* 0x0000000602107981 */ /* 0x0008e2000c1e1500 */
[----:B------:R-:W-:Y:S02]  /*0350*/  IMAD R75, R47, 0x2, R73 ;  /* 0x000000022f4b7824 */ /* 0x000fe400078e0249 */
[----:B------:R-:W-:Y:S01]  /*0360*/  LEA.HI.X.SX32 R5, R29, R44, 0x1, P0 ;  /* 0x0000002c1d057211 */ /* 0x000fe200000f0eff */
[----:B------:R0:W3:Y:S01]  /*0370*/  LDG.E.U16 R22, [R14.64] ;  /* 0x000000060e167981 */ /* 0x0000e2000c1e1500 */
[-C--:B-1----:R-:W-:Y:S01]  /*0380*/  LEA R8, P0, R33, R0.reuse, 0x1 ;  /* 0x0000000021087211 */ /* 0x082fe200078008ff */
[----:B------:R-:W-:Y:S01]  /*0390*/  IMAD R77, R47, 0x2, R75 ;  /* 0x000000022f4d7824 */ /* 0x000fe200078e024b */
[----:B------:R-:W-:Y:S01]  /*03a0*/  LEA R20, P1, R35, R0, 0x1 ;  /* 0x0000000023147211 */ /* 0x000fe200078208ff */
[----:B------:R-:W3:Y:S01]  /*03b0*/  LDG.E.U16 R4, [R4.64] ;  /* 0x0000000604047981 */ /* 0x000ee2000c1e1500 */
[----:B------:R-:W-:-:S02]  /*03c0*/  LEA.HI.X.SX32 R9, R33, R44, 0x1, P0 ;  /* 0x0000002c21097211 */ /* 0x000fc400000f0eff */
[----:B------:R-:W-:Y:S02]  /*03d0*/  LEA.HI.X.SX32 R21, R35, R44, 0x1, P1 ;  /* 0x0000002c23157211 */ /* 0x000fe400008f0eff */
[----:B------:R-:W-:Y:S01]  /*03e0*/  LEA R79, R47, R77, 0x1 ;  /* 0x0000004d2f4f7211 */ /* 0x000fe200078e08ff */
[----:B------:R1:W3:Y:S04]  /*03f0*/  LDG.E.U16 R18, [R8.64] ;  /* 0x0000000608127981 */ /* 0x0002e8000c1e1500 */
[----:B0-----:R-:W3:Y:S01]  /*0400*/  LDG.E.U16 R14, [R20.64] ;  /* 0x00000006140e7981 */ /* 0x001ee2000c1e1500 */
[----:B------:R-:W-:Y:S01]  /*0410*/  LEA R10, P0, R41, R0, 0x1 ;  /* 0x00000000290a7211 */ /* 0x000fe200078008ff */
[----:B------:R-:W-:-:S03]  /*0420*/  IMAD R81, R47, 0x2, R79 ;  /* 0x000000022f517824 */ /* 0x000fc600078e024f */
[----:B------:R-:W-:Y:S01]  /*0430*/  LEA.HI.X.SX32 R11, R41, R44, 0x1, P0 ;  /* 0x0000002c290b7211 */ /* 0x000fe200000f0eff */
[----:B------:R-:W-:Y:S01]  /*0440*/  IMAD R83, R47, 0x2, R81 ;  /* 0x000000022f537824 */ /* 0x000fe200078e0251 */
[----:B----4-:R-:W-:-:S03]  /*0450*/  LEA R2, P1, R75, R0, 0x1 ;  /* 0x000000004b027211 */ /* 0x010fc600078208ff */
[----:B------:R-:W-:Y:S01]  /*0460*/  IMAD R85, R47, 0x2, R83 ;  /* 0x000000022f557824 */ /* 0x000fe200078e0253 */
[----:B------:R-:W-:-:S04]  /*0470*/  LEA.HI.X.SX32 R3, R75, R44, 0x1, P1 ;  /* 0x0000002c4b037211 */ /* 0x000fc800008f0eff */
[C---:B------:R-:W-:Y:S01]  /*0480*/  LEA R23, R47.reuse, R85, 0x1 ;  /* 0x000000552f177211 */ /* 0x040fe200078e08ff */
[----:B------:R0:W4:Y:S04]  /*0490*/  LDG.E.U16 R30, [R2.64] ;  /* 0x00000006021e7981 */ /* 0x000128000c1e1500 */
[----:B------:R-:W-:-:S04]  /*04a0*/  IMAD R19, R47, 0x2, R23 ;  /* 0x000000022f137824 */ /* 0x000fc800078e0217 */
[----:B------:R-:W-:-:S04]  /*04b0*/  IMAD R7, R47, 0x2, R19 ;  /* 0x000000022f077824 */ /* 0x000fc800078e0213 */
[----:B------:R-:W-:-:S05]  /*04c0*/  IMAD R71, R47, 0x2, R7 ;  /* 0x000000022f477824 */ /* 0x000fca00078e0207 */
[----:B------:R-:W-:-:S05]  /*04d0*/  LEA R43, R47, R71, 0x1 ;  /* 0x000000472f2b7211 */ /* 0x000fca00078e08ff */
[----:B------:R-:W-:-:S04]  /*04e0*/  IMAD R39, R47, 0x2, R43 ;  /* 0x000000022f277824 */ /* 0x000fc800078e022b */
[----:B------:R-:W-:-:S04]  /*04f0*/  IMAD R27, R47, 0x2, R39 ;  /* 0x000000022f1b7824 */ /* 0x000fc800078e0227 */
[----:B------:R-:W-:-:S05]  /*0500*/  IMAD R17, R47, 0x2, R27 ;  /* 0x000000022f117824 */ /* 0x000fca00078e021b */
[----:B------:R-:W-:-:S05]  /*0510*/  LEA R31, R47, R17, 0x1 ;  /* 0x000000112f1f7211 */ /* 0x000fca00078e08ff */
[----:B------:R-:W-:-:S05]  /*0520*/  IMAD R37, R47, 0x2, R31 ;  /* 0x000000022f257824 */ /* 0x000fca00078e021f */
[----:B------:R-:W-:-:S05]  /*0530*/  LEA R69, R47, R37, 0x1 ;  /* 0x000000252f457211 */ /* 0x000fca00078e08ff */
[----:B------:R-:W-:-:S04]  /*0540*/  IMAD R67, R47, 0x2, R69 ;  /* 0x000000022f437824 */ /* 0x000fc800078e0245 */
[----:B------:R-:W-:-:S05]  /*0550*/  IMAD R65, R47, 0x2, R67 ;  /* 0x000000022f417824 */ /* 0x000fca00078e0243 */
[----:B------:R-:W-:-:S05]  /*0560*/  LEA R63, R47, R65, 0x1 ;  /* 0x000000412f3f7211 */ /* 0x000fca00078e08ff */
[----:B------:R-:W-:Y:S01]  /*0570*/  IMAD R45, R47, 0x2, R63 ;  /* 0x000000022f2d7824 */ /* 0x000fe200078e023f */
[----:B--2---:R2:W-:Y:S02]  /*0580*/  STL [R1+0x25c], R24 ;  /* 0x00025c1801007387 */ /* 0x0045e40000100800 */
[----:B--2---:R-:W-:-:S04]  /*0590*/  LEA R24, P0, R49, R0, 0x1 ;  /* 0x0000000031187211 */ /* 0x004fc800078008ff */
[----:B------:R-:W-:Y:S02]  /*05a0*/  LEA.HI.X.SX32 R25, R49, R44, 0x1, P0 ;  /* 0x0000002c31197211 */ /* 0x000fe400000f0eff */
[----:B------:R-:W-:-:S04]  /*05b0*/  LEA R40, P0, R73, R0, 0x1 ;  /* 0x0000000049287211 */ /* 0x000fc800078008ff */
[----:B------:R-:W-:Y:S02]  /*05c0*/  LEA.HI.X.SX32 R41, R73, R44, 0x1, P0 ;  /* 0x0000002c49297211 */ /* 0x000fe400000f0eff */
[C---:B-1----:R-:W-:Y:S01]  /*05d0*/  LEA R8, P0, R77.reuse, R0, 0x1 ;  /* 0x000000004d087211 */ /* 0x042fe200078008ff */
[----:B-----5:R1:W-:Y:S03]  /*05e0*/  STL [R1+0x2b4], R12 ;  /* 0x0002b40c01007387 */ /* 0x0203e60000100800 */
[----:B------:R-:W-:Y:S01]  /*05f0*/  LEA.HI.X.SX32 R9, R77, R44, 0x1, P0 ;  /* 0x0000002c4d097211 */ /* 0x000fe200000f0eff */
[----:B------:R2:W5:Y:S01]  /*0600*/  LDG.E.U16 R32, [R40.64] ;  /* 0x0000000628207981 */ /* 0x000562000c1e1500 */
[----:B------:R-:W-:-:S03]  /*0610*/  LEA R28, P0, R79, R0, 0x1 ;  /* 0x000000004f1c7211 */ /* 0x000fc600078008ff */
[----:B---3--:R3:W-:Y:S01]  /*0620*/  STL [R1+0x300], R6 ;  /* 0x0003000601007387 */ /* 0x0087e20000100800 */
[----:B------:R-:W-:-:S03]  /*0630*/  LEA.HI.X.SX32 R29, R79, R44, 0x1, P0 ;  /* 0x0000002c4f1d7211 */ /* 0x000fc600000f0eff */
[----:B-1----:R1:W4:Y:S04]  /*0640*/  LDG.E.U16 R12, [R10.64] ;  /* 0x000000060a0c7981 */ /* 0x002328000c1e1500 */
[----:B------:R0:W-:Y:S04]  /*0650*/  STL [R1+0x304], R26 ;  /* 0x0003041a01007387 */ /* 0x0001e80000100800 */
[----:B---3--:R3:W5:Y:S01]  /*0660*/  LDG.E.U16 R6, [R24.64] ;  /* 0x0000000618067981 */ /* 0x008762000c1e1500 */
[----:B-1----:R-:W-:-:S03]  /*0670*/  LEA R10, P0, R81, R0, 0x1 ;  /* 0x00000000510a7211 */ /* 0x002fc600078008ff */
[----:B------:R-:W-:Y:S04]  /*0680*/  STL [R1+0x250], R22 ;  /* 0x0002501601007387 */ /* 0x000fe80000100800 */
[----:B------:R-:W-:Y:S01]  /*0690*/  STL [R1+0x2b0], R16 ;  /* 0x0002b01001007387 */ /* 0x000fe20000100800 */
[----:B------:R-:W-:-:S03]  /*06a0*/  LEA.HI.X.SX32 R11, R81, R44, 0x1, P0 ;  /* 0x0000002c510b7211 */ /* 0x000fc600000f0eff */
[----:B------:R1:W-:Y:S04]  /*06b0*/  STL [R1+0x2fc], R4 ;  /* 0x0002fc0401007387 */ /* 0x0003e80000100800 */
[----:B0-----:R0:W5:Y:S04]  /*06c0*/  LDG.E.U16 R26, [R8.64] ;  /* 0x00000006081a7981 */ /* 0x001168000c1e1500 */
[----:B------:R-:W5:Y:S01]  /*06d0*/  LDG.E.U16 R11, [R10.64] ;  /* 0x000000060a0b7981 */ /* 0x000f62000c1e1500 */
[----:B-1----:R-:W-:-:S04]  /*06e0*/  LEA R4, P1, R83, R0, 0x1 ;  /* 0x0000000053047211 */ /* 0x002fc800078208ff */
[----:B------:R-:W-:Y:S01]  /*06f0*/  LEA.HI.X.SX32 R5, R83, R44, 0x1, P1 ;  /* 0x0000002c53057211 */ /* 0x000fe200008f0eff */
[----:B------:R-:W-:Y:S04]  /*0700*/  STL [R1+0x2f8], R18 ;  /* 0x0002f81201007387 */ /* 0x000fe80000100800 */
[----:B0-----:R-:W5:Y:S04]  /*0710*/  LDG.E.U16 R8, [R28.64] ;  /* 0x000000061c087981 */ /* 0x001f68000c1e1500 */
[----:B------:R0:W-:Y:S04]  /*0720*/  STL [R1+0x24c], R14 ;  /* 0x00024c0e01007387 */ /* 0x0001e80000100800 */
[----:B0-----:R0:W5:Y:S01]  /*0730*/  LDG.E.U16 R14, [R4.64] ;  /* 0x00000006040e7981 */ /* 0x001162000c1e1500 */
[----:B------:R-:W-:-:S04]  /*0740*/  LEA R2, P0, R85, R0, 0x1 ;  /* 0x0000000055027211 */ /* 0x000fc800078008ff */
[----:B------:R-:W-:Y:S02]  /*0750*/  LEA.HI.X.SX32 R3, R85, R44, 0x1, P0 ;  /* 0x0000002c55037211 */ /* 0x000fe400000f0eff */
[----:B---3--:R-:W-:-:S03]  /*0760*/  LEA R24, P0, R23, R0, 0x1 ;  /* 0x0000000017187211 */ /* 0x008fc600078008ff */
[----:B------:R1:W3:Y:S01]  /*0770*/  LDG.E.U16 R20, [R2.64] ;  /* 0x0000000602147981 */ /* 0x0002e2000c1e1500 */
[----:B------:R-:W-:Y:S02]  /*0780*/  LEA.HI.X.SX32 R25, R23, R44, 0x1, P0 ;  /* 0x0000002c17197211 */ /* 0x000fe400000f0eff */
[----:B------:R-:W-:-:S04]  /*0790*/  LEA R18, P0, R19, R0, 0x1 ;  /* 0x0000000013127211 */ /* 0x000fc800078008ff */
[----:B------:R-:W-:Y:S02]  /*07a0*/  LEA.HI.X.SX32 R19, R19, R44, 0x1, P0 ;  /* 0x0000002c13137211 */ /* 0x000fe400000f0eff */
[----:B0-----:R-:W-:-:S03]  /*07b0*/  LEA R4, P0, R71, R0, 0x1 ;  /* 0x0000000047047211 */ /* 0x001fc600078008ff */
[----:B--2---:R0:W2:Y:S01]  /*07c0*/  LDG.E.U16 R40, [R18.64] ;  /* 0x0000000612287981 */ /* 0x0040a2000c1e1500 */
[----:B------:R-:W-:Y:S02]  /*07d0*/  LEA.HI.X.SX32 R5, R71, R44, 0x1, P0 ;  /* 0x0000002c47057211 */ /* 0x000fe400000f0eff */
[----:B-1----:R-:W-:-:S04]  /*07e0*/  LEA R2, P0, R43, R0, 0x1 ;  /* 0x000000002b027211 */ /* 0x002fc800078008ff */
[----:B------:R-:W-:Y:S02]  /*07f0*/  LEA.HI.X.SX32 R3, R43, R44, 0x1, P0 ;  /* 0x0000002c2b037211 */ /* 0x000fe400000f0eff */
[----:B------:R-:W-:-:S04]  /*0800*/  LEA R38, P0, R39, R0, 0x1 ;  /* 0x0000000027267211 */ /* 0x000fc800078008ff */
[----:B------:R-:W-:Y:S01]  /*0810*/  LEA.HI.X.SX32 R39, R39, R44, 0x1, P0 ;  /* 0x0000002c27277211 */ /* 0x000fe200000f0eff */
[----:B----4-:R1:W-:Y:S04]  /*0820*/  STL [R1+0x2ac], R12 ;  /* 0x0002ac0c01007387 */ /* 0x0103e80000100800 */
[----:B-----5:R4:W-:Y:S04]  /*0830*/  STL [R1+0x2f4], R6 ;  /* 0x0002f40601007387 */ /* 0x0209e80000100800 */
[----:B-1----:R1:W5:Y:S01]  /*0840*/  LDG.E.U16 R12, [R24.64] ;  /* 0x00000006180c7981 */ /* 0x002362000c1e1500 */
[----:B----4-:R-:W-:-:S03]  /*0850*/  LEA R6, P1, R7, R0, 0x1 ;  /* 0x0000000007067211 */ /* 0x010fc600078208ff */
[----:B------:R4:W-:Y:S01]  /*0860*/  STL [R1+0x2f0], R32 ;  /* 0x0002f02001007387 */ /* 0x0009e20000100800 */
[----:B------:R-:W-:-:S03]  /*0870*/  LEA.HI.X.SX32 R7, R7, R44, 0x1, P1 ;  /* 0x0000002c07077211 */ /* 0x000fc600008f0eff */
[----:B------:R-:W-:Y:S01]  /*0880*/  STL [R1+0x240], R30 ;  /* 0x0002401e01007387 */ /* 0x000fe20000100800 */
[----:B0-----:R-:W-:-:S03]  /*0890*/  LEA R18, P1, R27, R0, 0x1 ;  /* 0x000000001b127211 */ /* 0x001fc600078208ff */
[----:B------:R-:W-:Y:S04]  /*08a0*/  STL [R1+0x2a4], R26 ;  /* 0x0002a41a01007387 */ /* 0x000fe80000100800 */
[----:B----4-:R0:W4:Y:S04]  /*08b0*/  LDG.E.U16 R32, [R6.64] ;  /* 0x0000000606207981 */ /* 0x010128000c1e1500 */
[----:B-1----:R1:W4:Y:S04]  /*08c0*/  LDG.E.U16 R25, [R4.64] ;  /* 0x0000000604197981 */ /* 0x002328000c1e1500 */
[----:B------:R0:W-:Y:S04]  /*08d0*/  STL [R1+0x2ec], R8 ;  /* 0x0002ec0801007387 */ /* 0x0001e80000100800 */
[----:B------:R-:W-:Y:S01]  /*08e0*/  STL [R1+0x2e8], R11 ;  /* 0x0002e80b01007387 */ /* 0x000fe20000100800 */
[----:B------:R-:W-:-:S03]  /*08f0*/  LEA.HI.X.SX32 R19, R27, R44, 0x1, P1 ;  /* 0x0000002c1b137211 */ /* 0x000fc600008f0eff */
[----:B0-----:R0:W4:Y:S04]  /*0900*/  LDG.E.U16 R8, [R2.64] ;  /* 0x0000000602087981 */ /* 0x001128000c1e1500 */
[----:B------:R0:W-:Y:S04]  /*0910*/  STL [R1+0x23c], R14 ;  /* 0x00023c0e01007387 */ /* 0x0001e80000100800 */
[----:B------:R-:W4:Y:S04]  /*0920*/  LDG.E.U16 R28, [R18.64] ;  /* 0x00000006121c7981 */ /* 0x000f28000c1e1500 */
[----:B0-----:R-:W4:Y:S01]  /*0930*/  LDG.E.U16 R14, [R38.64] ;  /* 0x00000006260e7981 */ /* 0x001f22000c1e1500 */
[----:B------:R-:W-:-:S04]  /*0940*/  LEA R26, P0, R17, R0, 0x1 ;  /* 0x00000000111a7211 */ /* 0x000fc800078008ff */
[----:B------:R-:W-:Y:S02]  /*0950*/  LEA.HI.X.SX32 R27, R17, R44, 0x1, P0 ;  /* 0x0000002c111b7211 */ /* 0x000fe400000f0eff */
[-C--:B------:R-:W-:Y:S01]  /*0960*/  LEA R6, P0, R31, R0.reuse, 0x1 ;  /* 0x000000001f067211 */ /* 0x080fe200078008ff */
[----:B---3--:R0:W-:Y:S01]  /*0970*/  STL [R1+0x2a0], R20 ;  /* 0x0002a01401007387 */ /* 0x0081e20000100800 */
[----:B------:R-:W-:Y:S02]  /*0980*/  LEA R2, P1, R69, R0, 0x1 ;  /* 0x0000000045027211 */ /* 0x000fe400078208ff */
[----:B------:R-:W-:Y:S02]  /*0990*/  LEA.HI.X.SX32 R7, R31, R44, 0x1, P0 ;  /* 0x0000002c1f077211 */ /* 0x000fe400000f0eff */
[----:B-1----:R-:W-:Y:S02]  /*09a0*/  LEA R4, P0, R37, R0, 0x1 ;  /* 0x0000000025047211 */ /* 0x002fe400078008ff */
[----:B------:R-:W-:-:S02]  /*09b0*/  LEA.HI.X.SX32 R3, R69, R44, 0x1, P1 ;  /* 0x0000002c45037211 */ /* 0x000fc400008f0eff */
[----:B------:R-:W-:Y:S01]  /*09c0*/  LEA.HI.X.SX32 R5, R37, R44, 0x1, P0 ;  /* 0x0000002c25057211 */ /* 0x000fe200000f0eff */
[----:B0-----:R0:W3:Y:S01]  /*09d0*/  LDG.E.U16 R20, [R26.64] ;  /* 0x000000061a147981 */ /* 0x0010e2000c1e1500 */
[----:B------:R-:W-:-:S03]  /*09e0*/  IMAD R61, R47, 0x2, R45 ;  /* 0x000000022f3d7824 */ /* 0x000fc600078e022d */
[----:B------:R1:W3:Y:S04]  /*09f0*/  LDG.E.U16 R50, [R4.64] ;  /* 0x0000000604327981 */ /* 0x0002e8000c1e1500 */
[----:B0-----:R0:W3:Y:S02]  /*0a00*/  LDG.E.U16 R26, [R6.64] ;  /* 0x00000006061a7981 */ /* 0x0010e4000c1e1500 */
[----:B0-----:R-:W-:-:S04]  /*0a10*/  LEA R6, P0, R67, R0, 0x1 ;  /* 0x0000000043067211 */ /* 0x001fc800078008ff */
[----:B------:R-:W-:Y:S02]  /*0a20*/  LEA.HI.X.SX32 R7, R67, R44, 0x1, P0 ;  /* 0x0000002c43077211 */ /* 0x000fe400000f0eff */
[----:B-1----:R-:W-:Y:S01]  /*0a30*/  LEA R4, P0, R65, R0, 0x1 ;  /* 0x0000000041047211 */ /* 0x002fe200078008ff */
[----:B------:R-:W-:Y:S02]  /*0a40*/  IMAD R59, R47, 0x2, R61 ;  /* 0x000000022f3b7824 */ /* 0x000fe400078e023d */
[----:B------:R0:W3:Y:S01]  /*0a50*/  LDG.E.U16 R27, [R6.64] ;  /* 0x00000006061b7981 */ /* 0x0000e2000c1e1500 */
[----:B------:R-:W-:Y:S02]  /*0a60*/  LEA.HI.X.SX32 R5, R65, R44, 0x1, P0 ;  /* 0x0000002c41057211 */ /* 0x000fe400000f0eff */
[----:B0-----:R-:W-:-:S04]  /*0a70*/  LEA R6, P0, R45, R0, 0x1 ;  /* 0x000000002d067211 */ /* 0x001fc800078008ff */
[----:B------:R-:W-:Y:S01]  /*0a80*/  LEA.HI.X.SX32 R7, R45, R44, 0x1, P0 ;  /* 0x0000002c2d077211 */ /* 0x000fe200000f0eff */
[----:B-----5:R-:W-:Y:S04]  /*0a90*/  STL [R1+0x2e4], R12 ;  /* 0x0002e40c01007387 */ /* 0x020fe80000100800 */
[----:B--2---:R0:W-:Y:S04]  /*0aa0*/  STL [R1+0x2e0], R40 ;  /* 0x0002e02801007387 */ /* 0x0041e80000100800 */
[----:B0-----:R0:W2:Y:S04]  /*0ab0*/  LDG.E.U16 R40, [R2.64] ;  /* 0x0000000602287981 */ /* 0x0010a8000c1e1500 */
[----:B----4-:R-:W-:Y:S01]  /*0ac0*/  STL [R1+0x230], R32 ;  /* 0x0002302001007387 */ /* 0x010fe20000100800 */
[----:B0-----:R-:W-:-:S03]  /*0ad0*/  LEA R2, P1, R63, R0, 0x1 ;  /* 0x000000003f027211 */ /* 0x001fc600078208ff */
[----:B------:R-:W-:Y:S01]  /*0ae0*/  STL [R1+0x29c], R25 ;  /* 0x00029c1901007387 */ /* 0x000fe20000100800 */
[----:B------:R-:W-:-:S03]  /*0af0*/  LEA.HI.X.SX32 R3, R63, R44, 0x1, P1 ;  /* 0x0000002c3f037211 */ /* 0x000fc600008f0eff */
[----:B------:R0:W-:Y:S04]  /*0b00*/  STL [R1+0x2dc], R8 ;  /* 0x0002dc0801007387 */ /* 0x0001e80000100800 */
[----:B0-----:R0:W4:Y:S04]  /*0b10*/  LDG.E.U16 R8, [R4.64] ;  /* 0x0000000604087981 */ /* 0x001128000c1e1500 */
[----:B------:R1:W-:Y:S01]  /*0b20*/  STL [R1+0x2d8], R14 ;  /* 0x0002d80e01007387 */ /* 0x0003e20000100800 */
[----:B0-----:R-:W-:-:S03]  /*0b30*/  LEA R4, P0, R61, R0, 0x1 ;  /* 0x000000003d047211 */ /* 0x001fc600078008ff */
[----:B-1----:R0:W5:Y:S01]  /*0b40*/  LDG.E.U16 R14, [R2.64] ;  /* 0x00000006020e7981 */ /* 0x002162000c1e1500 */
[----:B------:R-:W-:-:S03]  /*0b50*/  LEA.HI.X.SX32 R5, R61, R44, 0x1, P0 ;  /* 0x0000002c3d057211 */ /* 0x000fc600000f0eff */
[----:B------:R1:W-:Y:S04]  /*0b60*/  STL [R1+0x22c], R28 ;  /* 0x00022c1c01007387 */ /* 0x0003e80000100800 */
[----:B------:R3:W5:Y:S01]  /*0b70*/  LDG.E.U16 R58, [R4.64] ;  /* 0x00000006043a7981 */ /* 0x000762000c1e1500 */
[----:B0-----:R-:W-:-:S04]  /*0b80*/  LEA R2, P1, R59, R0, 0x1 ;  /* 0x000000003b027211 */ /* 0x001fc800078208ff */
[----:B------:R-:W-:Y:S01]  /*0b90*/  LEA.HI.X.SX32 R3, R59, R44, 0x1, P1 ;  /* 0x0000002c3b037211 */ /* 0x000fe200008f0eff */
[----:B-1----:R0:W5:Y:S04]  /*0ba0*/  LDG.E.U16 R28, [R6.64] ;  /* 0x00000006061c7981 */ /* 0x002168000c1e1500 */
[----:B------:R1:W5:Y:S01]  /*0bb0*/  LDG.E.U16 R56, [R2.64] ;  /* 0x0000000602387981 */ /* 0x000362000c1e1500 */
[----:B------:R-:W-:-:S05]  /*0bc0*/  LEA R88, R47, R59, 0x1 ;  /* 0x0000003b2f587211 */ /* 0x000fca00078e08ff */
[----:B------:R-:W-:-:S04]  /*0bd0*/  IMAD R57, R47, 0x2, R88 ;  /* 0x000000022f397824 */ /* 0x000fc800078e0258 */
[----:B------:R-:W-:-:S04]  /*0be0*/  IMAD R55, R47, 0x2, R57 ;  /* 0x000000022f377824 */ /* 0x000fc800078e0239 */
[----:B------:R-:W-:-:S05]  /*0bf0*/  IMAD R13, R47, 0x2, R55 ;  /* 0x000000022f0d7824 */ /* 0x000fca00078e0237 */
[----:B------:R-:W-:-:S05]  /*0c00*/  LEA R87, R47, R13, 0x1 ;  /* 0x0000000d2f577211 */ /* 0x000fca00078e08ff */
[----:B------:R-:W-:-:S04]  /*0c10*/  IMAD R53, R47, 0x2, R87 ;  /* 0x000000022f357824 */ /* 0x000fc800078e0257 */
[----:B------:R-:W-:Y:S01]  /*0c20*/  IMAD R33, R47, 0x2, R53 ;  /* 0x000000022f217824 */ /* 0x000fe200078e0235 */
[----:B0-----:R-:W-:-:S03]  /*0c30*/  LEA R6, P0, R57, R0, 0x1 ;  /* 0x0000000039067211 */ /* 0x001fc600078008ff */
[----:B------:R-:W-:Y:S01]  /*0c40*/  IMAD R51, R47, 0x2, R33 ;  /* 0x000000022f337824 */ /* 0x000fe200078e0221 */
[----:B------:R-:W-:Y:S02]  /*0c50*/  LEA.HI.X.SX32 R7, R57, R44, 0x1, P0 ;  /* 0x0000002c39077211 */ /* 0x000fe400000f0eff */
[----:B---3--:R-:W-:Y:S02]  /*0c60*/  LEA R4, P0, R55, R0, 0x1 ;  /* 0x0000000037047211 */ /* 0x008fe400078008ff */
[----:B------:R-:W-:Y:S02]  /*0c70*/  LEA R86, R47, R51, 0x1 ;  /* 0x000000332f567211 */ /* 0x000fe400078e08ff */
[----:B------:R-:W-:Y:S02]  /*0c80*/  LEA.HI.X.SX32 R5, R55, R44, 0x1, P0 ;  /* 0x0000002c37057211 */ /* 0x000fe400000f0eff */
[----:B-1----:R-:W-:Y:S01]  /*0c90*/  LEA R2, P1, R13, R0, 0x1 ;  /* 0x000000000d027211 */ /* 0x002fe200078208ff */
[C---:B------:R-:W-:Y:S01]  /*0ca0*/  IMAD R49, R47.reuse, 0x2, R86 ;  /* 0x000000022f317824 */ /* 0x040fe200078e0256 */
[----:B------:R0:W3:Y:S03]  /*0cb0*/  LDG.E.U16 R55, [R6.64] ;  /* 0x0000000606377981 */ /* 0x0000e6000c1e1500 */
[----:B------:R-:W-:Y:S01]  /*0cc0*/  IMAD R34, R47, 0x2, R49 ;  /* 0x000000022f227824 */ /* 0x000fe200078e0231 */
[----:B------:R-:W-:Y:S01]  /*0cd0*/  STL [R1+0x294], R20 ;  /* 0x0002941401007387 */ /* 0x000fe20000100800 */
[----:B------:R-:W-:-:S03]  /*0ce0*/  LEA.HI.X.SX32 R3, R13, R44, 0x1, P1 ;  /* 0x0000002c0d037211 */ /* 0x000fc600008f0eff */
[----:B------:R-:W-:Y:S01]  /*0cf0*/  STL [R1+0x2d4], R26 ;  /* 0x0002d41a01007387 */ /* 0x000fe20000100800 */
[----:B0-----:R-:W-:-:S03]  /*0d00*/  LEA R6, P0, R53, R0, 0x1 ;  /* 0x0000000035067211 */ /* 0x001fc600078008ff */
[----:B------:R0:W-:Y:S01]  /*0d10*/  STL [R1+0x2d0], R50 ;  /* 0x0002d03201007387 */ /* 0x0001e20000100800 */
[----:B------:R-:W-:Y:S01]  /*0d20*/  IMAD R15, R47, 0x2, R34 ;  /* 0x000000022f0f7824 */ /* 0x000fe200078e0222 */
[----:B------:R-:W-:Y:S02]  /*0d30*/  LEA.HI.X.SX32 R7, R53, R44, 0x1, P0 ;  /* 0x0000002c35077211 */ /* 0x000fe400000f0eff */
[----:B------:R1:W3:Y:S04]  /*0d40*/  LDG.E.U16 R59, [R2.64] ;  /* 0x00000006023b7981 */ /* 0x0002e8000c1e1500 */
[----:B0-----:R0:W3:Y:S01]  /*0d50*/  LDG.E.U16 R50, [R4.64] ;  /* 0x0000000604327981 */ /* 0x0010e2000c1e1500 */
[----:B------:R-:W-:Y:S02]  /*0d60*/  LEA R84, R47, R15, 0x1 ;  /* 0x0000000f2f547211 */ /* 0x000fe400078e08ff */
[-C--:B-1----:R-:W-:Y:S01]  /*0d70*/  LEA R2, P1, R51, R0.reuse, 0x1 ;  /* 0x0000000033027211 */ /* 0x082fe200078208ff */
[----:B------:R1:W3:Y:S01]  /*0d80*/  LDG.E.U16 R57, [R6.64] ;  /* 0x0000000606397981 */ /* 0x0002e2000c1e1500 */
[----:B0-----:R-:W-:-:S04]  /*0d90*/  LEA R4, P0, R33, R0, 0x1 ;  /* 0x0000000021047211 */ /* 0x001fc800078008ff */
[----:B------:R-:W-:Y:S02]  /*0da0*/  LEA.HI.X.SX32 R5, R33, R44, 0x1, P0 ;  /* 0x0000002c21057211 */ /* 0x000fe400000f0eff */
[----:B-1----:R-:W-:Y:S02]  /*0db0*/  LEA R6, P0, R49, R0, 0x1 ;  /* 0x0000000031067211 */ /* 0x002fe400078008ff */
[-C--:B------:R-:W-:Y:S01]  /*0dc0*/  LEA.HI.X.SX32 R3, R51, R44.reuse, 0x1, P1 ;  /* 0x0000002c33037211 */ /* 0x080fe200008f0eff */
[----:B------:R-:W-:Y:S01]  /*0dd0*/  IMAD R21, R47, 0x2, R84 ;  /* 0x000000022f157824 */ /* 0x000fe200078e0254 */
[----:B------:R0:W3:Y:S01]  /*0de0*/  LDG.E.U16 R51, [R4.64] ;  /* 0x0000000604337981 */ /* 0x0000e2000c1e1500 */
[----:B------:R-:W-:-:S03]  /*0df0*/  LEA.HI.X.SX32 R7, R49, R44, 0x1, P0 ;  /* 0x0000002c31077211 */ /* 0x000fc600000f0eff */
[----:B------:R1:W3:Y:S01]  /*0e00*/  LDG.E.U16 R54, [R2.64] ;  /* 0x0000000602367981 */ /* 0x0002e2000c1e1500 */
[----:B0-----:R-:W-:-:S04]  /*0e10*/  LEA R4, P0, R34, R0, 0x1 ;  /* 0x0000000022047211 */ /* 0x001fc800078008ff */
[----:B------:R-:W-:Y:S01]  /*0e20*/  LEA.HI.X.SX32 R5, R34, R44, 0x1, P0 ;  /* 0x0000002c22057211 */ /* 0x000fe200000f0eff */
[----:B--2---:R-:W-:Y:S04]  /*0e30*/  STL [R1+0x220], R40 ;  /* 0x0002202801007387 */ /* 0x004fe80000100800 */
[----:B------:R-:W-:Y:S04]  /*0e40*/  STL [R1+0x290], R27 ;  /* 0x0002901b01007387 */ /* 0x000fe80000100800 */
[----:B----4-:R-:W-:Y:S04]  /*0e50*/  STL [R1+0x2cc], R8 ;  /* 0x0002cc0801007387 */ /* 0x010fe80000100800 */
[----:B-----5:R-:W-:Y:S04]  /*0e60*/  STL [R1+0x2c8], R14 ;  /* 0x0002c80e01007387 */ /* 0x020fe80000100800 */
[----:B------:R-:W-:Y:S04]  /*0e70*/  STL [R1+0x21c], R28 ;  /* 0x00021c1c01007387 */ /* 0x000fe80000100800 */
[----:B------:R0:W-:Y:S04]  /*0e80*/  STL [R1+0x28c], R58 ;  /* 0x00028c3a01007387 */ /* 0x0001e80000100800 */
[----:B------:R2:W-:Y:S01]  /*0e90*/  STL [R1+0x2c4], R56 ;  /* 0x0002c43801007387 */ /* 0x0005e20000100800 */
[----:B------:R-:W-:Y:S01]  /*0ea0*/  IMAD R35, R47, 0x2, R21 ;  /* 0x000000022f237824 */ /* 0x000fe200078e0215 */
[----:B-1----:R-:W-:-:S02]  /*0eb0*/  LEA R2, P1, R15, R0, 0x1 ;  /* 0x000000000f027211 */ /* 0x002fc400078208ff */
[----:B0-----:R0:W4:Y:S04]  /*0ec0*/  LDG.E.U16 R58, [R4.64] ;  /* 0x00000006043a7981 */ /* 0x001128000c1e1500 */
[----:B--2---:R1:W2:Y:S02]  /*0ed0*/  LDG.E.U16 R56, [R6.64] ;  /* 0x0000000606387981 */ /* 0x0042a4000c1e1500 */
[----:B-1----:R-:W-:-:S04]  /*0ee0*/  LEA R6, P0, R21, R0, 0x1 ;  /* 0x0000000015067211 */ /* 0x002fc800078008ff */
[----:B------:R-:W-:-:S05]  /*0ef0*/  LEA.HI.X.SX32 R7, R21, R44, 0x1, P0 ;  /* 0x0000002c15077211 */ /* 0x000fca00000f0eff */
[----:B------:R-:W5:Y:S01]  /*0f00*/  LDG.E.U16 R6, [R6.64] ;  /* 0x0000000606067981 */ /* 0x000f62000c1e1500 */
[----:B------:R-:W-:Y:S01]  /*0f10*/  IMAD R16, R47, 0x2, R35 ;  /* 0x000000022f107824 */ /* 0x000fe200078e0223 */
[----:B------:R-:W-:-:S04]  /*0f20*/  LEA.HI.X.SX32 R3, R15, R44, 0x1, P1 ;  /* 0x0000002c0f037211 */ /* 0x000fc800008f0eff */
[----:B------:R-:W-:Y:S02]  /*0f30*/  LEA R82, R47, R16, 0x1 ;  /* 0x000000102f527211 */ /* 0x000fe400078e08ff */
[----:B0-----:R-:W-:Y:S01]  /*0f40*/  LEA R4, P0, R35, R0, 0x1 ;  /* 0x0000000023047211 */ /* 0x001fe200078008ff */
[----:B---3--:R0:W-:Y:S02]  /*0f50*/  STL [R1+0x210], R55 ;  /* 0x0002103701007387 */ /* 0x0081e40000100800 */
[----:B------:R-:W-:Y:S01]  /*0f60*/  IMAD R22, R47, 0x2, R82 ;  /* 0x000000022f167824 */ /* 0x000fe200078e0252 */
[----:B------:R-:W-:-:S03]  /*0f70*/  LEA.HI.X.SX32 R5, R35, R44, 0x1, P0 ;  /* 0x0000002c23057211 */ /* 0x000fc600000f0eff */
[C---:B------:R-:W-:Y:S02]  /*0f80*/  IMAD R36, R47.reuse, 0x2, R22 ;  /* 0x000000022f247824 */ /* 0x040fe400078e0216 */
[----:B------:R1:W3:Y:S04]  /*0f90*/  LDG.E.U16 R61, [R4.64] ;  /* 0x00000006043d7981 */ /* 0x0002e8000c1e1500 */
[----:B0-----:R0:W2:Y:S01]  /*0fa0*/  LDG.E.U16 R55, [R2.64] ;  /* 0x0000000602377981 */ /* 0x0010a2000c1e1500 */
[----:B------:R-:W-:-:S03]  /*0fb0*/  IMAD R9, R47, 0x2, R36 ;  /* 0x000000022f097824 */ /* 0x000fc600078e0224 */
[----:B------:R-:W-:Y:S01]  /*0fc0*/  STL [R1+0x284], R50 ;  /* 0x0002843201007387 */ /* 0x000fe20000100800 */
[----:B0-----:R-:W-:-:S03]  /*0fd0*/  LEA R2, P1, R16, R0, 0x1 ;  /* 0x0000000010027211 */ /* 0x001fc600078208ff */
[----:B------:R-:W-:Y:S01]  /*0fe0*/  STL [R1+0x2c0], R59 ;  /* 0x0002c03b01007387 */ /* 0x000fe20000100800 */
[----:B------:R-:W-:-:S05]  /*0ff0*/  LEA.HI.X.SX32 R3, R16, R44, 0x1, P1 ;  /* 0x0000002c10037211 */ /* 0x000fca00008f0eff */
[----:B------:R0:W3:Y:S02]  /*1000*/  LDG.E.U16 R49, [R2.64] ;  /* 0x0000000602317981 */ /* 0x0000e4000c1e1500 */
[----:B0-----:R-:W-:-:S04]  /*1010*/  LEA R2, P1, R9, R0, 0x1 ;  /* 0x0000000009027211 */ /* 0x001fc800078208ff */
[----:B------:R-:W-:Y:S01]  /*1020*/  LEA.HI.X.SX32 R3, R9, R44, 0x1, P1 ;  /* 0x0000002c09037211 */ /* 0x000fe200008f0eff */
[----:B-----5:R0:W-:Y:S04]  /*1030*/  STL [R1+0x1fc], R6 ;  /* 0x0001fc0601007387 */ /* 0x0201e80000100800 */
[----:B------:R-:W-:Y:S01]  /*1040*/  STL [R1+0x20c], R57 ;  /* 0x00020c3901007387 */ /* 0x000fe20000100800 */
[----:B0-----:R-:W-:-:S03]  /*1050*/  LEA R6, P0, R22, R0, 0x1 ;  /* 0x0000000016067211 */ /* 0x001fc600078008ff */
[----:B------:R-:W-:Y:S01]  /*1060*/  STL [R1+0x280], R51 ;  /* 0x0002803301007387 */ /* 0x000fe20000100800 */
[----:B------:R-:W-:-:S03]  /*1070*/  LEA.HI.X.SX32 R7, R22, R44, 0x1, P0 ;  /* 0x0000002c16077211 */ /* 0x000fc600000f0eff */
[----:B------:R0:W-:Y:S01]  /*1080*/  STL [R1+0x2bc], R54 ;  /* 0x0002bc3601007387 */ /* 0x0001e20000100800 */
[----:B-1----:R-:W-:-:S04]  /*1090*/  LEA R4, P0, R36, R0, 0x1 ;  /* 0x0000000024047211 */ /* 0x002fc800078008ff */
[----:B------:R-:W-:Y:S01]  /*10a0*/  LEA.HI.X.SX32 R5, R36, R44, 0x1, P0 ;  /* 0x0000002c24057211 */ /* 0x000fe200000f0eff */
[----:B0-----:R0:W5:Y:S04]  /*10b0*/  LDG.E.U16 R54, [R6.64] ;  /* 0x0000000606367981 */ /* 0x001168000c1e1500 */
[----:B--2---:R1:W-:Y:S04]  /*10c0*/  STL [R1+0x200], R56 ;  /* 0x0002003801007387 */ /* 0x0043e80000100800 */
[----:B------:R2:W5:Y:S04]  /*10d0*/  LDG.E.U16 R57, [R4.64] ;  /* 0x0000000604397981 */ /* 0x000568000c1e1500 */
[----:B-1----:R1:W5:Y:S01]  /*10e0*/  LDG.E.U16 R56, [R2.64] ;  /* 0x0000000602387981 */ /* 0x002362000c1e1500 */
[----:B------:R-:W-:-:S05]  /*10f0*/  LEA R41, R47, R9, 0x1 ;  /* 0x000000092f297211 */ /* 0x000fca00078e08ff */
[----:B------:R-:W-:-:S04]  /*1100*/  IMAD R23, R47, 0x2, R41 ;  /* 0x000000022f177824 */ /* 0x000fc800078e0229 */
[----:B------:R-:W-:-:S04]  /*1110*/  IMAD R29, R47, 0x2, R23 ;  /* 0x000000022f1d7824 */ /* 0x000fc800078e0217 */
[----:B------:R-:W-:Y:S01]  /*1120*/  IMAD R10, R47, 0x2, R29 ;  /* 0x000000022f0a7824 */ /* 0x000fe200078e021d */
[----:B0-----:R-:W-:-:S04]  /*1130*/  LEA R6, P0, R23, R0, 0x1 ;  /* 0x0000000017067211 */ /* 0x001fc800078008ff */
[----:B------:R-:W-:Y:S02]  /*1140*/  LEA R42, R47, R10, 0x1 ;  /* 0x0000000a2f2a7211 */ /* 0x000fe400078e08ff */
[----:B------:R-:W-:-:S03]  /*1150*/  LEA.HI.X.SX32 R7, R23, R44, 0x1, P0 ;  /* 0x0000002c17077211 */ /* 0x000fc600000f0eff */
[----:B------:R-:W-:Y:S01]  /*1160*/  IMAD R24, R47, 0x2, R42 ;  /* 0x000000022f187824 */ /* 0x000fe200078e022a */
[-C--:B--2---:R-:W-:Y:S01]  /*1170*/  LEA R4, P0, R29, R0.reuse, 0x1 ;  /* 0x000000001d047211 */ /* 0x084fe200078008ff */
[----:B------:R0:W2:Y:S01]  /*1180*/  LDG.E.U16 R59, [R6.64] ;  /* 0x00000006063b7981 */ /* 0x0000a2000c1e1500 */
[C---:B-1----:R-:W-:Y:S01]  /*1190*/  LEA R2, P1, R10.reuse, R0, 0x1 ;  /* 0x000000000a027211 */ /* 0x042fe200078208ff */
[----:B------:R-:W-:Y:S01]  /*11a0*/  IMAD R30, R47, 0x2, R24 ;  /* 0x000000022f1e7824 */ /* 0x000fe200078e0218 */
[-C--:B------:R-:W-:Y:S02]  /*11b0*/  LEA.HI.X.SX32 R5, R29, R44.reuse, 0x1, P0 ;  /* 0x0000002c1d057211 */ /* 0x080fe400000f0eff */
[----:B------:R-:W-:Y:S01]  /*11c0*/  LEA.HI.X.SX32 R3, R10, R44, 0x1, P1 ;  /* 0x0000002c0a037211 */ /* 0x000fe200008f0eff */
[----:B------:R-:W-:Y:S01]  /*11d0*/  IMAD R11, R47, 0x2, R30 ;  /* 0x000000022f0b7824 */ /* 0x000fe200078e021e */
[----:B----4-:R1:W-:Y:S01]  /*11e0*/  STL [R1+0x27c], R58 ;  /* 0x00027c3a01007387 */ /* 0x0103e20000100800 */
[----:B0-----:R-:W-:-:S03]  /*11f0*/  LEA R6, P0, R24, R0, 0x1 ;  /* 0x0000000018067211 */ /* 0x001fc600078008ff */
[----:B------:R0:W-:Y:S01]  /*1200*/  STL [R1+0x2b8], R55 ;  /* 0x0002b83701007387 */ /* 0x0001e20000100800 */
[C---:B------:R-:W-:Y:S02]  /*1210*/  LEA R43, R47.reuse, R11, 0x1 ;  /* 0x0000000b2f2b7211 */ /* 0x040fe400078e08ff */
[----:B------:R-:W-:Y:S01]  /*1220*/  LEA.HI.X.SX32 R7, R24, R44, 0x1, P0 ;  /* 0x0000002c18077211 */ /* 0x000fe200000f0eff */
[----:B-1----:R1:W4:Y:S04]  /*1230*/  LDG.E.U16 R58, [R4.64] ;  /* 0x00000006043a7981 */ /* 0x002328000c1e1500 */
[----:B0-----:R0:W2:Y:S01]  /*1240*/  LDG.E.U16 R55, [R2.64] ;  /* 0x0000000602377981 */ /* 0x0010a2000c1e1500 */
[----:B------:R-:W-:Y:S01]  /*1250*/  IMAD R17, R47, 0x2, R43 ;  /* 0x000000022f117824 */ /* 0x000fe200078e022b */
[----:B-1----:R-:W-:-:S02]  /*1260*/  LEA R4, P0, R30, R0, 0x1 ;  /* 0x000000001e047211 */ /* 0x002fc400078008ff */
[C---:B0-----:R-:W-:Y:S02]  /*1270*/  LEA R2, P1, R11.reuse, R0, 0x1 ;  /* 0x000000000b027211 */ /* 0x041fe400078208ff */
[-C--:B------:R-:W-:Y:S02]  /*1280*/  LEA.HI.X.SX32 R5, R30, R44.reuse, 0x1, P0 ;  /* 0x0000002c1e057211 */ /* 0x080fe400000f0eff */
[----:B------:R-:W-:Y:S01]  /*1290*/  LEA.HI.X.SX32 R3, R11, R44, 0x1, P1 ;  /* 0x0000002c0b037211 */ /* 0x000fe200008f0eff */
[----:B---3--:R0:W-:Y:S04]  /*12a0*/  STL [R1+0x274], R61 ;  /* 0x0002743d01007387 */ /* 0x0081e80000100800 */
[----:B------:R1:W-:Y:S04]  /*12b0*/  STL [R1+0x2a8], R49 ;  /* 0x0002a83101007387 */ /* 0x0003e80000100800 */
[----:B0-----:R0:W3:Y:S04]  /*12c0*/  LDG.E.U16 R61, [R6.64] ;  /* 0x00000006063d7981 */ /* 0x0010e8000c1e1500 */
[----:B-1----:R1:W3:Y:S01]  /*12d0*/  LDG.E.U16 R49, [R4.64] ;  /* 0x0000000604317981 */ /* 0x0022e2000c1e1500 */
[----:B0-----:R-:W-:-:S04]  /*12e0*/  LEA R6, P0, R17, R0, 0x1 ;  /* 0x0000000011067211 */ /* 0x001fc800078008ff */
[----:B------:R-:W-:Y:S01]  /*12f0*/  LEA.HI.X.SX32 R7, R17, R44, 0x1, P0 ;  /* 0x0000002c11077211 */ /* 0x000fe200000f0eff */
[----:B-----5:R0:W-:Y:S04]  /*1300*/  STL [R1+0x1f0], R54 ;  /* 0x0001f03601007387 */ /* 0x0201e80000100800 */
[----:B0-----:R0:W5:Y:S04]  /*1310*/  LDG.E.U16 R54, [R2.64] ;  /* 0x0000000602367981 */ /* 0x001168000c1e1500 */
[----:B------:R-:W-:Y:S04]  /*1320*/  STL [R1+0x270], R57 ;  /* 0x0002703901007387 */ /* 0x000fe80000100800 */
[----:B------:R0:W-:Y:S04]  /*1330*/  STL [R1+0x298], R56 ;  /* 0x0002983801007387 */ /* 0x0001e80000100800 */
[----:B0-----:R0:W5:Y:S01]  /*1340*/  LDG.E.U16 R56, [R6.64] ;  /* 0x0000000606387981 */ /* 0x001162000c1e1500 */
[----:B------:R-:W-:-:S04]  /*1350*/  IMAD R31, R47, 0x2, R17 ;  /* 0x000000022f1f7824 */ /* 0x000fc800078e0211 */
[----:B------:R-:W-:-:S05]  /*1360*/  IMAD R12, R47, 0x2, R31 ;  /* 0x000000022f0c7824 */ /* 0x000fca00078e021f */
[----:B------:R-:W-:-:S05]  /*1370*/  LEA R37, R47, R12, 0x1 ;  /* 0x0000000c2f257211 */ /* 0x000fca00078e08ff */
[----:B------:R-:W-:-:S04]  /*1380*/  IMAD R18, R47, 0x2, R37 ;  /* 0x000000022f127824 */ /* 0x000fc800078e0225 */
[----:B------:R-:W-:-:S04]  /*1390*/  IMAD R32, R47, 0x2, R18 ;  /* 0x000000022f207824 */ /* 0x000fc800078e0212 */
[----:B------:R-:W-:Y:S01]  /*13a0*/  IMAD R48, R47, 0x2, R32 ;  /* 0x000000022f307824 */ /* 0x000fe200078e0220 */
[-C--:B-1----:R-:W-:Y:S02]  /*13b0*/  LEA R4, P0, R31, R0.reuse, 0x1 ;  /* 0x000000001f047211 */ /* 0x082fe400078008ff */
[C---:B------:R-:W-:Y:S02]  /*13c0*/  LEA R2, P1, R12.reuse, R0, 0x1 ;  /* 0x000000000c027211 */ /* 0x040fe400078208ff */
[----:B------:R-:W-:Y:S02]  /*13d0*/  LEA R38, R47, R48, 0x1 ;  /* 0x000000302f267211 */ /* 0x000fe400078e08ff */
[-C--:B------:R-:W-:Y:S02]  /*13e0*/  LEA.HI.X.SX32 R5, R31, R44.reuse, 0x1, P0 ;  /* 0x0000002c1f057211 */ /* 0x080fe400000f0eff */
[----:B------:R-:W-:Y:S01]  /*13f0*/  LEA.HI.X.SX32 R3, R12, R44, 0x1, P1 ;  /* 0x0000002c0c037211 */ /* 0x000fe200008f0eff */
[C---:B------:R-:W-:Y:S01]  /*1400*/  IMAD R19, R47.reuse, 0x2, R38 ;  /* 0x000000022f137824 */ /* 0x040fe200078e0226 */
[C---:B0-----:R-:W-:Y:S01]  /*1410*/  LEA R6, P0, R18.reuse, R0, 0x1 ;  /* 0x0000000012067211 */ /* 0x041fe200078008ff */
[----:B------:R0:W5:Y:S02]  /*1420*/  LDG.E.U16 R57, [R4.64] ;  /* 0x0000000604397981 */ /* 0x000164000c1e1500 */
[C---:B------:R-:W-:Y:S01]  /*1430*/  IMAD R25, R47.reuse, 0x2, R19 ;  /* 0x000000022f197824 */ /* 0x040fe200078e0213 */
[----:B------:R-:W-:Y:S01]  /*1440*/  LEA.HI.X.SX32 R7, R18, R44, 0x1, P0 ;  /* 0x0000002c12077211 */ /* 0x000fe200000f0eff */
[----:B--2---:R1:W-:Y:S02]  /*1450*/  STL [R1+0x1ec], R59 ;  /* 0x0001ec3b01007387 */ /* 0x0043e40000100800 */
[----:B------:R-:W-:Y:S01]  /*1460*/  IMAD R45, R47, 0x2, R25 ;  /* 0x000000022f2d7824 */ /* 0x000fe200078e0219 */
[C---:B0-----:R-:W-:Y:S01]  /*1470*/  LEA R4, P0, R32.reuse, R0, 0x1 ;  /* 0x0000000020047211 */ /* 0x041fe200078008ff */
[----:B-1----:R0:W2:Y:S03]  /*1480*/  LDG.E.U16 R59, [R2.64] ;  /* 0x00000006023b7981 */ /* 0x0020a6000c1e1500 */
[----:B------:R-:W-:Y:S01]  /*1490*/  LEA.HI.X.SX32 R5, R32, R44, 0x1, P0 ;  /* 0x0000002c20057211 */ /* 0x000fe200000f0eff */
[----:B----4-:R1:W-:Y:S01]  /*14a0*/  STL [R1+0x26c], R58 ;  /* 0x00026c3a01007387 */ /* 0x0103e20000100800 */
[----:B0-----:R-:W-:-:S03]  /*14b0*/  LEA R2, P1, R48, R0, 0x1 ;  /* 0x0000000030027211 */ /* 0x001fc600078208ff */
[----:B------:R0:W-:Y:S01]  /*14c0*/  STL [R1+0x288], R55 ;  /* 0x0002883701007387 */ /* 0x0001e20000100800 */
[C---:B------:R-:W-:Y:S02]  /*14d0*/  LEA R39, R47.reuse, R45, 0x1 ;  /* 0x0000002d2f277211 */ /* 0x040fe400078e08ff */
[----:B------:R-:W-:Y:S01]  /*14e0*/  LEA.HI.X.SX32 R3, R48, R44, 0x1, P1 ;  /* 0x0000002c30037211 */ /* 0x000fe200008f0eff */
[----:B-1----:R1:W4:Y:S04]  /*14f0*/  LDG.E.U16 R58, [R4.64] ;  /* 0x00000006043a7981 */ /* 0x002328000c1e1500 */
[----:B0-----:R0:W4:Y:S01]  /*1500*/  LDG.E.U16 R55, [R6.64] ;  /* 0x0000000606377981 */ /* 0x001122000c1e1500 */
[----:B------:R-:W-:-:S03]  /*1510*/  IMAD R20, R47, 0x2, R39 ;  /* 0x000000022f147824 */ /* 0x000fc600078e0227 */
[----:B------:R1:W4:Y:S01]  /*1520*/  LDG.E.U16 R64, [R2.64] ;  /* 0x0000000602407981 */ /* 0x000322000c1e1500 */
[----:B0-----:R-:W-:-:S03]  /*1530*/  LEA R6, P0, R19, R0, 0x1 ;  /* 0x0000000013067211 */ /* 0x001fc600078008ff */
[----:B---3--:R-:W-:Y:S01]  /*1540*/  STL [R1+0x1e0], R61 ;  /* 0x0001e03d01007387 */ /* 0x008fe20000100800 */
[----:B------:R-:W-:Y:S02]  /*1550*/  LEA.HI.X.SX32 R7, R19, R44, 0x1, P0 ;  /* 0x0000002c13077211 */ /* 0x000fe400000f0eff */
[-C--:B-1----:R-:W-:Y:S01]  /*1560*/  LEA R4, P0, R25, R0.reuse, 0x1 ;  /* 0x0000000019047211 */ /* 0x082fe200078008ff */
[----:B------:R-:W-:Y:S01]  /*1570*/  STL [R1+0x264], R49 ;  /* 0x0002643101007387 */ /* 0x000fe20000100800 */
[----:B------:R-:W-:Y:S02]  /*1580*/  LEA R2, P1, R45, R0, 0x1 ;  /* 0x000000002d027211 */ /* 0x000fe400078208ff */
[-C--:B------:R-:W-:Y:S02]  /*1590*/  LEA.HI.X.SX32 R5, R25, R44.reuse, 0x1, P0 ;  /* 0x0000002c19057211 */ /* 0x080fe400000f0eff */
[----:B------:R-:W-:-:S03]  /*15a0*/  LEA.HI.X.SX32 R3, R45, R44, 0x1, P1 ;  /* 0x0000002c2d037211 */ /* 0x000fc600008f0eff */
[----:B------:R0:W3:Y:S04]  /*15b0*/  LDG.E.U16 R67, [R4.64] ;  /* 0x0000000604437981 */ /* 0x0000e8000c1e1500 */
[----:B-----5:R1:W-:Y:S04]  /*15c0*/  STL [R1+0x278], R54 ;  /* 0x0002783601007387 */ /* 0x0203e80000100800 */
[----:B-1----:R1:W5:Y:S02]  /*15d0*/  LDG.E.U16 R54, [R6.64] ;  /* 0x0000000606367981 */ /* 0x002364000c1e1500 */
[----:B-1----:R-:W-:-:S02]  /*15e0*/  LEA R6, P0, R20, R0, 0x1 ;  /* 0x0000000014067211 */ /* 0x002fc400078008ff */
[----:B------:R1:W-:Y:S02]  /*15f0*/  STL [R1+0x1dc], R56 ;  /* 0x0001dc3801007387 */ /* 0x0003e40000100800 */
[----:B------:R-:W-:-:S05]  /*1600*/  LEA.HI.X.SX32 R7, R20, R44, 0x1, P0 ;  /* 0x0000002c14077211 */ /* 0x000fca00000f0eff */
[----:B------:R0:W3:Y:S04]  /*1610*/  LDG.E.U16 R66, [R6.64] ;  /* 0x0000000606427981 */ /* 0x0000e8000c1e1500 */
[----:B-1----:R1:W3:Y:S01]  /*1620*/  LDG.E.U16 R56, [R2.64] ;  /* 0x0000000602387981 */ /* 0x0022e2000c1e1500 */
[----:B------:R-:W-:-:S04]  /*1630*/  IMAD R26, R47, 0x2, R20 ;  /* 0x000000022f1a7824 */ /* 0x000fc800078e0214 */
[----:B------:R-:W-:-:S05]  /*1640*/  IMAD R52, R47, 0x2, R26 ;  /* 0x000000022f347824 */ /* 0x000fca00078e021a */
[----:B------:R-:W-:-:S05]  /*1650*/  LEA R40, R47, R52, 0x1 ;  /* 0x000000342f287211 */ /* 0x000fca00078e08ff */
[----:B------:R-:W-:-:S04]  /*1660*/  IMAD R13, R47, 0x2, R40 ;  /* 0x000000022f0d7824 */ /* 0x000fc800078e0228 */
[----:B------:R-:W-:Y:S01]  /*1670*/  IMAD R27, R47, 0x2, R13 ;  /* 0x000000022f1b7824 */ /* 0x000fe200078e020d */
[----:B0-----:R-:W-:-:S03]  /*1680*/  LEA R4, P0, R26, R0, 0x1 ;  /* 0x000000001a047211 */ /* 0x001fc600078008ff */
[C---:B------:R-:W-:Y:S01]  /*1690*/  IMAD R8, R47.reuse, 0x2, R27 ;  /* 0x000000022f087824 */ /* 0x040fe200078e021b */
[----:B-1----:R-:W-:Y:S02]  /*16a0*/  LEA R2, P1, R52, R0, 0x1 ;  /* 0x0000000034027211 */ /* 0x002fe400078208ff */
[----:B------:R-:W-:Y:S02]  /*16b0*/  LEA.HI.X.SX32 R5, R26, R44, 0x1, P0 ;  /* 0x0000002c1a057211 */ /* 0x000fe400000f0eff */
[----:B------:R-:W-:Y:S02]  /*16c0*/  LEA R33, R47, R8, 0x1 ;  /* 0x000000082f217211 */ /* 0x000fe400078e08ff */
[----:B------:R-:W-:Y:S01]  /*16d0*/  LEA.HI.X.SX32 R3, R52, R44, 0x1, P1 ;  /* 0x0000002c34037211 */ /* 0x000fe200008f0eff */
[----:B------:R-:W-:Y:S01]  /*16e0*/  STL [R1+0x260], R57 ;  /* 0x0002603901007387 */ /* 0x000fe20000100800 */
[----:B------:R-:W-:Y:S01]  /*16f0*/  LEA R6, P0, R13, R0, 0x1 ;  /* 0x000000000d067211 */ /* 0x000fe200078008ff */
[----:B------:R-:W-:-:S02]  /*1700*/  IMAD R14, R47, 0x2, R33 ;  /* 0x000000022f0e7824 */ /* 0x000fc400078e0221 */
[----:B--2---:R-:W-:Y:S01]  /*1710*/  STL [R1+0x268], R59 ;  /* 0x0002683b01007387 */ /* 0x004fe20000100800 */
[----:B------:R-:W-:-:S03]  /*1720*/  LEA.HI.X.SX32 R7, R13, R44, 0x1, P0 ;  /* 0x0000002c0d077211 */ /* 0x000fc600000f0eff */
[----:B------:R0:W2:Y:S01]  /*1730*/  LDG.E.U16 R61, [R4.64] ;  /* 0x00000006043d7981 */ /* 0x0000a2000c1e1500 */
[----:B------:R-:W-:Y:S01]  /*1740*/  IMAD R28, R47, 0x2, R14 ;  /* 0x000000022f1c7824 */ /* 0x000fe200078e020e */
[C---:B0-----:R-:W-:Y:S02]  /*1750*/  LEA R4, P0, R27.reuse, R0, 0x1 ;  /* 0x000000001b047211 */ /* 0x041fe400078008ff */
[----:B----4-:R0:W-:Y:S02]  /*1760*/  STL [R1+0x1d0], R55 ;  /* 0x0001d03701007387 */ /* 0x0101e40000100800 */
[----:B------:R-:W-:Y:S02]  /*1770*/  LEA.HI.X.SX32 R5, R27, R44, 0x1, P0 ;  /* 0x0000002c1b057211 */ /* 0x000fe400000f0eff */
[----:B------:R-:W-:Y:S04]  /*1780*/  STL [R1+0x254], R58 ;  /* 0x0002543a01007387 */ /* 0x000fe80000100800 */
[----:B0-----:R0:W4:Y:S01]  /*1790*/  LDG.E.U16 R55, [R2.64] ;  /* 0x0000000602377981 */ /* 0x001122000c1e1500 */
[----:B------:R-:W-:-:S03]  /*17a0*/  IMAD R53, R47, 0x2, R28 ;  /* 0x000000022f357824 */ /* 0x000fc600078e021c */
[----:B------:R1:W-:Y:S04]  /*17b0*/  STL [R1+0x258], R64 ;  /* 0x0002584001007387 */ /* 0x0003e80000100800 */
[----:B------:R1:W4:Y:S01]  /*17c0*/  LDG.E.U16 R68, [R4.64] ;  /* 0x0000000604447981 */ /* 0x000322000c1e1500 */
[----:B0-----:R-:W-:-:S03]  /*17d0*/  LEA R2, P1, R8, R0, 0x1 ;  /* 0x0000000008027211 */ /* 0x001fc600078208ff */
[----:B-1----:R0:W4:Y:S01]  /*17e0*/  LDG.E.U16 R64, [R6.64] ;  /* 0x0000000606407981 */ /* 0x002122000c1e1500 */
[----:B------:R-:W-:Y:S02]  /*17f0*/  LEA.HI.X.SX32 R3, R8, R44, 0x1, P1 ;  /* 0x0000002c08037211 */ /* 0x000fe400008f0eff */
[----:B------:R-:W-:Y:S02]  /*1800*/  LEA R34, R47, R53, 0x1 ;  /* 0x000000352f227211 */ /* 0x000fe400078e08ff */
[----:B0-----:R-:W-:-:S04]  /*1810*/  LEA R6, P0, R14, R0, 0x1 ;  /* 0x000000000e067211 */ /* 0x001fc800078008ff */
[----:B------:R-:W-:Y:S02]  /*1820*/  LEA.HI.X.SX32 R7, R14, R44, 0x1, P0 ;  /* 0x0000002c0e077211 */ /* 0x000fe400000f0eff */
[C---:B------:R-:W-:Y:S01]  /*1830*/  LEA R4, P0, R28.reuse, R0, 0x1 ;  /* 0x000000001c047211 */ /* 0x040fe200078008ff */
[----:B------:R-:W-:Y:S02]  /*1840*/  IMAD R15, R47, 0x2, R34 ;  /* 0x000000022f0f7824 */ /* 0x000fe400078e0222 */
[----:B------:R0:W4:Y:S01]  /*1850*/  LDG.E.U16 R70, [R6.64] ;  /* 0x0000000606467981 */ /* 0x000122000c1e1500 */
[----:B------:R-:W-:-:S05]  /*1860*/  LEA.HI.X.SX32 R5, R28, R44, 0x1, P0 ;  /* 0x0000002c1c057211 */ /* 0x000fca00000f0eff */
[----:B------:R1:W4:Y:S01]  /*1870*/  LDG.E.U16 R69, [R4.64] ;  /* 0x0000000604457981 */ /* 0x000322000c1e1500 */
[----:B0-----:R-:W-:-:S04]  /*1880*/  LEA R6, P0, R15, R0, 0x1 ;  /* 0x000000000f067211 */ /* 0x001fc800078008ff */
[----:B------:R-:W-:Y:S01]  /*1890*/  LEA.HI.X.SX32 R7, R15, R44, 0x1, P0 ;  /* 0x0000002c0f077211 */ /* 0x000fe200000f0eff */
[----:B-----5:R0:W-:Y:S04]  /*18a0*/  STL [R1+0x1cc], R54 ;  /* 0x0001cc3601007387 */ /* 0x0201e80000100800 */
[----:B0-----:R0:W5:Y:S04]  /*18b0*/  LDG.E.U16 R54, [R2.64] ;  /* 0x0000000602367981 */ /* 0x001168000c1e1500 */
[----:B---3--:R3:W-:Y:S01]  /*18c0*/  STL [R1+0x244], R67 ;  /* 0x0002444301007387 */ /* 0x0087e20000100800 */
[----:B0-----:R-:W-:-:S04]  /*18d0*/  LEA R2, P1, R53, R0, 0x1 ;  /* 0x0000000035027211 */ /* 0x001fc800078208ff */
[----:B------:R-:W-:Y:S01]  /*18e0*/  LEA.HI.X.SX32 R3, R53, R44, 0x1, P1 ;  /* 0x0000002c35037211 */ /* 0x000fe200008f0eff */
[----:B------:R-:W-:Y:S04]  /*18f0*/  STL [R1+0x248], R56 ;  /* 0x0002483801007387 */ /* 0x000fe80000100800 */
[----:B------:R0:W-:Y:S04]  /*1900*/  STL [R1+0x1c0], R66 ;  /* 0x0001c04201007387 */ /* 0x0001e80000100800 */
[----:B---3--:R3:W5:Y:S04]  /*1910*/  LDG.E.U16 R67, [R6.64] ;  /* 0x0000000606437981 */ /* 0x008768000c1e1500 */
[----:B0-----:R0:W5:Y:S01]  /*1920*/  LDG.E.U16 R66, [R2.64] ;  /* 0x0000000602427981 */ /* 0x001162000c1e1500 */
[----:B------:R-:W-:-:S04]  /*1930*/  IMAD R21, R47, 0x2, R15 ;  /* 0x000000022f157824 */ /* 0x000fc800078e020f */
[----:B------:R-:W-:-:S05]  /*1940*/  IMAD R50, R47, 0x2, R21 ;  /* 0x000000022f327824 */ /* 0x000fca00078e0215 */
[----:B------:R-:W-:-:S05]  /*1950*/  LEA R35, R47, R50, 0x1 ;  /* 0x000000322f237211 */ /* 0x000fca00078e08ff */
[----:B------:R-:W-:-:S04]  /*1960*/  IMAD R16, R47, 0x2, R35 ;  /* 0x000000022f107824 */ /* 0x000fc800078e0223 */
[----:B------:R-:W-:-:S04]  /*1970*/  IMAD R22, R47, 0x2, R16 ;  /* 0x000000022f167824 */ /* 0x000fc800078e0210 */
[----:B------:R-:W-:Y:S01]  /*1980*/  IMAD R51, R47, 0x2, R22 ;  /* 0x000000022f337824 */ /* 0x000fe200078e0216 */
[----:B-1----:R-:W-:-:S04]  /*1990*/  LEA R4, P0, R21, R0, 0x1 ;  /* 0x0000000015047211 */ /* 0x002fc800078008ff */
[----:B------:R-:W-:Y:S02]  /*19a0*/  LEA R36, R47, R51, 0x1 ;  /* 0x000000332f247211 */ /* 0x000fe400078e08ff */
[----:B0-----:R-:W-:-:S03]  /*19b0*/  LEA R2, P1, R50, R0, 0x1 ;  /* 0x0000000032027211 */ /* 0x001fc600078208ff */
[----:B------:R-:W-:Y:S01]  /*19c0*/  IMAD R9, R47, 0x2, R36 ;  /* 0x000000022f097824 */ /* 0x000fe200078e0224 */
[----:B------:R-:W-:Y:S02]  /*19d0*/  LEA.HI.X.SX32 R5, R21, R44, 0x1, P0 ;  /* 0x0000002c15057211 */ /* 0x000fe400000f0eff */
[----:B---3--:R-:W-:Y:S01]  /*19e0*/  LEA R6, P0, R16, R0, 0x1 ;  /* 0x0000000010067211 */ /* 0x008fe200078008ff */
[C---:B------:R-:W-:Y:S01]  /*19f0*/  IMAD R23, R47.reuse, 0x2, R9 ;  /* 0x000000022f177824 */ /* 0x040fe200078e0209 */
[----:B--2---:R0:W-:Y:S01]  /*1a00*/  STL [R1+0x234], R61 ;  /* 0x0002343d01007387 */ /* 0x0041e20000100800 */
[-C--:B------:R-:W-:Y:S02]  /*1a10*/  LEA.HI.X.SX32 R3, R50, R44.reuse, 0x1, P1 ;  /* 0x0000002c32037211 */ /* 0x080fe400008f0eff */
[----:B------:R-:W-:Y:S01]  /*1a20*/  LEA.HI.X.SX32 R7, R16, R44, 0x1, P0 ;  /* 0x0000002c10077211 */ /* 0x000fe200000f0eff */
[C---:B------:R-:W-:Y:S01]  /*1a30*/  IMAD R60, R47.reuse, 0x2, R23 ;  /* 0x000000022f3c7824 */ /* 0x040fe200078e0217 */
[----:B0-----:R0:W2:Y:S04]  /*1a40*/  LDG.E.U16 R61, [R4.64] ;  /* 0x00000006043d7981 */ /* 0x0010a8000c1e1500 */
[----:B----4-:R-:W-:Y:S01]  /*1a50*/  STL [R1+0x238], R55 ;  /* 0x0002383701007387 */ /* 0x010fe20000100800 */
[----:B------:R-:W-:-:S02]  /*1a60*/  LEA R29, R47, R60, 0x1 ;  /* 0x0000003c2f1d7211 */ /* 0x000fc400078e08ff */
[C---:B0-----:R-:W-:Y:S01]  /*1a70*/  LEA R4, P0, R22.reuse, R0, 0x1 ;  /* 0x0000000016047211 */ /* 0x041fe200078008ff */
[----:B------:R0:W-:Y:S03]  /*1a80*/  STL [R1+0x1bc], R64 ;  /* 0x0001bc4001007387 */ /* 0x0001e60000100800 */
[----:B------:R-:W-:Y:S01]  /*1a90*/  LEA.HI.X.SX32 R5, R22, R44, 0x1, P0 ;  /* 0x0000002c16057211 */ /* 0x000fe200000f0eff */
[----:B------:R1:W-:Y:S01]  /*1aa0*/  STL [R1+0x224], R68 ;  /* 0x0002244401007387 */ /* 0x0003e20000100800 */
[----:B------:R-:W-:-:S03]  /*1ab0*/  IMAD R10, R47, 0x2, R29 ;  /* 0x000000022f0a7824 */ /* 0x000fc600078e021d */
[----:B------:R3:W4:Y:S04]  /*1ac0*/  LDG.E.U16 R72, [R4.64] ;  /* 0x0000000604487981 */ /* 0x000728000c1e1500 */
[----:B0-----:R0:W4:Y:S04]  /*1ad0*/  LDG.E.U16 R64, [R2.64] ;  /* 0x0000000602407981 */ /* 0x001128000c1e1500 */
[----:B-1----:R1:W4:Y:S01]  /*1ae0*/  LDG.E.U16 R68, [R6.64] ;  /* 0x0000000606447981 */ /* 0x002322000c1e1500 */
[-C--:B0-----:R-:W-:Y:S02]  /*1af0*/  LEA R2, P1, R51, R0.reuse, 0x1 ;  /* 0x0000000033027211 */ /* 0x081fe400078208ff */
[----:B-1----:R-:W-:-:S02]  /*1b00*/  LEA R6, P0, R9, R0, 0x1 ;  /* 0x0000000009067211 */ /* 0x002fc400078008ff */
[-C--:B------:R-:W-:Y:S02]  /*1b10*/  LEA.HI.X.SX32 R3, R51, R44.reuse, 0x1, P1 ;  /* 0x0000002c33037211 */ /* 0x080fe400008f0eff */
[----:B------:R-:W-:Y:S02]  /*1b20*/  LEA.HI.X.SX32 R7, R9, R44, 0x1, P0 ;  /* 0x0000002c09077211 */ /* 0x000fe400000f0eff */
[C---:B---3--:R-:W-:Y:S01]  /*1b30*/  LEA R4, P0, R23.reuse, R0, 0x1 ;  /* 0x0000000017047211 */ /* 0x048fe200078008ff */
[----:B------:R0:W3:Y:S03]  /*1b40*/  LDG.E.U16 R71, [R2.64] ;  /* 0x0000000602477981 */ /* 0x0000e6000c1e1500 */
[----:B------:R-:W-:Y:S02]  /*1b50*/  LEA.HI.X.SX32 R5, R23, R44, 0x1, P0 ;  /* 0x0000002c17057211 */ /* 0x000fe400000f0eff */
[----:B0-----:R-:W-:-:S04]  /*1b60*/  LEA R2, P1, R60, R0, 0x1 ;  /* 0x000000003c027211 */ /* 0x001fc800078208ff */
[----:B------:R-:W-:Y:S01]  /*1b70*/  LEA.HI.X.SX32 R3, R60, R44, 0x1, P1 ;  /* 0x0000002c3c037211 */ /* 0x000fe200008f0eff */
[----:B-----5:R-:W-:Y:S04]  /*1b80*/  STL [R1+0x228], R54 ;  /* 0x0002283601007387 */ /* 0x020fe80000100800 */
[----:B------:R0:W-:Y:S04]  /*1b90*/  STL [R1+0x1b0], R70 ;  /* 0x0001b04601007387 */ /* 0x0001e80000100800 */
[----:B------:R1:W-:Y:S04]  /*1ba0*/  STL [R1+0x214], R69 ;  /* 0x0002144501007387 */ /* 0x0003e80000100800 */
[----:B0-----:R0:W5:Y:S04]  /*1bb0*/  LDG.E.U16 R70, [R4.64] ;  /* 0x0000000604467981 */ /* 0x001168000c1e1500 */
[----:B-1----:R1:W5:Y:S04]  /*1bc0*/  LDG.E.U16 R69, [R2.64] ;  /* 0x0000000602457981 */ /* 0x002368000c1e1500 */
[----:B------:R0:W-:Y:S04]  /*1bd0*/  STL [R1+0x218], R66 ;  /* 0x0002184201007387 */ /* 0x0001e80000100800 */
[----:B0-----:R0:W5:Y:S02]  /*1be0*/  LDG.E.U16 R66, [R6.64] ;  /* 0x0000000606427981 */ /* 0x001164000c1e1500 */
[----:B0-----:R-:W-:-:S04]  /*1bf0*/  LEA R6, P0, R10, R0, 0x1 ;  /* 0x000000000a067211 */ /* 0x001fc800078008ff */
[----:B------:R-:W-:Y:S01]  /*1c00*/  LEA.HI.X.SX32 R7, R10, R44, 0x1, P0 ;  /* 0x0000002c0a077211 */ /* 0x000fe200000f0eff */
[----:B------:R0:W-:Y:S04]  /*1c10*/  STL [R1+0x1ac], R67 ;  /* 0x0001ac4301007387 */ /* 0x0001e80000100800 */
[----:B0-----:R0:W5:Y:S01]  /*1c20*/  LDG.E.U16 R67, [R6.64] ;  /* 0x0000000606437981 */ /* 0x001162000c1e1500 */
[----:B------:R-:W-:-:S04]  /*1c30*/  IMAD R24, R47, 0x2, R10 ;  /* 0x000000022f187824 */ /* 0x000fc800078e020a */
[----:B------:R-:W-:-:S05]  /*1c40*/  IMAD R62, R47, 0x2, R24 ;  /* 0x000000022f3e7824 */ /* 0x000fca00078e0218 */
[----:B------:R-:W-:-:S05]  /*1c50*/  LEA R30, R47, R62, 0x1 ;  /* 0x0000003e2f1e7211 */ /* 0x000fca00078e08ff */
[----:B------:R-:W-:-:S04]  /*1c60*/  IMAD R11, R47, 0x2, R30 ;  /* 0x000000022f0b7824 */ /* 0x000fc800078e021e */
[----:B------:R-:W-:-:S04]  /*1c70*/  IMAD R17, R47, 0x2, R11 ;  /* 0x000000022f117824 */ /* 0x000fc800078e020b */
[C---:B------:R-:W-:Y:S01]  /*1c80*/  IMAD R63, R47.reuse, 0x2, R17 ;  /* 0x000000022f3f7824 */ /* 0x040fe200078e0211 */
[-C--:B------:R-:W-:Y:S02]  /*1c90*/  LEA R4, P0, R24, R0.reuse, 0x1 ;  /* 0x0000000018047211 */ /* 0x080fe400078008ff */
[----:B-1----:R-:W-:Y:S02]  /*1ca0*/  LEA R2, P1, R62, R0, 0x1 ;  /* 0x000000003e027211 */ /* 0x002fe400078208ff */
[C---:B------:R-:W-:Y:S02]  /*1cb0*/  LEA R31, R47.reuse, R63, 0x1 ;  /* 0x0000003f2f1f7211 */ /* 0x040fe400078e08ff */
[-C--:B------:R-:W-:Y:S02]  /*1cc0*/  LEA.HI.X.SX32 R5, R24, R44.reuse, 0x1, P0 ;  /* 0x0000002c18057211 */ /* 0x080fe400000f0eff */
[----:B------:R-:W-:Y:S01]  /*1cd0*/  LEA.HI.X.SX32 R3, R62, R44, 0x1, P1 ;  /* 0x0000002c3e037211 */ /* 0x000fe200008f0eff */
[----:B------:R-:W-:Y:S01]  /*1ce0*/  IMAD R12, R47, 0x2, R31 ;  /* 0x000000022f0c7824 */ /* 0x000fe200078e021f */
[----:B0-----:R-:W-:Y:S01]  /*1cf0*/  LEA R6, P0, R11, R0, 0x1 ;  /* 0x000000000b067211 */ /* 0x001fe200078008ff */
[----:B--2---:R-:W-:Y:S02]  /*1d00*/  STL [R1+0x204], R61 ;  /* 0x0002043d01007387 */ /* 0x004fe40000100800 */
[----:B------:R-:W-:Y:S01]  /*1d10*/  IMAD R18, R47, 0x2, R12 ;  /* 0x000000022f127824 */ /* 0x000fe200078e020c */
[----:B------:R-:W-:Y:S01]  /*1d20*/  LEA.HI.X.SX32 R7, R11, R44, 0x1, P0 ;  /* 0x0000002c0b077211 */ /* 0x000fe200000f0eff */
[----:B------:R0:W2:Y:S04]  /*1d30*/  LDG.E.U16 R76, [R4.64] ;  /* 0x00000006044c7981 */ /* 0x0000a8000c1e1500 */
[----:B----4-:R-:W-:Y:S04]  /*1d40*/  STL [R1+0x208], R64 ;  /* 0x0002084001007387 */ /* 0x010fe80000100800 */
[----:B------:R1:W-:Y:S01]  /*1d50*/  STL [R1+0x1a0], R68 ;  /* 0x0001a04401007387 */ /* 0x0003e20000100800 */
[----:B0-----:R-:W-:Y:S01]  /*1d60*/  LEA R4, P0, R17, R0, 0x1 ;  /* 0x0000000011047211 */ /* 0x001fe200078008ff */
[----:B------:R-:W-:-:S02]  /*1d70*/  IMAD R65, R47, 0x2, R18 ;  /* 0x000000022f417824 */ /* 0x000fc400078e0212 */
[----:B------:R0:W4:Y:S01]  /*1d80*/  LDG.E.U16 R75, [R6.64] ;  /* 0x00000006064b7981 */ /* 0x000122000c1e1500 */
[----:B------:R-:W-:-:S03]  /*1d90*/  LEA.HI.X.SX32 R5, R17, R44, 0x1, P0 ;  /* 0x0000002c11057211 */ /* 0x000fc600000f0eff */
[----:B-1----:R1:W4:Y:S01]  /*1da0*/  LDG.E.U16 R68, [R2.64] ;  /* 0x0000000602447981 */ /* 0x002322000c1e1500 */
[----:B0-----:R-:W-:-:S03]  /*1db0*/  LEA R6, P0, R12, R0, 0x1 ;  /* 0x000000000c067211 */ /* 0x001fc600078008ff */
[----:B------:R-:W-:Y:S01]  /*1dc0*/  STL [R1+0x1f4], R72 ;  /* 0x0001f44801007387 */ /* 0x000fe20000100800 */
[----:B------:R-:W-:-:S03]  /*1dd0*/  LEA R32, R47, R65, 0x1 ;  /* 0x000000412f207211 */ /* 0x000fc600078e08ff */
[----:B------:R0:W4:Y:S01]  /*1de0*/  LDG.E.U16 R74, [R4.64] ;  /* 0x00000006044a7981 */ /* 0x000122000c1e1500 */
[----:B-1----:R-:W-:-:S04]  /*1df0*/  LEA R2, P1, R63, R0, 0x1 ;  /* 0x000000003f027211 */ /* 0x002fc800078208ff */
[-C--:B------:R-:W-:Y:S01]  /*1e00*/  LEA.HI.X.SX32 R3, R63, R44.reuse, 0x1, P1 ;  /* 0x0000002c3f037211 */ /* 0x080fe200008f0eff */
[----:B---3--:R-:W-:Y:S01]  /*1e10*/  STL [R1+0x1f8], R71 ;  /* 0x0001f84701007387 */ /* 0x008fe20000100800 */
[----:B------:R-:W-:Y:S02]  /*1e20*/  LEA.HI.X.SX32 R7, R12, R44, 0x1, P0 ;  /* 0x0000002c0c077211 */ /* 0x000fe400000f0eff */
[----:B0-----:R-:W-:Y:S01]  /*1e30*/  LEA R4, P0, R18, R0, 0x1 ;  /* 0x0000000012047211 */ /* 0x001fe200078008ff */
[----:B------:R-:W-:-:S03]  /*1e40*/  IMAD R48, R47, 0x2, R32 ;  /* 0x000000022f307824 */ /* 0x000fc600078e0220 */
[----:B------:R-:W-:Y:S01]  /*1e50*/  LEA.HI.X.SX32 R5, R18, R44, 0x1, P0 ;  /* 0x0000002c12057211 */ /* 0x000fe200000f0eff */
[----:B-----5:R0:W-:Y:S04]  /*1e60*/  STL [R1+0x19c], R66 ;  /* 0x00019c4201007387 */ /* 0x0201e80000100800 */
[----:B0-----:R0:W3:Y:S04]  /*1e70*/  LDG.E.U16 R66, [R2.64] ;  /* 0x0000000602427981 */ /* 0x0010e8000c1e1500 */
[----:B------:R1:W-:Y:S01]  /*1e80*/  STL [R1+0x1e4], R70 ;  /* 0x0001e44601007387 */ /* 0x0003e20000100800 */
[----:B0-----:R-:W-:-:S03]  /*1e90*/  LEA R2, P1, R65, R0, 0x1 ;  /* 0x0000000041027211 */ /* 0x001fc600078208ff */
[----:B------:R0:W-:Y:S01]  /*1ea0*/  STL [R1+0x1e8], R69 ;  /* 0x0001e84501007387 */ /* 0x0001e20000100800 */
[----:B------:R-:W-:-:S03]  /*1eb0*/  LEA.HI.X.SX32 R3, R65, R44, 0x1, P1 ;  /* 0x0000002c41037211 */ /* 0x000fc600008f0eff */
[----:B-1----:R1:W5:Y:S04]  /*1ec0*/  LDG.E.U16 R70, [R6.64] ;  /* 0x0000000606467981 */ /* 0x002368000c1e1500 */
[----:B------:R1:W-:Y:S04]  /*1ed0*/  STL [R1+0x190], R67 ;  /* 0x0001904301007387 */ /* 0x0003e80000100800 */
[----:B0-----:R0:W5:Y:S01]  /*1ee0*/  LDG.E.U16 R69, [R4.64] ;  /* 0x0000000604457981 */ /* 0x001162000c1e1500 */
[----:B-1----:R-:W-:-:S03]  /*1ef0*/  LEA R6, P0, R48, R0, 0x1 ;  /* 0x0000000030067211 */ /* 0x002fc600078008ff */
[----:B------:R1:W5:Y:S01]  /*1f00*/  LDG.E.U16 R67, [R2.64] ;  /* 0x0000000602437981 */ /* 0x000362000c1e1500 */
[----:B------:R-:W-:-:S05]  /*1f10*/  LEA.HI.X.SX32 R7, R48, R44, 0x1, P0 ;  /* 0x0000002c30077211 */ /* 0x000fca00000f0eff */
[----:B------:R0:W5:Y:S01]  /*1f20*/  LDG.E.U16 R65, [R6.64] ;  /* 0x0000000606417981 */ /* 0x000162000c1e1500 */
[----:B------:R-:W-:-:S04]  /*1f30*/  IMAD R19, R47, 0x2, R48 ;  /* 0x000000022f137824 */ /* 0x000fc800078e0230 */
[----:B------:R-:W-:-:S05]  /*1f40*/  IMAD R49, R47, 0x2, R19 ;  /* 0x000000022f317824 */ /* 0x000fca00078e0213 */
[----:B------:R-:W-:-:S05]  /*1f50*/  LEA R25, R47, R49, 0x1 ;  /* 0x000000312f197211 */ /* 0x000fca00078e08ff */
[----:B------:R-:W-:-:S04]  /*1f60*/  IMAD R45, R47, 0x2, R25 ;  /* 0x000000022f2d7824 */ /* 0x000fc800078e0219 */
[----:B------:R-:W-:-:S04]  /*1f70*/  IMAD R20, R47, 0x2, R45 ;  /* 0x000000022f147824 */ /* 0x000fc800078e022d */
[----:B------:R-:W-:Y:S01]  /*1f80*/  IMAD R57, R47, 0x2, R20 ;  /* 0x000000022f397824 */ /* 0x000fe200078e0214 */
[-C--:B0-----:R-:W-:Y:S02]  /*1f90*/  LEA R4, P0, R19, R0.reuse, 0x1 ;  /* 0x0000000013047211 */ /* 0x081fe400078008ff */
[----:B-1----:R-:W-:Y:S02]  /*1fa0*/  LEA R2, P1, R49, R0, 0x1 ;  /* 0x0000000031027211 */ /* 0x002fe400078208ff */
[----:B------:R-:W-:Y:S02]  /*1fb0*/  LEA R26, R47, R57, 0x1 ;  /* 0x000000392f1a7211 */ /* 0x000fe400078e08ff */
[-C--:B------:R-:W-:Y:S02]  /*1fc0*/  LEA.HI.X.SX32 R5, R19, R44.reuse, 0x1, P0 ;  /* 0x0000002c13057211 */ /* 0x080fe400000f0eff */
[----:B------:R-:W-:Y:S01]  /*1fd0*/  LEA.HI.X.SX32 R3, R49, R44, 0x1, P1 ;  /* 0x0000002c31037211 */ /* 0x000fe200008f0eff */
[----:B------:R-:W-:Y:S01]  /*1fe0*/  IMAD R59, R47, 0x2, R26 ;  /* 0x000000022f3b7824 */ /* 0x000fe200078e021a */
[----:B------:R-:W-:Y:S01]  /*1ff0*/  LEA R6, P0, R45, R0, 0x1 ;  /* 0x000000002d067211 */ /* 0x000fe200078008ff */
[----:B--2---:R-:W-:Y:S02]  /*2000*/  STL [R1+0x1d4], R76 ;  /* 0x0001d44c01007387 */ /* 0x004fe40000100800 */
[----:B------:R-:W-:Y:S01]  /*2010*/  IMAD R13, R47, 0x2, R59 ;  /* 0x000000022f0d7824 */ /* 0x000fe200078e023b */
[----:B------:R-:W-:Y:S01]  /*2020*/  LEA.HI.X.SX32 R7, R45, R44, 0x1, P0 ;  /* 0x0000002c2d077211 */ /* 0x000fe200000f0eff */
[----:B----4-:R0:W-:Y:S04]  /*2030*/  STL [R1+0x1d8], R68 ;  /* 0x0001d84401007387 */ /* 0x0101e80000100800 */
[----:B------:R1:W-:Y:S01]  /*2040*/  STL [R1+0x18c], R75 ;  /* 0x00018c4b01007387 */ /* 0x0003e20000100800 */
[----:B------:R-:W-:-:S03]  /*2050*/  IMAD R58, R47, 0x2, R13 ;  /* 0x000000022f3a7824 */ /* 0x000fc600078e020d */
[----:B0-----:R0:W2:Y:S04]  /*2060*/  LDG.E.U16 R68, [R4.64] ;  /* 0x0000000604447981 */ /* 0x0010a8000c1e1500 */
[----:B-1----:R1:W4:Y:S01]  /*2070*/  LDG.E.U16 R75, [R2.64] ;  /* 0x00000006024b7981 */ /* 0x002322000c1e1500 */
[----:B0-----:R-:W-:-:S03]  /*2080*/  LEA R4, P0, R20, R0, 0x1 ;  /* 0x0000000014047211 */ /* 0x001fc600078008ff */
[----:B------:R0:W-:Y:S01]  /*2090*/  STL [R1+0x1c4], R74 ;  /* 0x0001c44a01007387 */ /* 0x0001e20000100800 */
[C---:B-1----:R-:W-:Y:S02]  /*20a0*/  LEA R2, P1, R57.reuse, R0, 0x1 ;  /* 0x0000000039027211 */ /* 0x042fe400078208ff */
[-C--:B------:R-:W-:Y:S02]  /*20b0*/  LEA.HI.X.SX32 R5, R20, R44.reuse, 0x1, P0 ;  /* 0x0000002c14057211 */ /* 0x080fe400000f0eff */
[----:B------:R-:W-:Y:S02]  /*20c0*/  LEA.HI.X.SX32 R3, R57, R44, 0x1, P1 ;  /* 0x0000002c39037211 */ /* 0x000fe400008f0eff */
[C---:B------:R-:W-:Y:S01]  /*20d0*/  LEA R27, R47.reuse, R58, 0x1 ;  /* 0x0000003a2f1b7211 */ /* 0x040fe200078e08ff */
[----:B------:R1:W4:Y:S04]  /*20e0*/  LDG.E.U16 R78, [R4.64] ;  /* 0x00000006044e7981 */ /* 0x000328000c1e1500 */
[----:B0-----:R0:W4:Y:S01]  /*20f0*/  LDG.E.U16 R74, [R2.64] ;  /* 0x00000006024a7981 */ /* 0x001122000c1e1500 */
[----:B------:R-:W-:-:S04]  /*2100*/  IMAD R8, R47, 0x2, R27 ;  /* 0x000000022f087824 */ /* 0x000fc800078e021b */
[----:B------:R-:W-:Y:S01]  /*2110*/  IMAD R14, R47, 0x2, R8 ;  /* 0x000000022f0e7824 */ /* 0x000fe200078e0208 */
[----:B0-----:R-:W-:-:S04]  /*2120*/  LEA R2, P1, R58, R0, 0x1 ;  /* 0x000000003a027211 */ /* 0x001fc800078208ff */
[----:B------:R-:W-:Y:S01]  /*2130*/  LEA.HI.X.SX32 R3, R58, R44, 0x1, P1 ;  /* 0x0000002c3a037211 */ /* 0x000fe200008f0eff */
[----:B---3--:R0:W-:Y:S04]  /*2140*/  STL [R1+0x1c8], R66 ;  /* 0x0001c84201007387 */ /* 0x0081e80000100800 */
[----:B0-----:R0:W3:Y:S02]  /*2150*/  LDG.E.U16 R66, [R6.64] ;  /* 0x0000000606427981 */ /* 0x0010e4000c1e1500 */
[C---:B0-----:R-:W-:Y:S02]  /*2160*/  LEA R6, P0, R59.reuse, R0, 0x1 ;  /* 0x000000003b067211 */ /* 0x041fe400078008ff */
[----:B-----5:R-:W-:Y:S02]  /*2170*/  STL [R1+0x180], R70 ;  /* 0x0001804601007387 */ /* 0x020fe40000100800 */
[----:B------:R-:W-:-:S02]  /*2180*/  LEA.HI.X.SX32 R7, R59, R44, 0x1, P0 ;  /* 0x0000002c3b077211 */ /* 0x000fc400000f0eff */
[C---:B-1----:R-:W-:Y:S01]  /*2190*/  LEA R4, P0, R13.reuse, R0, 0x1 ;  /* 0x000000000d047211 */ /* 0x042fe200078008ff */
[----:B------:R-:W-:Y:S03]  /*21a0*/  STL [R1+0x1b4], R69 ;  /* 0x0001b44501007387 */ /* 0x000fe60000100800 */
[----:B------:R-:W-:Y:S01]  /*21b0*/  LEA.HI.X.SX32 R5, R13, R44, 0x1, P0 ;  /* 0x0000002c0d057211 */ /* 0x000fe200000f0eff */
[----:B------:R0:W-:Y:S04]  /*21c0*/  STL [R1+0x1b8], R67 ;  /* 0x0001b84301007387 */ /* 0x0001e80000100800 */
[----:B------:R1:W5:Y:S04]  /*21d0*/  LDG.E.U16 R80, [R4.64] ;  /* 0x0000000604507981 */ /* 0x000368000c1e1500 */
[----:B0-----:R0:W5:Y:S04]  /*21e0*/  LDG.E.U16 R67, [R6.64] ;  /* 0x0000000606437981 */ /* 0x001168000c1e1500 */
[----:B------:R1:W-:Y:S01]  /*21f0*/  STL [R1+0x17c], R65 ;  /* 0x00017c4101007387 */ /* 0x0003e20000100800 */
[----:B0-----:R-:W-:-:S04]  /*2200*/  LEA R6, P0, R8, R0, 0x1 ;  /* 0x0000000008067211 */ /* 0x001fc800078008ff */
[----:B------:R-:W-:Y:S01]  /*2210*/  LEA.HI.X.SX32 R7, R8, R44, 0x1, P0 ;  /* 0x0000002c08077211 */ /* 0x000fe200000f0eff */
[----:B-1----:R0:W5:Y:S01]  /*2220*/  LDG.E.U16 R65, [R2.64] ;  /* 0x0000000602417981 */ /* 0x002162000c1e1500 */
[----:B------:R-:W-:-:S03]  /*2230*/  LEA R4, P0, R14, R0, 0x1 ;  /* 0x000000000e047211 */ /* 0x000fc600078008ff */
[----:B------:R1:W5:Y:S01]  /*2240*/  LDG.E.U16 R77, [R6.64] ;  /* 0x00000006064d7981 */ /* 0x000362000c1e1500 */
[----:B------:R-:W-:-:S05]  /*2250*/  LEA.HI.X.SX32 R5, R14, R44, 0x1, P0 ;  /* 0x0000002c0e057211 */ /* 0x000fca00000f0eff */
[----:B------:R0:W5:Y:S01]  /*2260*/  LDG.E.U16 R79, [R4.64] ;  /* 0x00000006044f7981 */ /* 0x000162000c1e1500 */
[----:B------:R-:W-:-:S05]  /*2270*/  IMAD R52, R47, 0x2, R14 ;  /* 0x000000022f347824 */ /* 0x000fca00078e020e */
[----:B------:R-:W-:-:S05]  /*2280*/  LEA R28, R47, R52, 0x1 ;  /* 0x000000342f1c7211 */ /* 0x000fca00078e08ff */
[----:B------:R-:W-:-:S04]  /*2290*/  IMAD R56, R47, 0x2, R28 ;  /* 0x000000022f387824 */ /* 0x000fc800078e021c */
[----:B------:R-:W-:-:S04]  /*22a0*/  IMAD R15, R47, 0x2, R56 ;  /* 0x000000022f0f7824 */ /* 0x000fc800078e0238 */
[----:B------:R-:W-:Y:S01]  /*22b0*/  IMAD R53, R47, 0x2, R15 ;  /* 0x000000022f357824 */ /* 0x000fe200078e020f */
[----:B0-----:R-:W-:-:S04]  /*22c0*/  LEA R2, P1, R52, R0, 0x1 ;  /* 0x0000000034027211 */ /* 0x001fc800078208ff */
[C---:B------:R-:W-:Y:S02]  /*22d0*/  LEA R21, R47.reuse, R53, 0x1 ;  /* 0x000000352f157211 */ /* 0x040fe400078e08ff */
[----:B------:R-:W-:Y:S02]  /*22e0*/  LEA.HI.X.SX32 R3, R52, R44, 0x1, P1 ;  /* 0x0000002c34037211 */ /* 0x000fe400008f0eff */
[C---:B-1----:R-:W-:Y:S01]  /*22f0*/  LEA R6, P0, R56.reuse, R0, 0x1 ;  /* 0x0000000038067211 */ /* 0x042fe200078008ff */
[C---:B------:R-:W-:Y:S01]  /*2300*/  IMAD R55, R47.reuse, 0x2, R21 ;  /* 0x000000022f377824 */ /* 0x040fe200078e0215 */
[----:B--2---:R-:W-:Y:S02]  /*2310*/  STL [R1+0x1a4], R68 ;  /* 0x0001a44401007387 */ /* 0x004fe40000100800 */
[----:B------:R-:W-:Y:S01]  /*2320*/  LEA.HI.X.SX32 R7, R56, R44, 0x1, P0 ;  /* 0x0000002c38077211 */ /* 0x000fe200000f0eff */
[----:B------:R-:W-:Y:S01]  /*2330*/  IMAD R16, R47, 0x2, R55 ;  /* 0x000000022f107824 */ /* 0x000fe200078e0237 */
[----:B----4-:R0:W-:Y:S01]  /*2340*/  STL [R1+0x1a8], R75 ;  /* 0x0001a84b01007387 */ /* 0x0101e20000100800 */
[----:B------:R-:W-:-:S02]  /*2350*/  LEA R4, P0, R15, R0, 0x1 ;  /* 0x000000000f047211 */ /* 0x000fc400078008ff */
[----:B------:R-:W-:Y:S02]  /*2360*/  IMAD R50, R47, 0x2, R16 ;  /* 0x000000022f327824 */ /* 0x000fe400078e0210 */
[----:B------:R-:W-:Y:S01]  /*2370*/  LEA.HI.X.SX32 R5, R15, R44, 0x1, P0 ;  /* 0x0000002c0f057211 */ /* 0x000fe200000f0eff */
[----:B0-----:R0:W2:Y:S02]  /*2380*/  LDG.E.U16 R75, [R2.64] ;  /* 0x00000006024b7981 */ /* 0x0010a4000c1e1500 */
[----:B------:R-:W-:Y:S02]  /*2390*/  LEA R22, R47, R50, 0x1 ;  /* 0x000000322f167211 */ /* 0x000fe400078e08ff */
[----:B------:R1:W4:Y:S01]  /*23a0*/  LDG.E.U16 R81, [R4.64] ;  /* 0x0000000604517981 */ /* 0x000322000c1e1500 */
[----:B0-----:R-:W-:-:S04]  /*23b0*/  LEA R2, P1, R53, R0, 0x1 ;  /* 0x0000000035027211 */ /* 0x001fc800078208ff */
[----:B------:R-:W-:Y:S01]  /*23c0*/  LEA.HI.X.SX32 R3, R53, R44, 0x1, P1 ;  /* 0x0000002c35037211 */ /* 0x000fe200008f0eff */
[----:B------:R-:W-:-:S04]  /*23d0*/  IMAD R54, R47, 0x2, R22 ;  /* 0x000000022f367824 */ /* 0x000fc800078e0216 */
[----:B------:R-:W-:Y:S01]  /*23e0*/  IMAD R9, R47, 0x2, R54 ;  /* 0x000000022f097824 */ /* 0x000fe200078e0236 */
[----:B---3--:R-:W-:Y:S04]  /*23f0*/  STL [R1+0x170], R66 ;  /* 0x0001704201007387 */ /* 0x008fe80000100800 */
[----:B------:R0:W-:Y:S04]  /*2400*/  STL [R1+0x194], R78 ;  /* 0x0001944e01007387 */ /* 0x0001e80000100800 */
[----:B------:R3:W-:Y:S04]  /*2410*/  STL [R1+0x198], R74 ;  /* 0x0001984a01007387 */ /* 0x0007e80000100800 */
[----:B0-----:R0:W4:Y:S04]  /*2420*/  LDG.E.U16 R78, [R2.64] ;  /* 0x00000006024e7981 */ /* 0x001128000c1e1500 */
[----:B---3--:R3:W4:Y:S02]  /*2430*/  LDG.E.U16 R74, [R6.64] ;  /* 0x00000006064a7981 */ /* 0x008724000c1e1500 */
[----:B---3--:R-:W-:-:S02]  /*2440*/  LEA R6, P0, R55, R0, 0x1 ;  /* 0x0000000037067211 */ /* 0x008fc400078008ff */
[----:B0-----:R-:W-:Y:S02]  /*2450*/  LEA R2, P1, R50, R0, 0x1 ;  /* 0x0000000032027211 */ /* 0x001fe400078208ff */
[----:B------:R-:W-:Y:S02]  /*2460*/  LEA.HI.X.SX32 R7, R55, R44, 0x1, P0 ;  /* 0x0000002c37077211 */ /* 0x000fe400000f0eff */
[----:B-1----:R-:W-:Y:S01]  /*2470*/  LEA R4, P0, R16, R0, 0x1 ;  /* 0x0000000010047211 */ /* 0x002fe200078008ff */
[----:B-----5:R-:W-:Y:S01]  /*2480*/  STL [R1+0x16c], R67 ;  /* 0x00016c4301007387 */ /* 0x020fe20000100800 */
[-C--:B------:R-:W-:Y:S02]  /*2490*/  LEA.HI.X.SX32 R3, R50, R44.reuse, 0x1, P1 ;  /* 0x0000002c32037211 */ /* 0x080fe400008f0eff */
[----:B------:R-:W-:Y:S01]  /*24a0*/  LEA.HI.X.SX32 R5, R16, R44, 0x1, P0 ;  /* 0x0000002c10057211 */ /* 0x000fe200000f0eff */
[----:B------:R-:W-:Y:S04]  /*24b0*/  STL [R1+0x184], R80 ;  /* 0x0001845001007387 */ /* 0x000fe80000100800 */
[----:B------:R0:W3:Y:S04]  /*24c0*/  LDG.E.U16 R85, [R4.64] ;  /* 0x0000000604557981 */ /* 0x0000e8000c1e1500 */
[----:B------:R1:W-:Y:S04]  /*24d0*/  STL [R1+0x188], R65 ;  /* 0x0001884101007387 */ /* 0x0003e80000100800 */
[----:B------:R5:W-:Y:S04]  /*24e0*/  STL [R1+0x160], R77 ;  /* 0x0001604d01007387 */ /* 0x000be80000100800 */
[----:B-1----:R1:W3:Y:S04]  /*24f0*/  LDG.E.U16 R65, [R6.64] ;  /* 0x0000000606417981 */ /* 0x0022e8000c1e1500 */
[----:B-----5:R5:W3:Y:S01]  /*2500*/  LDG.E.U16 R77, [R2.64] ;  /* 0x00000006024d7981 */ /* 0x020ae2000c1e1500 */
[----:B-1----:R-:W-:-:S04]  /*2510*/  LEA R6, P0, R54, R0, 0x1 ;  /* 0x0000000036067211 */ /* 0x002fc800078008ff */
[----:B------:R-:W-:Y:S01]  /*2520*/  LEA.HI.X.SX32 R7, R54, R44, 0x1, P0 ;  /* 0x0000002c36077211 */ /* 0x000fe200000f0eff */
[----:B------:R1:W-:Y:S01]  /*2530*/  STL [R1+0x174], R79 ;  /* 0x0001744f01007387 */ /* 0x0003e20000100800 */
[----:B0-----:R-:W-:-:S03]  /*2540*/  LEA R4, P0, R9, R0, 0x1 ;  /* 0x0000000009047211 */ /* 0x001fc600078008ff */
[----:B-1----:R0:W3:Y:S01]  /*2550*/  LDG.E.U16 R79, [R6.64] ;  /* 0x00000006064f7981 */ /* 0x0020e2000c1e1500 */
[----:B------:R-:W-:-:S05]  /*2560*/  LEA.HI.X.SX32 R5, R9, R44, 0x1, P0 ;  /* 0x0000002c09057211 */ /* 0x000fca00000f0eff */
[----:B------:R1:W3:Y:S01]  /*2570*/  LDG.E.U16 R80, [R4.64] ;  /* 0x0000000604507981 */ /* 0x0002e2000c1e1500 */
[----:B------:R-:W-:-:S05]  /*2580*/  IMAD R51, R47, 0x2, R9 ;  /* 0x000000022f337824 */ /* 0x000fca00078e0209 */
[----:B------:R-:W-:-:S05]  /*2590*/  LEA R23, R47, R51, 0x1 ;  /* 0x000000332f177211 */ /* 0x000fca00078e08ff */
[----:B------:R-:W-:-:S04]  /*25a0*/  IMAD R60, R47, 0x2, R23 ;  /* 0x000000022f3c7824 */ /* 0x000fc800078e0217 */
[----:B------:R-:W-:-:S04]  /*25b0*/  IMAD R10, R47, 0x2, R60 ;  /* 0x000000022f0a7824 */ /* 0x000fc800078e023c */
[----:B------:R-:W-:Y:S01]  /*25c0*/  IMAD R61, R47, 0x2, R10 ;  /* 0x000000022f3d7824 */ /* 0x000fe200078e020a */
[----:B-----5:R-:W-:-:S04]  /*25d0*/  LEA R2, P1, R51, R0, 0x1 ;  /* 0x0000000033027211 */ /* 0x020fc800078208ff */
[----:B------:R-:W-:Y:S02]  /*25e0*/  LEA R24, R47, R61, 0x1 ;  /* 0x0000003d2f187211 */ /* 0x000fe400078e08ff */
[C---:B0-----:R-:W-:Y:S02]  /*25f0*/  LEA R6, P0, R60.reuse, R0, 0x1 ;  /* 0x000000003c067211 */ /* 0x041fe400078008ff */
[-C--:B------:R-:W-:Y:S01]  /*2600*/  LEA.HI.X.SX32 R3, R51, R44.reuse, 0x1, P1 ;  /* 0x0000002c33037211 */ /* 0x080fe200008f0eff */
[C---:B------:R-:W-:Y:S01]  /*2610*/  IMAD R64, R47.reuse, 0x2, R24 ;  /* 0x000000022f407824 */ /* 0x040fe200078e0218 */
[----:B------:R-:W-:Y:S01]  /*2620*/  LEA.HI.X.SX32 R7, R60, R44, 0x1, P0 ;  /* 0x0000002c3c077211 */ /* 0x000fe200000f0eff */
[----:B--2---:R0:W-:Y:S01]  /*2630*/  STL [R1+0x178], R75 ;  /* 0x0001784b01007387 */ /* 0x0041e20000100800 */
[C---:B-1----:R-:W-:Y:S01]  /*2640*/  LEA R4, P0, R10.reuse, R0, 0x1 ;  /* 0x000000000a047211 */ /* 0x042fe200078008ff */
[C---:B------:R-:W-:Y:S02]  /*2650*/  IMAD R11, R47.reuse, 0x2, R64 ;  /* 0x000000022f0b7824 */ /* 0x040fe400078e0240 */
[----:B------:R1:W2:Y:S01]  /*2660*/  LDG.E.U16 R83, [R6.64] ;  /* 0x0000000606537981 */ /* 0x0002a2000c1e1500 */
[----:B------:R-:W-:Y:S01]  /*2670*/  LEA.HI.X.SX32 R5, R10, R44, 0x1, P0 ;  /* 0x0000002c0a057211 */ /* 0x000fe200000f0eff */
[----:B------:R-:W-:-:S02]  /*2680*/  IMAD R62, R47, 0x2, R11 ;  /* 0x000000022f3e7824 */ /* 0x000fc400078e020b */
[----:B0-----:R0:W5:Y:S01]  /*2690*/  LDG.E.U16 R75, [R2.64] ;  /* 0x00000006024b7981 */ /* 0x001162000c1e1500 */
[CC--:B-1----:R-:W-:Y:S02]  /*26a0*/  LEA R6, P0, R64.reuse, R0.reuse, 0x1 ;  /* 0x0000000040067211 */ /* 0x0c2fe400078008ff */
[----:B0-----:R-:W-:Y:S02]  /*26b0*/  LEA R2, P1, R61, R0, 0x1 ;  /* 0x000000003d027211 */ /* 0x001fe400078208ff */
[----:B------:R-:W-:Y:S02]  /*26c0*/  LEA R17, R47, R62, 0x1 ;  /* 0x0000003e2f117211 */ /* 0x000fe400078e08ff */
[-C--:B------:R-:W-:Y:S02]  /*26d0*/  LEA.HI.X.SX32 R3, R61, R44.reuse, 0x1, P1 ;  /* 0x0000002c3d037211 */ /* 0x080fe400008f0eff */
[----:B------:R-:W-:Y:S01]  /*26e0*/  LEA.HI.X.SX32 R7, R64, R44, 0x1, P0 ;  /* 0x0000002c40077211 */ /* 0x000fe200000f0eff */
[----:B------:R-:W-:-:S04]  /*26f0*/  IMAD R63, R47, 0x2, R17 ;  /* 0x000000022f3f7824 */ /* 0x000fc800078e0211 */
[----:B------:R-:W-:-:S04]  /*2700*/  IMAD R12, R47, 0x2, R63 ;  /* 0x000000022f0c7824 */ /* 0x000fc800078e023f */
[----:B------:R-:W-:Y:S01]  /*2710*/  IMAD R73, R47, 0x2, R12 ;  /* 0x000000022f497824 */ /* 0x000fe200078e020c */
[----:B----4-:R-:W-:Y:S04]  /*2720*/  STL [R1+0x15c], R74 ;  /* 0x00015c4a01007387 */ /* 0x010fe80000100800 */
[----:B------:R0:W-:Y:S04]  /*2730*/  STL [R1+0x164], R81 ;  /* 0x0001645101007387 */ /* 0x0001e80000100800 */
[----:B------:R1:W-:Y:S04]  /*2740*/  STL [R1+0x168], R78 ;  /* 0x0001684e01007387 */ /* 0x0003e80000100800 */
[----:B0-----:R0:W4:Y:S04]  /*2750*/  LDG.E.U16 R81, [R4.64] ;  /* 0x0000000604517981 */ /* 0x001128000c1e1500 */
[----:B-1----:R1:W4:Y:S01]  /*2760*/  LDG.E.U16 R78, [R2.64] ;  /* 0x00000006024e7981 */ /* 0x002322000c1e1500 */
[----:B0-----:R-:W-:-:S02]  /*2770*/  LEA R4, P0, R11, R0, 0x1 ;  /* 0x000000000b047211 */ /* 0x001fc400078008ff */
[C---:B-1----:R-:W-:Y:S02]  /*2780*/  LEA R2, P1, R62.reuse, R0, 0x1 ;  /* 0x000000003e027211 */ /* 0x042fe400078208ff */
[-C--:B------:R-:W-:Y:S02]  /*2790*/  LEA.HI.X.SX32 R5, R11, R44.reuse, 0x1, P0 ;  /* 0x0000002c0b057211 */ /* 0x080fe400000f0eff */
[----:B------:R-:W-:-:S03]  /*27a0*/  LEA.HI.X.SX32 R3, R62, R44, 0x1, P1 ;  /* 0x0000002c3e037211 */ /* 0x000fc600008f0eff */
[----:B------:R0:W4:Y:S04]  /*27b0*/  LDG.E.U16 R91, [R4.64] ;  /* 0x00000006045b7981 */ /* 0x000128000c1e1500 */
[----:B---3--:R-:W-:Y:S04]  /*27c0*/  STL [R1+0x150], R65 ;  /* 0x0001504101007387 */ /* 0x008fe80000100800 */
[----:B------:R-:W-:Y:S04]  /*27d0*/  STL [R1+0x154], R85 ;  /* 0x0001545501007387 */ /* 0x000fe80000100800 */
[----:B------:R1:W-:Y:S04]  /*27e0*/  STL [R1+0x158], R77 ;  /* 0x0001584d01007387 */ /* 0x0003e80000100800 */
[----:B-1----:R1:W3:Y:S04]  /*27f0*/  LDG.E.U16 R77, [R6.64] ;  /* 0x00000006064d7981 */ /* 0x0022e8000c1e1500 */
[----:B------:R0:W-:Y:S01]  /*2800*/  STL [R1+0x14c], R79 ;  /* 0x00014c4f01007387 */ /* 0x0001e20000100800 */
[----:B-1----:R-:W-:-:S04]  /*2810*/  LEA R6, P0, R63, R0, 0x1 ;  /* 0x000000003f067211 */ /* 0x002fc800078008ff */
[----:B------:R-:W-:Y:S01]  /*2820*/  LEA.HI.X.SX32 R7, R63, R44, 0x1, P0 ;  /* 0x0000002c3f077211 */ /* 0x000fe200000f0eff */
[----:B0-----:R0:W3:Y:S01]  /*2830*/  LDG.E.U16 R79, [R2.64] ;  /* 0x00000006024f7981 */ /* 0x0010e2000c1e1500 */
[----:B------:R-:W-:-:S04]  /*2840*/  LEA R4, P0, R12, R0, 0x1 ;  /* 0x000000000c047211 */ /* 0x000fc800078008ff */
[----:B------:R-:W-:Y:S02]  /*2850*/  LEA.HI.X.SX32 R5, R12, R44, 0x1, P0 ;  /* 0x0000002c0c057211 */ /* 0x000fe400000f0eff */
[C---:B0-----:R-:W-:Y:S01]  /*2860*/  LEA R2, P1, R73.reuse, R0, 0x1 ;  /* 0x0000000049027211 */ /* 0x041fe200078208ff */
[----:B------:R0:W-:Y:S03]  /*2870*/  STL [R1+0x144], R80 ;  /* 0x0001445001007387 */ /* 0x0001e60000100800 */
[----:B------:R-:W-:Y:S01]  /*2880*/  LEA.HI.X.SX32 R3, R73, R44, 0x1, P1 ;  /* 0x0000002c49037211 */ /* 0x000fe200008f0eff */
[----:B------:R1:W3:Y:S04]  /*2890*/  LDG.E.U16 R89, [R4.64] ;  /* 0x0000000604597981 */ /* 0x0002e8000c1e1500 */
[----:B------:R1:W3:Y:S04]  /*28a0*/  LDG.E.U16 R85, [R2.64] ;  /* 0x0000000602557981 */ /* 0x0002e8000c1e1500 */
[----:B0-----:R0:W3:Y:S01]  /*28b0*/  LDG.E.U16 R80, [R6.64] ;  /* 0x0000000606507981 */ /* 0x0010e2000c1e1500 */
[----:B------:R-:W-:-:S05]  /*28c0*/  LEA R18, R47, R73, 0x1 ;  /* 0x000000492f127211 */ /* 0x000fca00078e08ff */
[----:B------:R-:W-:-:S04]  /*28d0*/  IMAD R72, R47, 0x2, R18 ;  /* 0x000000022f487824 */ /* 0x000fc800078e0212 */
[----:B------:R-:W-:-:S04]  /*28e0*/  IMAD R71, R47, 0x2, R72 ;  /* 0x000000022f477824 */ /* 0x000fc800078e0248 */
[----:B------:R-:W-:-:S05]  /*28f0*/  IMAD R48, R47, 0x2, R71 ;  /* 0x000000022f307824 */ /* 0x000fca00078e0247 */
[----:B------:R-:W-:Y:S02]  /*2900*/  LEA R19, R47, R48, 0x1 ;  /* 0x000000302f137211 */ /* 0x000fe400078e08ff */
[----:B0-----:R-:W-:-:S03]  /*2910*/  LEA R6, P0, R72, R0, 0x1 ;  /* 0x0000000048067211 */ /* 0x001fc600078008ff */
[----:B------:R-:W-:Y:S01]  /*2920*/  IMAD R49, R47, 0x2, R19 ;  /* 0x000000022f317824 */ /* 0x000fe200078e0213 */
[----:B------:R-:W-:-:S03]  /*2930*/  LEA.HI.X.SX32 R7, R72, R44, 0x1, P0 ;  /* 0x0000002c48077211 */ /* 0x000fc600000f0eff */
[----:B------:R-:W-:Y:S01]  /*2940*/  IMAD R76, R47, 0x2, R49 ;  /* 0x000000022f4c7824 */ /* 0x000fe200078e0231 */
[-C--:B-1----:R-:W-:Y:S02]  /*2950*/  LEA R4, P0, R71, R0.reuse, 0x1 ;  /* 0x0000000047047211 */ /* 0x082fe400078008ff */
[C---:B------:R-:W-:Y:S01]  /*2960*/  LEA R2, P1, R48.reuse, R0, 0x1 ;  /* 0x0000000030027211 */ /* 0x040fe200078208ff */
[----:B------:R-:W-:Y:S01]  /*2970*/  IMAD R45, R47, 0x2, R76 ;  /* 0x000000022f2d7824 */ /* 0x000fe200078e024c */
[----:B-----5:R-:W-:Y:S01]  /*2980*/  STL [R1+0x148], R75 ;  /* 0x0001484b01007387 */ /* 0x020fe20000100800 */
[-C--:B------:R-:W-:Y:S02]  /*2990*/  LEA.HI.X.SX32 R5, R71, R44.reuse, 0x1, P0 ;  /* 0x0000002c47057211 */ /* 0x080fe400000f0eff */
[----:B------:R-:W-:Y:S01]  /*29a0*/  LEA.HI.X.SX32 R3, R48, R44, 0x1, P1 ;  /* 0x0000002c30037211 */ /* 0x000fe200008f0eff */
[----:B--2---:R-:W-:Y:S01]  /*29b0*/  STL [R1+0x140], R83 ;  /* 0x0001405301007387 */ /* 0x004fe20000100800 */
[----:B------:R-:W-:-:S02]  /*29c0*/  LEA R48, P0, R49, R0, 0x1 ;  /* 0x0000000031307211 */ /* 0x000fc400078008ff */
[----:B------:R-:W-:Y:S01]  /*29d0*/  LEA R20, R47, R45, 0x1 ;  /* 0x0000002d2f147211 */ /* 0x000fe200078e08ff */
[----:B------:R0:W2:Y:S01]  /*29e0*/  LDG.E.U16 R93, [R4.64] ;  /* 0x00000006045d7981 */ /* 0x0000a2000c1e1500 */
[----:B------:R-:W-:-:S03]  /*29f0*/  LEA.HI.X.SX32 R49, R49, R44, 0x1, P0 ;  /* 0x0000002c31317211 */ /* 0x000fc600000f0eff */
[----:B------:R-:W-:Y:S01]  /*2a00*/  IMAD R57, R47, 0x2, R20 ;  /* 0x000000022f397824 */ /* 0x000fe200078e0214 */
[----:B0-----:R-:W-:-:S03]  /*2a10*/  LEA R4, P0, R76, R0, 0x1 ;  /* 0x000000004c047211 */ /* 0x001fc600078008ff */
[----:B------:R-:W-:Y:S01]  /*2a20*/  IMAD R70, R47, 0x2, R57 ;  /* 0x000000022f467824 */ /* 0x000fe200078e0239 */
[----:B------:R-:W-:-:S03]  /*2a30*/  LEA.HI.X.SX32 R5, R76, R44, 0x1, P0 ;  /* 0x0000002c4c057211 */ /* 0x000fc600000f0eff */
[----:B------:R-:W-:Y:S02]  /*2a40*/  IMAD R69, R47, 0x2, R70 ;  /* 0x000000022f457824 */ /* 0x000fe400078e0246 */
[----:B------:R0:W5:Y:S04]  /*2a50*/  LDG.E.U16 R92, [R4.64] ;  /* 0x00000006045c7981 */ /* 0x000168000c1e1500 */
[----:B----4-:R-:W-:Y:S04]  /*2a60*/  STL [R1+0x13c], R81 ;  /* 0x00013c5101007387 */ /* 0x010fe80000100800 */
[----:B------:R1:W-:Y:S04]  /*2a70*/  STL [R1+0x138], R78 ;  /* 0x0001384e01007387 */ /* 0x0003e80000100800 */
[----:B-1----:R-:W4:Y:S04]  /*2a80*/  LDG.E.U16 R78, [R6.64] ;  /* 0x00000006064e7981 */ /* 0x002f28000c1e1500 */
[----:B---3--:R1:W-:Y:S04]  /*2a90*/  STL [R1+0x134], R77 ;  /* 0x0001344d01007387 */ /* 0x0083e80000100800 */
[----:B------:R-:W-:Y:S04]  /*2aa0*/  STL [R1+0x130], R91 ;  /* 0x0001305b01007387 */ /* 0x000fe80000100800 */
[----:B-1----:R1:W3:Y:S04]  /*2ab0*/  LDG.E.U16 R77, [R2.64] ;  /* 0x00000006024d7981 */ /* 0x0022e8000c1e1500 */
[----:B------:R0:W-:Y:S01]  /*2ac0*/  STL [R1+0x12c], R79 ;  /* 0x00012c4f01007387 */ /* 0x0001e20000100800 */
[----:B-1----:R-:W-:-:S04]  /*2ad0*/  LEA R2, P1, R45, R0, 0x1 ;  /* 0x000000002d027211 */ /* 0x002fc800078208ff */
[----:B------:R-:W-:Y:S01]  /*2ae0*/  LEA.HI.X.SX32 R3, R45, R44, 0x1, P1 ;  /* 0x0000002c2d037211 */ /* 0x000fe200008f0eff */
[----:B0-----:R0:W5:Y:S04]  /*2af0*/  LDG.E.U16 R79, [R48.64] ;  /* 0x00000006304f7981 */ /* 0x001168000c1e1500 */
[----:B------:R1:W5:Y:S01]  /*2b00*/  LDG.E.U16 R91, [R2.64] ;  /* 0x00000006025b7981 */ /* 0x000362000c1e1500 */
[----:B0-----:R-:W-:-:S04]  /*2b10*/  LEA R48, P0, R57, R0, 0x1 ;  /* 0x0000000039307211 */ /* 0x001fc800078008ff */
[----:B------:R-:W-:Y:S02]  /*2b20*/  LEA.HI.X.SX32 R49, R57, R44, 0x1, P0 ;  /* 0x0000002c39317211 */ /* 0x000fe400000f0eff */
[CC--:B------:R-:W-:Y:S02]  /*2b30*/  LEA R4, P0, R70.reuse, R0.reuse, 0x1 ;  /* 0x0000000046047211 */ /* 0x0c0fe400078008ff */
[C---:B-1----:R-:W-:Y:S01]  /*2b40*/  LEA R2, P1, R69.reuse, R0, 0x1 ;  /* 0x0000000045027211 */ /* 0x042fe200078208ff */
[----:B------:R-:W-:Y:S01]  /*2b50*/  STL [R1+0x128], R80 ;  /* 0x0001285001007387 */ /* 0x000fe20000100800 */
[-C--:B------:R-:W-:Y:S02]  /*2b60*/  LEA.HI.X.SX32 R5, R70, R44.reuse, 0x1, P0 ;  /* 0x0000002c46057211 */ /* 0x080fe400000f0eff */
[----:B------:R-:W-:Y:S01]  /*2b70*/  LEA.HI.X.SX32 R3, R69, R44, 0x1, P1 ;  /* 0x0000002c45037211 */ /* 0x000fe200008f0eff */
[----:B------:R0:W-:Y:S04]  /*2b80*/  STL [R1+0x124], R89 ;  /* 0x0001245901007387 */ /* 0x0001e80000100800 */
[----:B------:R1:W-:Y:S04]  /*2b90*/  STL [R1+0x120], R85 ;  /* 0x0001205501007387 */ /* 0x0003e80000100800 */
[----:B------:R2:W5:Y:S04]  /*2ba0*/  LDG.E.U16 R76, [R2.64] ;  /* 0x00000006024c7981 */ /* 0x000568000c1e1500 */
[----:B0-----:R0:W5:Y:S04]  /*2bb0*/  LDG.E.U16 R89, [R4.64] ;  /* 0x0000000604597981 */ /* 0x001168000c1e1500 */
[----:B-1----:R1:W5:Y:S01]  /*2bc0*/  LDG.E.U16 R85, [R48.64] ;  /* 0x0000000630557981 */ /* 0x002362000c1e1500 */
[----:B------:R-:W-:-:S05]  /*2bd0*/  LEA R13, R47, R69, 0x1 ;  /* 0x000000452f0d7211 */ /* 0x000fca00078e08ff */
[----:B------:R-:W-:-:S04]  /*2be0*/  IMAD R58, R47, 0x2, R13 ;  /* 0x000000022f3a7824 */ /* 0x000fc800078e020d */
[----:B------:R-:W-:-:S04]  /*2bf0*/  IMAD R8, R47, 0x2, R58 ;  /* 0x000000022f087824 */ /* 0x000fc800078e023a */
[----:B------:R-:W-:-:S05]  /*2c00*/  IMAD R68, R47, 0x2, R8 ;  /* 0x000000022f447824 */ /* 0x000fca00078e0208 */
[----:B------:R-:W-:Y:S02]  /*2c10*/  LEA R14, R47, R68, 0x1 ;  /* 0x000000442f0e7211 */ /* 0x000fe400078e08ff */
[----:B-1----:R-:W-:-:S03]  /*2c20*/  LEA R48, P0, R58, R0, 0x1 ;  /* 0x000000003a307211 */ /* 0x002fc600078008ff */
[----:B------:R-:W-:Y:S01]  /*2c30*/  IMAD R52, R47, 0x2, R14 ;  /* 0x000000022f347824 */ /* 0x000fe200078e020e */
[----:B------:R-:W-:-:S03]  /*2c40*/  LEA.HI.X.SX32 R49, R58, R44, 0x1, P0 ;  /* 0x0000002c3a317211 */ /* 0x000fc600000f0eff */
[----:B------:R-:W-:Y:S01]  /*2c50*/  IMAD R66, R47, 0x2, R52 ;  /* 0x000000022f427824 */ /* 0x000fe200078e0234 */
[----:B0-----:R-:W-:-:S03]  /*2c60*/  LEA R4, P0, R8, R0, 0x1 ;  /* 0x0000000008047211 */ /* 0x001fc600078008ff */
[----:B------:R-:W-:Y:S01]  /*2c70*/  IMAD R59, R47, 0x2, R66 ;  /* 0x000000022f3b7824 */ /* 0x000fe200078e0242 */
[----:B------:R-:W-:-:S04]  /*2c80*/  LEA.HI.X.SX32 R5, R8, R44, 0x1, P0 ;  /* 0x0000002c08057211 */ /* 0x000fc800000f0eff */
[----:B------:R-:W-:Y:S01]  /*2c90*/  LEA R15, R47, R59, 0x1 ;  /* 0x0000003b2f0f7211 */ /* 0x000fe200078e08ff */
[----:B------:R0:W5:Y:S01]  /*2ca0*/  LDG.E.U16 R94, [R4.64] ;  /* 0x00000006045e7981 */ /* 0x000162000c1e1500 */
[----:B--2---:R-:W-:-:S03]  /*2cb0*/  LEA R2, P1, R68, R0, 0x1 ;  /* 0x0000000044027211 */ /* 0x004fc600078208ff */
[----:B------:R-:W-:Y:S01]  /*2cc0*/  IMAD R53, R47, 0x2, R15 ;  /* 0x000000022f357824 */ /* 0x000fe200078e020f */
[----:B------:R-:W-:-:S03]  /*2cd0*/  LEA.HI.X.SX32 R3, R68, R44, 0x1, P1 ;  /* 0x0000002c44037211 */ /* 0x000fc600008f0eff */
[----:B------:R-:W-:Y:S02]  /*2ce0*/  IMAD R67, R47, 0x2, R53 ;  /* 0x000000022f437824 */ /* 0x000fe400078e0235 */
[----:B------:R1:W2:Y:S02]  /*2cf0*/  LDG.E.U16 R68, [R2.64] ;  /* 0x0000000602447981 */ /* 0x0002a4000c1e1500 */
[----:B-1----:R-:W-:-:S04]  /*2d00*/  LEA R2, P1, R59, R0, 0x1 ;  /* 0x000000003b027211 */ /* 0x002fc800078208ff */
[----:B------:R-:W-:Y:S01]  /*2d10*/  LEA.HI.X.SX32 R3, R59, R44, 0x1, P1 ;  /* 0x0000002c3b037211 */ /* 0x000fe200008f0eff */
[----:B----4-:R-:W-:Y:S04]  /*2d20*/  STL [R1+0x11c], R78 ;  /* 0x00011c4e01007387 */ /* 0x010fe80000100800 */
[----:B------:R-:W-:Y:S04]  /*2d30*/  STL [R1+0x118], R93 ;  /* 0x0001185d01007387 */ /* 0x000fe80000100800 */
[----:B---3--:R1:W-:Y:S04]  /*2d40*/  STL [R1+0x114], R77 ;  /* 0x0001144d01007387 */ /* 0x0083e80000100800 */
[----:B-1----:R1:W3:Y:S02]  /*2d50*/  LDG.E.U16 R77, [R48.64] ;  /* 0x00000006304d7981 */ /* 0x0022e4000c1e1500 */
[----:B-1----:R-:W-:-:S02]  /*2d60*/  LEA R48, P0, R52, R0, 0x1 ;  /* 0x0000000034307211 */ /* 0x002fc400078008ff */
[----:B-----5:R-:W-:Y:S02]  /*2d70*/  STL [R1+0x110], R79 ;  /* 0x0001104f01007387 */ /* 0x020fe40000100800 */
[----:B------:R-:W-:Y:S02]  /*2d80*/  LEA.HI.X.SX32 R49, R52, R44, 0x1, P0 ;  /* 0x0000002c34317211 */ /* 0x000fe400000f0eff */
[C---:B0-----:R-:W-:Y:S01]  /*2d90*/  LEA R4, P0, R66.reuse, R0, 0x1 ;  /* 0x0000000042047211 */ /* 0x041fe200078008ff */
[----:B------:R0:W-:Y:S03]  /*2da0*/  STL [R1+0x10c], R92 ;  /* 0x00010c5c01007387 */ /* 0x0001e60000100800 */
[----:B------:R-:W-:Y:S01]  /*2db0*/  LEA.HI.X.SX32 R5, R66, R44, 0x1, P0 ;  /* 0x0000002c42057211 */ /* 0x000fe200000f0eff */
[----:B------:R1:W-:Y:S04]  /*2dc0*/  STL [R1+0x108], R91 ;  /* 0x0001085b01007387 */ /* 0x0003e80000100800 */
[----:B0-----:R0:W4:Y:S04]  /*2dd0*/  LDG.E.U16 R92, [R48.64] ;  /* 0x00000006305c7981 */ /* 0x001128000c1e1500 */
[----:B-1----:R1:W5:Y:S01]  /*2de0*/  LDG.E.U16 R91, [R4.64] ;  /* 0x00000006045b7981 */ /* 0x002362000c1e1500 */
[----:B0-----:R-:W-:-:S04]  /*2df0*/  LEA R48, P0, R53, R0, 0x1 ;  /* 0x0000000035307211 */ /* 0x001fc800078008ff */
[----:B------:R-:W-:Y:S02]  /*2e00*/  LEA.HI.X.SX32 R49, R53, R44, 0x1, P0 ;  /* 0x0000002c35317211 */ /* 0x000fe400000f0eff */
[C---:B-1----:R-:W-:Y:S01]  /*2e10*/  LEA R4, P0, R67.reuse, R0, 0x1 ;  /* 0x0000000043047211 */ /* 0x042fe200078008ff */
[----:B------:R0:W-:Y:S03]  /*2e20*/  STL [R1+0x104], R85 ;  /* 0x0001045501007387 */ /* 0x0001e60000100800 */
[----:B------:R-:W-:Y:S01]  /*2e30*/  LEA.HI.X.SX32 R5, R67, R44, 0x1, P0 ;  /* 0x0000002c43057211 */ /* 0x000fe200000f0eff */
[----:B------:R-:W-:Y:S04]  /*2e40*/  STL [R1+0x100], R89 ;  /* 0x0001005901007387 */ /* 0x000fe80000100800 */
[----:B------:R1:W-:Y:S04]  /*2e50*/  STL [R1+0xfc], R76 ;  /* 0x0000fc4c01007387 */ /* 0x0003e80000100800 */
[----:B0-----:R0:W5:Y:S04]  /*2e60*/  LDG.E.U16 R85, [R2.64] ;  /* 0x0000000602557981 */ /* 0x001168000c1e1500 */
[----:B------:R0:W5:Y:S04]  /*2e70*/  LDG.E.U16 R93, [R4.64] ;  /* 0x00000006045d7981 */ /* 0x000168000c1e1500 */
[----:B-1----:R1:W5:Y:S01]  /*2e80*/  LDG.E.U16 R76, [R48.64] ;  /* 0x00000006304c7981 */ /* 0x002362000c1e1500 */
[----:B------:R-:W-:-:S05]  /*2e90*/  IMAD R56, R47, 0x2, R67 ;  /* 0x000000022f387824 */ /* 0x000fca00078e0243 */
[----:B------:R-:W-:-:S05]  /*2ea0*/  LEA R16, R47, R56, 0x1 ;  /* 0x000000382f107211 */ /* 0x000fca00078e08ff */
[----:B------:R-:W-:-:S04]  /*2eb0*/  IMAD R50, R47, 0x2, R16 ;  /* 0x000000022f327824 */ /* 0x000fc800078e0210 */
[----:B------:R-:W-:-:S04]  /*2ec0*/  IMAD R55, R47, 0x2, R50 ;  /* 0x000000022f377824 */ /* 0x000fc800078e0232 */
[----:B------:R-:W-:Y:S01]  /*2ed0*/  IMAD R54, R47, 0x2, R55 ;  /* 0x000000022f367824 */ /* 0x000fe200078e0237 */
[----:B0-----:R-:W-:-:S04]  /*2ee0*/  LEA R2, P1, R56, R0, 0x1 ;  /* 0x0000000038027211 */ /* 0x001fc800078208ff */
[----:B------:R-:W-:Y:S02]  /*2ef0*/  LEA R9, R47, R54, 0x1 ;  /* 0x000000362f097211 */ /* 0x000fe400078e08ff */
[----:B------:R-:W-:-:S03]  /*2f00*/  LEA.HI.X.SX32 R3, R56, R44, 0x1, P1 ;  /* 0x0000002c38037211 */ /* 0x000fc600008f0eff */
[C---:B------:R-:W-:Y:S01]  /*2f10*/  IMAD R51, R47.reuse, 0x2, R9 ;  /* 0x000000022f337824 */ /* 0x040fe200078e0209 */
[C---:B-1----:R-:W-:Y:S01]  /*2f20*/  LEA R48, P0, R50.reuse, R0, 0x1 ;  /* 0x0000000032307211 */ /* 0x042fe200078008ff */
[----:B------:R0:W5:Y:S02]  /*2f30*/  LDG.E.U16 R89, [R2.64] ;  /* 0x0000000602597981 */ /* 0x000164000c1e1500 */
[----:B------:R-:W-:Y:S01]  /*2f40*/  IMAD R74, R47, 0x2, R51 ;  /* 0x000000022f4a7824 */ /* 0x000fe200078e0233 */
[----:B------:R-:W-:Y:S02]  /*2f50*/  LEA.HI.X.SX32 R49, R50, R44, 0x1, P0 ;  /* 0x0000002c32317211 */ /* 0x000fe400000f0eff */
[-C--:B------:R-:W-:Y:S01]  /*2f60*/  LEA R4, P0, R55, R0.reuse, 0x1 ;  /* 0x0000000037047211 */ /* 0x080fe200078008ff */
[----:B------:R-:W-:Y:S02]  /*2f70*/  IMAD R60, R47, 0x2, R74 ;  /* 0x000000022f3c7824 */ /* 0x000fe400078e024a */
[----:B------:R1:W5:Y:S01]  /*2f80*/  LDG.E.U16 R98, [R48.64] ;  /* 0x0000000630627981 */ /* 0x000362000c1e1500 */
[----:B0-----:R-:W-:-:S02]  /*2f90*/  LEA R2, P1, R54, R0, 0x1 ;  /* 0x0000000036027211 */ /* 0x001fc400078208ff */
[-C--:B------:R-:W-:Y:S02]  /*2fa0*/  LEA.HI.X.SX32 R5, R55, R44.reuse, 0x1, P0 ;  /* 0x0000002c37057211 */ /* 0x080fe400000f0eff */
[----:B------:R-:W-:Y:S02]  /*2fb0*/  LEA.HI.X.SX32 R3, R54, R44, 0x1, P1 ;  /* 0x0000002c36037211 */ /* 0x000fe400008f0eff */
[----:B------:R-:W-:Y:S01]  /*2fc0*/  LEA R10, R47, R60, 0x1 ;  /* 0x0000003c2f0a7211 */ /* 0x000fe200078e08ff */
[----:B------:R0:W5:Y:S01]  /*2fd0*/  LDG.E.U16 R97, [R4.64] ;  /* 0x0000000604617981 */ /* 0x000162000c1e1500 */
[----:B------:R-:W-:-:S03]  /*2fe0*/  LEA R54, P0, R51, R0, 0x1 ;  /* 0x0000000033367211 */ /* 0x000fc600078008ff */
[----:B------:R0:W5:Y:S01]  /*2ff0*/  LDG.E.U16 R96, [R2.64] ;  /* 0x0000000602607981 */ /* 0x000162000c1e1500 */
[----:B------:R-:W-:Y:S01]  /*3000*/  LEA.HI.X.SX32 R55, R51, R44, 0x1, P0 ;  /* 0x0000002c33377211 */ /* 0x000fe200000f0eff */
[C---:B------:R-:W-:Y:S01]  /*3010*/  IMAD R61, R47.reuse, 0x2, R10 ;  /* 0x000000022f3d7824 */ /* 0x040fe200078e020a */
[-C--:B-1----:R-:W-:Y:S02]  /*3020*/  LEA R48, P0, R74, R0.reuse, 0x1 ;  /* 0x000000004a307211 */ /* 0x082fe400078008ff */
[----:B0-----:R-:W-:Y:S01]  /*3030*/  LEA R2, P1, R60, R0, 0x1 ;  /* 0x000000003c027211 */ /* 0x001fe200078208ff */
[----:B------:R-:W-:Y:S01]  /*3040*/  IMAD R65, R47, 0x2, R61 ;  /* 0x000000022f417824 */ /* 0x000fe200078e023d */
[-C--:B------:R-:W-:Y:S02]  /*3050*/  LEA.HI.X.SX32 R49, R74, R44.reuse, 0x1, P0 ;  /* 0x0000002c4a317211 */ /* 0x080fe400000f0eff */
[----:B------:R-:W-:Y:S02]  /*3060*/  LEA.HI.X.SX32 R3, R60, R44, 0x1, P1 ;  /* 0x0000002c3c037211 */ /* 0x000fe400008f0eff */
[C---:B------:R-:W-:Y:S01]  /*3070*/  LEA R60, P0, R61.reuse, R0, 0x1 ;  /* 0x000000003d3c7211 */ /* 0x040fe200078008ff */
[----:B------:R0:W5:Y:S03]  /*3080*/  LDG.E.U16 R95, [R48.64] ;  /* 0x00000006305f7981 */ /* 0x000166000c1e1500 */
[----:B------:R-:W-:-:S02]  /*3090*/  LEA.HI.X.SX32 R61, R61, R44, 0x1, P0 ;  /* 0x0000002c3d3d7211 */ /* 0x000fc400000f0eff */
[----:B0-----:R-:W-:-:S04]  /*30a0*/  LEA R48, P0, R65, R0, 0x1 ;  /* 0x0000000041307211 */ /* 0x001fc800078008ff */
[----:B------:R-:W-:Y:S01]  /*30b0*/  LEA.HI.X.SX32 R49, R65, R44, 0x1, P0 ;  /* 0x0000002c41317211 */ /* 0x000fe200000f0eff */
[----:B---3--:R-:W-:Y:S04]  /*30c0*/  STL [R1+0xf8], R77 ;  /* 0x0000f84d01007387 */ /* 0x008fe80000100800 */
[----:B------:R0:W-:Y:S04]  /*30d0*/  STL [R1+0xf4], R94 ;  /* 0x0000f45e01007387 */ /* 0x0001e80000100800 */
[----:B--2---:R-:W-:Y:S04]  /*30e0*/  STL [R1+0xf0], R68 ;  /* 0x0000f04401007387 */ /* 0x004fe80000100800 */
[----:B0-----:R-:W2:Y:S04]  /*30f0*/  LDG.E.U16 R94, [R48.64] ;  /* 0x00000006305e7981 */ /* 0x001ea8000c1e1500 */
[----:B----4-:R0:W-:Y:S04]  /*3100*/  STL [R1+0xec], R92 ;  /* 0x0000ec5c01007387 */ /* 0x0101e80000100800 */
[----:B-----5:R1:W-:Y:S04]  /*3110*/  STL [R1+0xe8], R91 ;  /* 0x0000e85b01007387 */ /* 0x0203e80000100800 */
[----:B0-----:R0:W3:Y:S04]  /*3120*/  LDG.E.U16 R92, [R54.64] ;  /* 0x00000006365c7981 */ /* 0x0010e8000c1e1500 */
[----:B-1----:R1:W4:Y:S04]  /*3130*/  LDG.E.U16 R91, [R2.64] ;  /* 0x00000006025b7981 */ /* 0x002328000c1e1500 */
[----:B------:R-:W-:Y:S04]  /*3140*/  STL [R1+0xe4], R85 ;  /* 0x0000e45501007387 */ /* 0x000fe80000100800 */
[----:B------:R-:W-:Y:S04]  /*3150*/  STL [R1+0xe0], R76 ;  /* 0x0000e04c01007387 */ /* 0x000fe80000100800 */
[----:B------:R5:W-:Y:S04]  /*3160*/  STL [R1+0xdc], R93 ;  /* 0x0000dc5d01007387 */ /* 0x000be80000100800 */
[----:B-----5:R5:W2:Y:S01]  /*3170*/  LDG.E.U16 R93, [R60.64] ;  /* 0x000000063c5d7981 */ /* 0x020aa2000c1e1500 */
[----:B------:R-:W-:-:S05]  /*3180*/  IMAD R64, R47, 0x2, R65 ;  /* 0x000000022f407824 */ /* 0x000fca00078e0241 */
[----:B------:R-:W-:-:S05]  /*3190*/  LEA R11, R47, R64, 0x1 ;  /* 0x000000402f0b7211 */ /* 0x000fca00078e08ff */
[----:B------:R-:W-:-:S04]  /*31a0*/  IMAD R62, R47, 0x2, R11 ;  /* 0x000000022f3e7824 */ /* 0x000fc800078e020b */
        /* <DEDUP_REMOVED lines=8> */
[----:B------:R-:W-:-:S03]  /*3230*/  LEA.HI.X.SX32 R3, R64, R44, 0x1, P1 ;  /* 0x0000002c40037211 */ /* 0x000fc600008f0eff */
[C---:B------:R-:W-:Y:S01]  /*3240*/  IMAD R72, R47.reuse, 0x2, R105 ;  /* 0x000000022f487824 */ /* 0x040fe200078e0269 */
[C---:B------:R-:W-:Y:S01]  /*3250*/  LEA R64, P0, R62.reuse, R0, 0x1 ;  /* 0x000000003e407211 */ /* 0x040fe200078008ff */
[----:B------:R-:W-:Y:S02]  /*3260*/  STL [R1+0xd8], R89 ;  /* 0x0000d85901007387 */ /* 0x000fe40000100800 */
[----:B------:R-:W-:Y:S01]  /*3270*/  IMAD R81, R47, 0x2, R72 ;  /* 0x000000022f517824 */ /* 0x000fe200078e0248 */
[----:B------:R-:W-:Y:S01]  /*3280*/  LEA.HI.X.SX32 R65, R62, R44, 0x1, P0 ;  /* 0x0000002c3e417211 */ /* 0x000fe200000f0eff */
[----:B------:R1:W2:Y:S01]  /*3290*/  LDG.E.U16 R4, [R2.64] ;  /* 0x0000000602047981 */ /* 0x0002a2000c1e1500 */
[-C--:B------:R-:W-:Y:S01]  /*32a0*/  LEA R62, P0, R63, R0.reuse, 0x1 ;  /* 0x000000003f3e7211 */ /* 0x080fe200078008ff */
[----:B------:R-:W-:Y:S02]  /*32b0*/  IMAD R71, R47, 0x2, R81 ;  /* 0x000000022f477824 */ /* 0x000fe400078e0251 */
[----:B------:R-:W-:Y:S01]  /*32c0*/  STL [R1+0xd4], R98 ;  /* 0x0000d46201007387 */ /* 0x000fe20000100800 */
[----:B-----5:R-:W-:-:S02]  /*32d0*/  LEA R60, P1, R90, R0, 0x1 ;  /* 0x000000005a3c7211 */ /* 0x020fc400078208ff */
[-C--:B------:R-:W-:Y:S01]  /*32e0*/  LEA.HI.X.SX32 R63, R63, R44.reuse, 0x1, P0 ;  /* 0x0000002c3f3f7211 */ /* 0x080fe200000f0eff */
[----:B------:R5:W-:Y:S01]  /*32f0*/  STL [R1+0xd0], R97 ;  /* 0x0000d06101007387 */ /* 0x000be20000100800 */
[C---:B------:R-:W-:Y:S02]  /*3300*/  LEA R6, R47.reuse, R71, 0x1 ;  /* 0x000000472f067211 */ /* 0x040fe400078e08ff */
[----:B------:R-:W-:Y:S01]  /*3310*/  LEA.HI.X.SX32 R61, R90, R44, 0x1, P1 ;  /* 0x0000002c5a3d7211 */ /* 0x000fe200008f0eff */
[----:B0-----:R0:W2:Y:S04]  /*3320*/  LDG.E.U16 R55, [R62.64] ;  /* 0x000000063e377981 */ /* 0x0010a8000c1e1500 */
[----:B-----5:R5:W2:Y:S01]  /*3330*/  LDG.E.U16 R97, [R64.64] ;  /* 0x0000000640617981 */ /* 0x020aa2000c1e1500 */
[----:B------:R-:W-:-:S03]  /*3340*/  IMAD R45, R47, 0x2, R6 ;  /* 0x000000022f2d7824 */ /* 0x000fc600078e0206 */
[----:B------:R0:W-:Y:S01]  /*3350*/  STL [R1+0xcc], R96 ;  /* 0x0000cc6001007387 */ /* 0x0001e20000100800 */
[----:B-----5:R-:W-:-:S04]  /*3360*/  LEA R64, P0, R75, R0, 0x1 ;  /* 0x000000004b407211 */ /* 0x020fc800078008ff */
[----:B------:R-:W-:Y:S02]  /*3370*/  LEA.HI.X.SX32 R65, R75, R44, 0x1, P0 ;  /* 0x0000002c4b417211 */ /* 0x000fe400000f0eff */
[----:B0-----:R-:W-:-:S03]  /*3380*/  LEA R62, P0, R73, R0, 0x1 ;  /* 0x00000000493e7211 */ /* 0x001fc600078008ff */
[----:B------:R0:W5:Y:S01]  /*3390*/  LDG.E.U16 R96, [R64.64] ;  /* 0x0000000640607981 */ /* 0x000162000c1e1500 */
[----:B------:R-:W-:Y:S02]  /*33a0*/  LEA.HI.X.SX32 R63, R73, R44, 0x1, P0 ;  /* 0x0000002c493f7211 */ /* 0x000fe400000f0eff */
[----:B0-----:R-:W-:-:S04]  /*33b0*/  LEA R64, P0, R45, R0, 0x1 ;  /* 0x000000002d407211 */ /* 0x001fc800078008ff */
[----:B------:R-:W-:Y:S01]  /*33c0*/  LEA.HI.X.SX32 R65, R45, R44, 0x1, P0 ;  /* 0x0000002c2d417211 */ /* 0x000fe200000f0eff */
[----:B------:R-:W-:Y:S01]  /*33d0*/  IMAD R80, R47, 0x2, R45 ;  /* 0x000000022f507824 */ /* 0x000fe200078e022d */
[----:B---3--:R0:W-:Y:S04]  /*33e0*/  STL [R1+0xc8], R92 ;  /* 0x0000c85c01007387 */ /* 0x0081e80000100800 */
[----:B0-----:R0:W3:Y:S04]  /*33f0*/  LDG.E.U16 R92, [R60.64] ;  /* 0x000000063c5c7981 */ /* 0x0010e8000c1e1500 */
[----:B------:R1:W-:Y:S01]  /*3400*/  STL [R1+0xc4], R95 ;  /* 0x0000c45f01007387 */ /* 0x0003e20000100800 */
[----:B0-----:R-:W-:-:S03]  /*3410*/  LEA R60, P1, R72, R0, 0x1 ;  /* 0x00000000483c7211 */ /* 0x001fc600078208ff */
[----:B----4-:R-:W-:Y:S01]  /*3420*/  STL [R1+0xc0], R91 ;  /* 0x0000c05b01007387 */ /* 0x010fe20000100800 */
[----:B------:R-:W-:-:S03]  /*3430*/  LEA.HI.X.SX32 R61, R72, R44, 0x1, P1 ;  /* 0x0000002c483d7211 */ /* 0x000fc600008f0eff */
[----:B-1----:R0:W4:Y:S04]  /*3440*/  LDG.E.U16 R95, [R62.64] ;  /* 0x000000063e5f7981 */ /* 0x002128000c1e1500 */
[----:B--2---:R1:W-:Y:S04]  /*3450*/  STL [R1+0xbc], R93 ;  /* 0x0000bc5d01007387 */ /* 0x0043e80000100800 */
[----:B------:R2:W-:Y:S04]  /*3460*/  STL [R1+0xb8], R94 ;  /* 0x0000b85e01007387 */ /* 0x0005e80000100800 */
[----:B-1----:R1:W4:Y:S04]  /*3470*/  LDG.E.U16 R93, [R60.64] ;  /* 0x000000063c5d7981 */ /* 0x002328000c1e1500 */
[----:B--2---:R2:W4:Y:S01]  /*3480*/  LDG.E.U16 R94, [R64.64] ;  /* 0x00000006405e7981 */ /* 0x004522000c1e1500 */
        /* <DEDUP_REMOVED lines=25> */
[----:B0-----:R-:W-:-:S04]  /*3620*/  LEA R62, P0, R70, R0, 0x1 ;  /* 0x00000000463e7211 */ /* 0x001fc800078008ff */
[----:B------:R-:W-:Y:S02]  /*3630*/  LEA R113, R47, R54, 0x1 ;  /* 0x000000362f717211 */ /* 0x000fe400078e08ff */
[----:B-1----:R-:W-:Y:S02]  /*3640*/  LEA R60, P1, R69, R0, 0x1 ;  /* 0x00000000453c7211 */ /* 0x002fe400078208ff */
[-C--:B------:R-:W-:Y:S01]  /*3650*/  LEA.HI.X.SX32 R63, R70, R44.reuse, 0x1, P0 ;  /* 0x0000002c463f7211 */ /* 0x080fe200000f0eff */
[----:B------:R-:W-:Y:S01]  /*3660*/  IMAD R89, R47, 0x2, R113 ;  /* 0x000000022f597824 */ /* 0x000fe200078e0271 */
[----:B------:R-:W-:-:S03]  /*3670*/  LEA.HI.X.SX32 R61, R69, R44, 0x1, P1 ;  /* 0x0000002c453d7211 */ /* 0x000fc600008f0eff */
[C---:B------:R-:W-:Y:S01]  /*3680*/  IMAD R74, R47.reuse, 0x2, R89 ;  /* 0x000000022f4a7824 */ /* 0x040fe200078e0259 */
[----:B------:R0:W4:Y:S03]  /*3690*/  LDG.E.U16 R69, [R62.64] ;  /* 0x000000063e457981 */ /* 0x000126000c1e1500 */
[----:B------:R-:W-:Y:S01]  /*36a0*/  IMAD R49, R47, 0x2, R74 ;  /* 0x000000022f317824 */ /* 0x000fe200078e024a */
[----:B--2---:R-:W-:Y:S01]  /*36b0*/  LEA R64, P0, R59, R0, 0x1 ;  /* 0x000000003b407211 */ /* 0x004fe200078008ff */
[----:B------:R1:W2:Y:S03]  /*36c0*/  LDG.E.U16 R100, [R60.64] ;  /* 0x000000063c647981 */ /* 0x0002a6000c1e1500 */
[----:B------:R-:W-:Y:S02]  /*36d0*/  LEA R2, R47, R49, 0x1 ;  /* 0x000000312f027211 */ /* 0x000fe400078e08ff */
[----:B------:R-:W-:-:S03]  /*36e0*/  LEA.HI.X.SX32 R65, R59, R44, 0x1, P0 ;  /* 0x0000002c3b417211 */ /* 0x000fc600000f0eff */
[C---:B------:R-:W-:Y:S01]  /*36f0*/  IMAD R90, R47.reuse, 0x2, R2 ;  /* 0x000000022f5a7824 */ /* 0x040fe200078e0202 */
[-C--:B0-----:R-:W-:Y:S01]  /*3700*/  LEA R62, P1, R68, R0.reuse, 0x1 ;  /* 0x00000000443e7211 */ /* 0x081fe200078208ff */
[----:B------:R0:W2:Y:S01]  /*3710*/  LDG.E.U16 R99, [R64.64] ;  /* 0x0000000640637981 */ /* 0x0000a2000c1e1500 */
[----:B-1----:R-:W-:Y:S01]  /*3720*/  LEA R60, P0, R56, R0, 0x1 ;  /* 0x00000000383c7211 */ /* 0x002fe200078008ff */
[C---:B------:R-:W-:Y:S01]  /*3730*/  IMAD R75, R47.reuse, 0x2, R90 ;  /* 0x000000022f4b7824 */ /* 0x040fe200078e025a */
[-C--:B------:R-:W-:Y:S02]  /*3740*/  LEA.HI.X.SX32 R63, R68, R44.reuse, 0x1, P1 ;  /* 0x0000002c443f7211 */ /* 0x080fe400008f0eff */
[----:B------:R-:W-:Y:S01]  /*3750*/  LEA.HI.X.SX32 R61, R56, R44, 0x1, P0 ;  /* 0x0000002c383d7211 */ /* 0x000fe200000f0eff */
[----:B------:R-:W-:Y:S01]  /*3760*/  IMAD R48, R47, 0x2, R75 ;  /* 0x000000022f307824 */ /* 0x000fe200078e024b */
[----:B------:R-:W-:Y:S01]  /*3770*/  STL [R1+0xb4], R4 ;  /* 0x0000b40401007387 */ /* 0x000fe20000100800 */
[----:B0-----:R-:W-:-:S03]  /*3780*/  LEA R64, P0, R85, R0, 0x1 ;  /* 0x0000000055407211 */ /* 0x001fc600078008ff */
[----:B------:R0:W-:Y:S01]  /*3790*/  STL [R1+0xb0], R97 ;  /* 0x0000b06101007387 */ /* 0x0001e20000100800 */
[----:B------:R-:W-:Y:S02]  /*37a0*/  LEA R3, R47, R48, 0x1 ;  /* 0x000000302f037211 */ /* 0x000fe400078e08ff */
[----:B------:R-:W-:Y:S01]  /*37b0*/  LEA.HI.X.SX32 R65, R85, R44, 0x1, P0 ;  /* 0x0000002c55417211 */ /* 0x000fe200000f0eff */
[----:B------:R1:W2:Y:S04]  /*37c0*/  LDG.E.U16 R98, [R60.64] ;  /* 0x000000063c627981 */ /* 0x0002a8000c1e1500 */
[----:B------:R-:W-:Y:S04]  /*37d0*/  STL [R1+0xac], R55 ;  /* 0x0000ac3701007387 */ /* 0x000fe80000100800 */
[----:B0-----:R0:W2:Y:S01]  /*37e0*/  LDG.E.U16 R97, [R62.64] ;  /* 0x000000063e617981 */ /* 0x0010a2000c1e1500 */
[----:B-1----:R-:W-:Y:S01]  /*37f0*/  LEA R60, P0, R89, R0, 0x1 ;  /* 0x00000000593c7211 */ /* 0x002fe200078008ff */
[----:B------:R-:W-:-:S03]  /*3800*/  IMAD R91, R47, 0x2, R3 ;  /* 0x000000022f5b7824 */ /* 0x000fc600078e0203 */
[----:B------:R-:W-:Y:S02]  /*3810*/  LEA.HI.X.SX32 R61, R89, R44, 0x1, P0 ;  /* 0x0000002c593d7211 */ /* 0x000fe400000f0eff */
[----:B0-----:R-:W-:-:S04]  /*3820*/  LEA R62, P1, R90, R0, 0x1 ;  /* 0x000000005a3e7211 */ /* 0x001fc800078208ff */
[----:B------:R-:W-:Y:S01]  /*3830*/  LEA.HI.X.SX32 R63, R90, R44, 0x1, P1 ;  /* 0x0000002c5a3f7211 */ /* 0x000fe200008f0eff */
[----:B------:R-:W-:Y:S01]  /*3840*/  IMAD R73, R47, 0x2, R91 ;  /* 0x000000022f497824 */ /* 0x000fe200078e025b */
[----:B---3--:R-:W-:Y:S04]  /*3850*/  STL [R1+0xa8], R92 ;  /* 0x0000a85c01007387 */ /* 0x008fe80000100800 */
[----:B-----5:R0:W-:Y:S04]  /*3860*/  STL [R1+0xa4], R96 ;  /* 0x0000a46001007387 */ /* 0x0201e80000100800 */
[----:B0-----:R0:W3:Y:S04]  /*3870*/  LDG.E.U16 R96, [R64.64] ;  /* 0x0000000640607981 */ /* 0x0010e8000c1e1500 */
[----:B----4-:R1:W-:Y:S01]  /*3880*/  STL [R1+0xa0], R95 ;  /* 0x0000a05f01007387 */ /* 0x0103e20000100800 */
[----:B0-----:R-:W-:-:S03]  /*3890*/  LEA R64, P0, R91, R0, 0x1 ;  /* 0x000000005b407211 */ /* 0x001fc600078008ff */
[----:B-1----:R0:W4:Y:S01]  /*38a0*/  LDG.E.U16 R95, [R60.64] ;  /* 0x000000063c5f7981 */ /* 0x002122000c1e1500 */
[----:B------:R-:W-:-:S05]  /*38b0*/  LEA.HI.X.SX32 R65, R91, R44, 0x1, P0 ;  /* 0x0000002c5b417211 */ /* 0x000fca00000f0eff */
[----:B------:R1:W5:Y:S04]  /*38c0*/  LDG.E.U16 R91, [R64.64] ;  /* 0x00000006405b7981 */ /* 0x000368000c1e1500 */
[----:B------:R-:W-:Y:S04]  /*38d0*/  STL [R1+0x9c], R93 ;  /* 0x00009c5d01007387 */ /* 0x000fe80000100800 */
[----:B------:R0:W-:Y:S04]  /*38e0*/  STL [R1+0x98], R94 ;  /* 0x0000985e01007387 */ /* 0x0001e80000100800 */
[----:B0-----:R0:W5:Y:S01]  /*38f0*/  LDG.E.U16 R94, [R62.64] ;  /* 0x000000063e5e7981 */ /* 0x001162000c1e1500 */
        /* <DEDUP_REMOVED lines=11> */
[----:B------:R-:W-:Y:S01]  /*39b0*/  IMAD R89, R47, 0x2, R93 ;  /* 0x000000022f597824 */ /* 0x000fe200078e025d */
[-C--:B0-----:R-:W-:Y:S02]  /*39c0*/  LEA R62, P0, R70, R0.reuse, 0x1 ;  /* 0x00000000463e7211 */ /* 0x081fe400078008ff */
[----:B------:R-:W-:Y:S02]  /*39d0*/  LEA R60, P1, R92, R0, 0x1 ;  /* 0x000000005c3c7211 */ /* 0x000fe400078208ff */
[-C--:B------:R-:W-:Y:S02]  /*39e0*/  LEA.HI.X.SX32 R63, R70, R44.reuse, 0x1, P0 ;  /* 0x0000002c463f7211 */ /* 0x080fe400000f0eff */
[----:B------:R-:W-:Y:S02]  /*39f0*/  LEA.HI.X.SX32 R61, R92, R44, 0x1, P1 ;  /* 0x0000002c5c3d7211 */ /* 0x000fe400008f0eff */
[C---:B-1----:R-:W-:Y:S01]  /*3a00*/  LEA R64, P0, R93.reuse, R0, 0x1 ;  /* 0x000000005d407211 */ /* 0x042fe200078008ff */
[----:B------:R0:W5:Y:S03]  /*3a10*/  LDG.E.U16 R101, [R62.64] ;  /* 0x000000063e657981 */ /* 0x000166000c1e1500 */
[----:B------:R-:W-:Y:S01]  /*3a20*/  LEA.HI.X.SX32 R65, R93, R44, 0x1, P0 ;  /* 0x0000002c5d417211 */ /* 0x000fe200000f0eff */
[----:B------:R1:W-:Y:S02]  /*3a30*/  STL [R1+0x94], R69 ;  /* 0x0000944501007387 */ /* 0x0003e40000100800 */
[----:B-1----:R-:W-:-:S05]  /*3a40*/  IMAD R69, R47, 0x2, R89 ;  /* 0x000000022f457824 */ /* 0x002fca00078e0259 */
[C---:B------:R-:W-:Y:S01]  /*3a50*/  LEA R70, R47.reuse, R69, 0x1 ;  /* 0x000000452f467211 */ /* 0x040fe200078e08ff */
[----:B--2---:R1:W-:Y:S04]  /*3a60*/  STL [R1+0x90], R100 ;  /* 0x0000906401007387 */ /* 0x0043e80000100800 */
[----:B------:R-:W-:Y:S01]  /*3a70*/  IMAD R90, R47, 0x2, R70 ;  /* 0x000000022f5a7824 */ /* 0x000fe200078e0246 */
[----:B------:R2:W-:Y:S04]  /*3a80*/  STL [R1+0x8c], R99 ;  /* 0x00008c6301007387 */ /* 0x0005e80000100800 */
[C---:B0-----:R-:W-:Y:S01]  /*3a90*/  LEA R62, P1, R90.reuse, R0, 0x1 ;  /* 0x000000005a3e7211 */ /* 0x041fe200078208ff */
[----:B-1----:R0:W5:Y:S03]  /*3aa0*/  LDG.E.U16 R100, [R60.64] ;  /* 0x000000063c647981 */ /* 0x002166000c1e1500 */
[----:B------:R-:W-:Y:S01]  /*3ab0*/  LEA.HI.X.SX32 R63, R90, R44, 0x1, P1 ;  /* 0x0000002c5a3f7211 */ /* 0x000fe200008f0eff */
[----:B--2---:R1:W2:Y:S01]  /*3ac0*/  LDG.E.U16 R99, [R64.64] ;  /* 0x0000000640637981 */ /* 0x0042a2000c1e1500 */
[----:B0-----:R-:W-:-:S03]  /*3ad0*/  LEA R60, P0, R83, R0, 0x1 ;  /* 0x00000000533c7211 */ /* 0x001fc600078008ff */
[----:B------:R0:W-:Y:S01]  /*3ae0*/  STL [R1+0x88], R98 ;  /* 0x0000886201007387 */ /* 0x0001e20000100800 */
[----:B------:R-:W-:Y:S02]  /*3af0*/  LEA.HI.X.SX32 R61, R83, R44, 0x1, P0 ;  /* 0x0000002c533d7211 */ /* 0x000fe400000f0eff */
[C---:B-1----:R-:W-:Y:S01]  /*3b00*/  LEA R64, P0, R81.reuse, R0, 0x1 ;  /* 0x0000000051407211 */ /* 0x042fe200078008ff */
[----:B------:R1:W-:Y:S03]  /*3b10*/  STL [R1+0x84], R97 ;  /* 0x0000846101007387 */ /* 0x0003e60000100800 */
[----:B------:R-:W-:Y:S01]  /*3b20*/  LEA.HI.X.SX32 R65, R81, R44, 0x1, P0 ;  /* 0x0000002c51417211 */ /* 0x000fe200000f0eff */
[----:B0-----:R0:W2:Y:S04]  /*3b30*/  LDG.E.U16 R98, [R62.64] ;  /* 0x000000063e627981 */ /* 0x0010a8000c1e1500 */
[----:B-1----:R1:W2:Y:S01]  /*3b40*/  LDG.E.U16 R97, [R60.64] ;  /* 0x000000063c617981 */ /* 0x0022a2000c1e1500 */
[----:B0-----:R-:W-:-:S02]  /*3b50*/  LEA R62, P1, R80, R0, 0x1 ;  /* 0x00000000503e7211 */ /* 0x001fc400078208ff */
[----:B-1----:R-:W-:Y:S02]  /*3b60*/  LEA R60, P0, R78, R0, 0x1 ;  /* 0x000000004e3c7211 */ /* 0x002fe400078008ff */
[-C--:B------:R-:W-:Y:S02]  /*3b70*/  LEA.HI.X.SX32 R63, R80, R44.reuse, 0x1, P1 ;  /* 0x0000002c503f7211 */ /* 0x080fe400008f0eff */
[----:B------:R-:W-:Y:S01]  /*3b80*/  LEA.HI.X.SX32 R61, R78, R44, 0x1, P0 ;  /* 0x0000002c4e3d7211 */ /* 0x000fe200000f0eff */
[----:B------:R-:W-:Y:S01]  /*3b90*/  IMAD R90, R47, 0x2, R90 ;  /* 0x000000022f5a7824 */ /* 0x000fe200078e025a */
[----:B---3--:R0:W-:Y:S04]  /*3ba0*/  STL [R1+0x80], R96 ;  /* 0x0000806001007387 */ /* 0x0081e80000100800 */
[----:B0-----:R0:W3:Y:S04]  /*3bb0*/  LDG.E.U16 R96, [R64.64] ;  /* 0x0000000640607981 */ /* 0x0010e8000c1e1500 */
[----:B----4-:R1:W-:Y:S01]  /*3bc0*/  STL [R1+0x7c], R95 ;  /* 0x00007c5f01007387 */ /* 0x0103e20000100800 */
[----:B0-----:R-:W-:-:S03]  /*3bd0*/  LEA R64, P1, R79, R0, 0x1 ;  /* 0x000000004f407211 */ /* 0x001fc600078208ff */
[----:B-1----:R0:W4:Y:S01]  /*3be0*/  LDG.E.U16 R95, [R62.64] ;  /* 0x000000063e5f7981 */ /* 0x002122000c1e1500 */
[----:B------:R-:W-:-:S05]  /*3bf0*/  LEA.HI.X.SX32 R65, R79, R44, 0x1, P1 ;  /* 0x0000002c4f417211 */ /* 0x000fca00008f0eff */
[----:B------:R1:W4:Y:S01]  /*3c00*/  LDG.E.U16 R93, [R64.64] ;  /* 0x00000006405d7981 */ /* 0x000322000c1e1500 */
[----:B0-----:R-:W-:-:S03]  /*3c10*/  LEA R62, P0, R66, R0, 0x1 ;  /* 0x00000000423e7211 */ /* 0x001fc600078008ff */
[----:B-----5:R0:W-:Y:S01]  /*3c20*/  STL [R1+0x78], R94 ;  /* 0x0000785e01007387 */ /* 0x0201e20000100800 */
[----:B------:R-:W-:Y:S02]  /*3c30*/  LEA.HI.X.SX32 R63, R66, R44, 0x1, P0 ;  /* 0x0000002c423f7211 */ /* 0x000fe400000f0eff */
[C---:B------:R-:W-:Y:S01]  /*3c40*/  LEA R66, P0, R67.reuse, R0, 0x1 ;  /* 0x0000000043427211 */ /* 0x040fe200078008ff */
[----:B0-----:R0:W5:Y:S03]  /*3c50*/  LDG.E.U16 R94, [R60.64] ;  /* 0x000000063c5e7981 */ /* 0x001166000c1e1500 */
[----:B------:R-:W-:Y:S01]  /*3c60*/  LEA.HI.X.SX32 R67, R67, R44, 0x1, P0 ;  /* 0x0000002c43437211 */ /* 0x000fe200000f0eff */
[----:B------:R1:W-:Y:S04]  /*3c70*/  STL [R1+0x74], R91 ;  /* 0x0000745b01007387 */ /* 0x0003e80000100800 */
[----:B------:R1:W5:Y:S01]  /*3c80*/  LDG.E.U16 R92, [R62.64] ;  /* 0x000000063e5c7981 */ /* 0x000362000c1e1500 */
[----:B0-----:R-:W-:-:S03]  /*3c90*/  LEA R60, P1, R77, R0, 0x1 ;  /* 0x000000004d3c7211 */ /* 0x001fc600078208ff */
[----:B------:R0:W5:Y:S01]  /*3ca0*/  LDG.E.U16 R83, [R66.64] ;  /* 0x0000000642537981 */ /* 0x000162000c1e1500 */
[----:B------:R-:W-:Y:S02]  /*3cb0*/  LEA.HI.X.SX32 R61, R77, R44, 0x1, P1 ;  /* 0x0000002c4d3d7211 */ /* 0x000fe400008f0eff */
[-C--:B-1----:R-:W-:Y:S02]  /*3cc0*/  LEA R64, P1, R76, R0.reuse, 0x1 ;  /* 0x000000004c407211 */ /* 0x082fe400078208ff */
[----:B------:R-:W-:Y:S01]  /*3cd0*/  LEA R62, P0, R74, R0, 0x1 ;  /* 0x000000004a3e7211 */ /* 0x000fe200078008ff */
[----:B------:R1:W5:Y:S01]  /*3ce0*/  LDG.E.U16 R91, [R60.64] ;  /* 0x000000063c5b7981 */ /* 0x000362000c1e1500 */
[-C--:B------:R-:W-:Y:S02]  /*3cf0*/  LEA.HI.X.SX32 R65, R76, R44.reuse, 0x1, P1 ;  /* 0x0000002c4c417211 */ /* 0x080fe400008f0eff */
[----:B------:R-:W-:Y:S02]  /*3d00*/  LEA.HI.X.SX32 R63, R74, R44, 0x1, P0 ;  /* 0x0000002c4a3f7211 */ /* 0x000fe400000f0eff */
[-C--:B0-----:R-:W-:Y:S01]  /*3d10*/  LEA R66, P0, R73, R0.reuse, 0x1 ;  /* 0x0000000049427211 */ /* 0x081fe200078008ff */
[----:B------:R0:W5:Y:S01]  /*3d20*/  LDG.E.U16 R81, [R64.64] ;  /* 0x0000000640517981 */ /* 0x000162000c1e1500 */
[----:B-1----:R-:W-:-:S03]  /*3d30*/  LEA R60, P1, R75, R0, 0x1 ;  /* 0x000000004b3c7211 */ /* 0x002fc600078208ff */
[----:B------:R1:W5:Y:S01]  /*3d40*/  LDG.E.U16 R80, [R62.64] ;  /* 0x000000063e507981 */ /* 0x000362000c1e1500 */
[-C--:B------:R-:W-:Y:S02]  /*3d50*/  LEA.HI.X.SX32 R61, R75, R44.reuse, 0x1, P1 ;  /* 0x0000002c4b3d7211 */ /* 0x080fe400008f0eff */
[----:B------:R-:W-:-:S03]  /*3d60*/  LEA.HI.X.SX32 R67, R73, R44, 0x1, P0 ;  /* 0x0000002c49437211 */ /* 0x000fc600000f0eff */
[----:B------:R0:W5:Y:S01]  /*3d70*/  LDG.E.U16 R79, [R60.64] ;  /* 0x000000063c4f7981 */ /* 0x000162000c1e1500 */
[----:B-1----:R-:W-:-:S03]  /*3d80*/  LEA R62, P0, R72, R0, 0x1 ;  /* 0x00000000483e7211 */ /* 0x002fc600078008ff */
[----:B------:R1:W5:Y:S01]  /*3d90*/  LDG.E.U16 R78, [R66.64] ;  /* 0x00000006424e7981 */ /* 0x000362000c1e1500 */
[----:B------:R-:W-:Y:S02]  /*3da0*/  LEA.HI.X.SX32 R63, R72, R44, 0x1, P0 ;  /* 0x0000002c483f7211 */ /* 0x000fe400000f0eff */
[----:B0-----:R-:W-:-:S03]  /*3db0*/  LEA R60, P1, R85, R0, 0x1 ;  /* 0x00000000553c7211 */ /* 0x001fc600078208ff */
[----:B------:R0:W5:Y:S01]  /*3dc0*/  LDG.E.U16 R77, [R62.64] ;  /* 0x000000063e4d7981 */ /* 0x000162000c1e1500 */
[----:B------:R-:W-:Y:S02]  /*3dd0*/  LEA R64, P0, R89, R0, 0x1 ;  /* 0x0000000059407211 */ /* 0x000fe400078008ff */
[-C--:B------:R-:W-:Y:S02]  /*3de0*/  LEA.HI.X.SX32 R61, R85, R44.reuse, 0x1, P1 ;  /* 0x0000002c553d7211 */ /* 0x080fe400008f0eff */
[----:B------:R-:W-:-:S03]  /*3df0*/  LEA.HI.X.SX32 R65, R89, R44, 0x1, P0 ;  /* 0x0000002c59417211 */ /* 0x000fc600000f0eff */
[----:B------:R1:W5:Y:S01]  /*3e00*/  LDG.E.U16 R76, [R60.64] ;  /* 0x000000063c4c7981 */ /* 0x000362000c1e1500 */
[----:B0-----:R-:W-:-:S03]  /*3e10*/  LEA R62, P1, R90, R0, 0x1 ;  /* 0x000000005a3e7211 */ /* 0x001fc600078208ff */
[----:B------:R0:W5:Y:S01]  /*3e20*/  LDG.E.U16 R75, [R64.64] ;  /* 0x00000006404b7981 */ /* 0x000162000c1e1500 */
[----:B------:R-:W-:Y:S02]  /*3e30*/  LEA.HI.X.SX32 R63, R90, R44, 0x1, P1 ;  /* 0x0000002c5a3f7211 */ /* 0x000fe400008f0eff */
[----:B-1----:R-:W-:-:S03]  /*3e40*/  LEA R60, P0, R71, R0, 0x1 ;  /* 0x00000000473c7211 */ /* 0x002fc600078008ff */
[----:B------:R1:W5:Y:S01]  /*3e50*/  LDG.E.U16 R74, [R62.64] ;  /* 0x000000063e4a7981 */ /* 0x000362000c1e1500 */
[----:B------:R-:W-:Y:S02]  /*3e60*/  LEA.HI.X.SX32 R61, R71, R44, 0x1, P0 ;  /* 0x0000002c473d7211 */ /* 0x000fe400000f0eff */
[----:B0-----:R-:W-:-:S03]  /*3e70*/  LEA R64, P0, R57, R0, 0x1 ;  /* 0x0000000039407211 */ /* 0x001fc600078008ff */
[----:B------:R0:W5:Y:S01]  /*3e80*/  LDG.E.U16 R73, [R60.64] ;  /* 0x000000063c497981 */ /* 0x000162000c1e1500 */
[----:B------:R-:W-:Y:S02]  /*3e90*/  LEA.HI.X.SX32 R65, R57, R44, 0x1, P0 ;  /* 0x0000002c39417211 */ /* 0x000fe400000f0eff */
[----:B-1----:R-:W-:-:S03]  /*3ea0*/  LEA R62, P1, R58, R0, 0x1 ;  /* 0x000000003a3e7211 */ /* 0x002fc600078208ff */
[----:B------:R1:W5:Y:S01]  /*3eb0*/  LDG.E.U16 R72, [R64.64] ;  /* 0x0000000640487981 */ /* 0x000362000c1e1500 */
[----:B0-----:R-:W-:Y:S02]  /*3ec0*/  LEA R60, P0, R52, R0, 0x1 ;  /* 0x00000000343c7211 */ /* 0x001fe400078008ff */
[-C--:B------:R-:W-:Y:S02]  /*3ed0*/  LEA.HI.X.SX32 R63, R58, R44.reuse, 0x1, P1 ;  /* 0x0000002c3a3f7211 */ /* 0x080fe400008f0eff */
[----:B------:R-:W-:Y:S02]  /*3ee0*/  LEA.HI.X.SX32 R61, R52, R44, 0x1, P0 ;  /* 0x0000002c343d7211 */ /* 0x000fe400000f0eff */
[CC--:B-1----:R-:W-:Y:S01]  /*3ef0*/  LEA R64, P1, R53.reuse, R0.reuse, 0x1 ;  /* 0x0000000035407211 */ /* 0x0c2fe200078208ff */
[----:B------:R0:W5:Y:S01]  /*3f00*/  LDG.E.U16 R71, [R62.64] ;  /* 0x000000063e477981 */ /* 0x000162000c1e1500 */
[C---:B------:R-:W-:Y:S02]  /*3f10*/  LEA R52, P0, R50.reuse, R0, 0x1 ;  /* 0x0000000032347211 */ /* 0x040fe400078008ff */
[-C--:B------:R-:W-:Y:S01]  /*3f20*/  LEA.HI.X.SX32 R65, R53, R44.reuse, 0x1, P1 ;  /* 0x0000002c35417211 */ /* 0x080fe200008f0eff */
[----:B------:R1:W5:Y:S01]  /*3f30*/  LDG.E.U16 R67, [R60.64] ;  /* 0x000000063c437981 */ /* 0x000362000c1e1500 */
[----:B------:R-:W-:-:S02]  /*3f40*/  LEA.HI.X.SX32 R53, R50, R44, 0x1, P0 ;  /* 0x0000002c32357211 */ /* 0x000fc400000f0eff */
[-C--:B------:R-:W-:Y:S01]  /*3f50*/  LEA R50, P0, R54, R0.reuse, 0x1 ;  /* 0x0000000036327211 */ /* 0x080fe200078008ff */
[----:B------:R0:W5:Y:S04]  /*3f60*/  LDG.E.U16 R66, [R64.64] ;  /* 0x0000000640427981 */ /* 0x000168000c1e1500 */
[----:B------:R0:W5:Y:S01]  /*3f70*/  LDG.E.U16 R57, [R52.64] ;  /* 0x0000000634397981 */ /* 0x000162000c1e1500 */
[----:B-1----:R-:W-:-:S04]  /*3f80*/  LEA R60, P1, R51, R0, 0x1 ;  /* 0x00000000333c7211 */ /* 0x002fc800078208ff */
[-C--:B------:R-:W-:Y:S02]  /*3f90*/  LEA.HI.X.SX32 R61, R51, R44.reuse, 0x1, P1 ;  /* 0x0000002c333d7211 */ /* 0x080fe400008f0eff */
[----:B------:R-:W-:Y:S02]  /*3fa0*/  LEA.HI.X.SX32 R51, R54, R44, 0x1, P0 ;  /* 0x0000002c36337211 */ /* 0x000fe400000f0eff */
[C---:B0-----:R-:W-:Y:S01]  /*3fb0*/  LEA R52, P1, R49.reuse, R0, 0x1 ;  /* 0x0000000031347211 */ /* 0x041fe200078208ff */
[----:B------:R0:W5:Y:S03]  /*3fc0*/  LDG.E.U16 R65, [R60.64] ;  /* 0x000000063c417981 */ /* 0x000166000c1e1500 */
[----:B------:R-:W-:Y:S01]  /*3fd0*/  LEA.HI.X.SX32 R53, R49, R44, 0x1, P1 ;  /* 0x0000002c31357211 */ /* 0x000fe200008f0eff */
[----:B------:R-:W-:Y:S01]  /*3fe0*/  STL [R1+0x70], R101 ;  /* 0x0000706501007387 */ /* 0x000fe20000100800 */
[----:B------:R-:W-:-:S03]  /*3ff0*/  LEA R62, P1, R45, R0, 0x1 ;  /* 0x000000002d3e7211 */ /* 0x000fc600078208ff */
[----:B------:R1:W5:Y:S01]  /*4000*/  LDG.E.U16 R64, [R50.64] ;  /* 0x0000000632407981 */ /* 0x000362000c1e1500 */
[----:B0-----:R-:W-:-:S03]  /*4010*/  LEA R60, P0, R48, R0, 0x1 ;  /* 0x00000000303c7211 */ /* 0x001fc600078008ff */
[----:B------:R0:W5:Y:S01]  /*4020*/  LDG.E.U16 R58, [R52.64] ;  /* 0x00000006343a7981 */ /* 0x000162000c1e1500 */
[-C--:B------:R-:W-:Y:S02]  /*4030*/  LEA.HI.X.SX32 R61, R48, R44.reuse, 0x1, P0 ;  /* 0x0000002c303d7211 */ /* 0x080fe400000f0eff */
[----:B------:R-:W-:-:S03]  /*4040*/  LEA.HI.X.SX32 R63, R45, R44, 0x1, P1 ;  /* 0x0000002c2d3f7211 */ /* 0x000fc600008f0eff */
[----:B------:R-:W5:Y:S04]  /*4050*/  LDG.E.U16 R125, [R60.64] ;  /* 0x000000063c7d7981 */ /* 0x000f68000c1e1500 */
[----:B------:R-:W5:Y:S04]  /*4060*/  LDG.E.U16 R124, [R62.64] ;  /* 0x000000063e7c7981 */ /* 0x000f68000c1e1500 */
[----:B------:R-:W-:Y:S04]  /*4070*/  STL [R1+0x6c], R100 ;  /* 0x00006c6401007387 */ /* 0x000fe80000100800 */
[----:B--2---:R-:W-:Y:S04]  /*4080*/  STL [R1+0x68], R99 ;  /* 0x0000686301007387 */ /* 0x004fe80000100800 */
[----:B------:R-:W-:Y:S04]  /*4090*/  STL [R1+0x64], R98 ;  /* 0x0000646201007387 */ /* 0x000fe80000100800 */
[----:B------:R-:W-:Y:S01]  /*40a0*/  STL [R1+0x60], R97 ;  /* 0x0000606101007387 */ /* 0x000fe20000100800 */
[----:B------:R-:W-:-:S04]  /*40b0*/  LEA R48, P0, R55, R0, 0x1 ;  /* 0x0000000037307211 */ /* 0x000fc800078008ff */
[----:B------:R-:W-:Y:S02]  /*40c0*/  LEA.HI.X.SX32 R49, R55, R44, 0x1, P0 ;  /* 0x0000002c37317211 */ /* 0x000fe400000f0eff */
[-C--:B-1----:R-:W-:Y:S02]  /*40d0*/  LEA R50, P0, R59, R0.reuse, 0x1 ;  /* 0x000000003b327211 */ /* 0x082fe400078008ff */
[----:B0-----:R-:W-:Y:S02]  /*40e0*/  LEA R52, P1, R69, R0, 0x1 ;  /* 0x0000000045347211 */ /* 0x001fe400078208ff */
[-C--:B------:R-:W-:Y:S02]  /*40f0*/  LEA.HI.X.SX32 R51, R59, R44.reuse, 0x1, P0 ;  /* 0x0000002c3b337211 */ /* 0x080fe400000f0eff */
[----:B------:R-:W-:-:S03]  /*4100*/  LEA.HI.X.SX32 R53, R69, R44, 0x1, P1 ;  /* 0x0000002c45357211 */ /* 0x000fc600008f0eff */
[----:B------:R-:W2:Y:S04]  /*4110*/  LDG.E.U16 R69, [R50.64] ;  /* 0x0000000632457981 */ /* 0x000ea8000c1e1500 */
[----:B---3--:R-:W-:Y:S04]  /*4120*/  STL [R1+0x5c], R96 ;  /* 0x00005c6001007387 */ /* 0x008fe80000100800 */
[----:B----4-:R-:W-:Y:S04]  /*4130*/  STL [R1+0x58], R95 ;  /* 0x0000585f01007387 */ /* 0x010fe80000100800 */
[----:B-----5:R-:W-:Y:S04]  /*4140*/  STL [R1+0x54], R94 ;  /* 0x0000545e01007387 */ /* 0x020fe80000100800 */
[----:B------:R-:W-:Y:S04]  /*4150*/  STL [R1+0x50], R93 ;  /* 0x0000505d01007387 */ /* 0x000fe80000100800 */
        /* <DEDUP_REMOVED lines=11> */
[----:B------:R0:W-:Y:S04]  /*4210*/  STL [R1+0xaa0], R125 ;  /* 0x000aa07d01007387 */ /* 0x0001e80000100800 */
[----:B0-----:R-:W3:Y:S04]  /*4220*/  LDL.LU R125, [R1+0x230] ;  /* 0x00023000017d7983 */ /* 0x001ee80000300800 */
[----:B------:R-:W-:Y:S04]  /*4230*/  STL [R1+0x20], R73 ;  /* 0x0000204901007387 */ /* 0x000fe80000100800 */
[----:B------:R0:W-:Y:S04]  /*4240*/  STL [R1+0xaa4], R124 ;  /* 0x000aa47c01007387 */ /* 0x0001e80000100800 */
[----:B------:R-:W-:Y:S04]  /*4250*/  STL [R1+0x1c], R72 ;  /* 0x00001c4801007387 */ /* 0x000fe80000100800 */
[----:B0-----:R-:W4:Y:S04]  /*4260*/  LDL.LU R124, [R1+0x23c] ;  /* 0x00023c00017c7983 */ /* 0x001f280000300800 */
[----:B------:R0:W-:Y:S04]  /*4270*/  STL [R1+0x18], R71 ;  /* 0x0000184701007387 */ /* 0x0001e80000100800 */
[----:B0-----:R-:W5:Y:S01]  /*4280*/  LDG.E.U16 R71, [R48.64] ;  /* 0x0000000630477981 */ /* 0x001f62000c1e1500 */
[----:B------:R-:W-:-:S03]  /*4290*/  IMAD R90, R47, 0x2, R90 ;  /* 0x000000022f5a7824 */ /* 0x000fc600078e025a */
[----:B------:R-:W-:Y:S02]  /*42a0*/  STL [R1+0x14], R67 ;  /* 0x0000144301007387 */ /* 0x000fe40000100800 */
[----:B------:R-:W-:-:S04]  /*42b0*/  LEA R54, P0, R90, R0, 0x1 ;  /* 0x000000005a367211 */ /* 0x000fc800078008ff */
[----:B------:R-:W-:-:S05]  /*42c0*/  LEA.HI.X.SX32 R55, R90, R44, 0x1, P0 ;  /* 0x0000002c5a377211 */ /* 0x000fca00000f0eff */
[----:B------:R0:W2:Y:S04]  /*42d0*/  LDG.E.U16 R45, [R54.64] ;  /* 0x00000006362d7981 */ /* 0x0000a8000c1e1500 */
[----:B-----5:R1:W-:Y:S04]  /*42e0*/  STL [R1+0xaa8], R71 ;  /* 0x000aa84701007387 */ /* 0x0203e80000100800 */
[----:B-1----:R-:W5:Y:S04]  /*42f0*/  LDL.LU R71, [R1+0x240] ;  /* 0x0002400001477983 */ /* 0x002f680000300800 */
[----:B------:R-:W-:Y:S04]  /*4300*/  STL [R1+0x10], R66 ;  /* 0x0000104201007387 */ /* 0x000fe80000100800 */
[----:B--2---:R1:W-:Y:S04]  /*4310*/  STL [R1+0xaac], R69 ;  /* 0x000aac4501007387 */ /* 0x0043e80000100800 */
[----:B------:R2:W-:Y:S01]  /*4320*/  STL [R1+0xc], R57 ;  /* 0x00000c3901007387 */ /* 0x0005e20000100800 */
[----:B0-----:R-:W-:-:S03]  /*4330*/  LEA R54, P0, R88, R0, 0x1 ;  /* 0x0000000058367211 */ /* 0x001fc600078008ff */
[----:B-1----:R-:W3:Y:S04]  /*4340*/  LDL.LU R69, [R1+0x1e0] ;  /* 0x0001e00001457983 */ /* 0x002ee80000300800 */
[----:B--2---:R0:W2:Y:S01]  /*4350*/  LDG.E.U16 R57, [R52.64] ;  /* 0x0000000634397981 */ /* 0x0040a2000c1e1500 */
[----:B------:R-:W-:Y:S02]  /*4360*/  LEA.HI.X.SX32 R55, R88, R44, 0x1, P0 ;  /* 0x0000002c58377211 */ /* 0x000fe400000f0eff */
[-C--:B------:R-:W-:Y:S02]  /*4370*/  LEA R48, P1, R87, R0.reuse, 0x1 ;  /* 0x0000000057307211 */ /* 0x080fe400078208ff */
[-C--:B------:R-:W-:Y:S02]  /*4380*/  LEA R50, P3, R84, R0.reuse, 0x1 ;  /* 0x0000000054327211 */ /* 0x080fe400078608ff */
[----:B0-----:R-:W-:-:S02]  /*4390*/  LEA R52, P2, R86, R0, 0x1 ;  /* 0x0000000056347211 */ /* 0x001fc400078408ff */
[-C--:B------:R-:W-:Y:S02]  /*43a0*/  LEA.HI.X.SX32 R49, R87, R44.reuse, 0x1, P1 ;  /* 0x0000002c57317211 */ /* 0x080fe400008f0eff */
[-C--:B------:R-:W-:Y:S02]  /*43b0*/  LEA.HI.X.SX32 R53, R86, R44.reuse, 0x1, P2 ;  /* 0x0000002c56357211 */ /* 0x080fe400010f0eff */
[----:B------:R-:W-:Y:S02]  /*43c0*/  LEA.HI.X.SX32 R51, R84, R44, 0x1, P3 ;  /* 0x0000002c54337211 */ /* 0x000fe400018f0eff */
[CC--:B------:R-:W-:Y:S02]  /*43d0*/  LEA R62, P1, R41.reuse, R0.reuse, 0x1 ;  /* 0x00000000293e7211 */ /* 0x0c0fe400078208ff */
[----:B------:R-:W-:Y:S02]  /*43e0*/  LEA R60, P2, R42, R0, 0x1 ;  /* 0x000000002a3c7211 */ /* 0x000fe400078408ff */
[----:B------:R-:W-:-:S02]  /*43f0*/  LEA.HI.X.SX32 R63, R41, R44, 0x1, P1 ;  /* 0x0000002c293f7211 */ /* 0x000fc400008f0eff */
[----:B------:R-:W-:Y:S02]  /*4400*/  LEA.HI.X.SX32 R61, R42, R44, 0x1, P2 ;  /* 0x0000002c2a3d7211 */ /* 0x000fe400010f0eff */
[CC--:B------:R-:W-:Y:S02]  /*4410*/  LEA R72, P1, R38.reuse, R0.reuse, 0x1 ;  /* 0x0000000026487211 */ /* 0x0c0fe400078208ff */
[C---:B------:R-:W-:Y:S02]  /*4420*/  LEA R66, P2, R39.reuse, R0, 0x1 ;  /* 0x0000000027427211 */ /* 0x040fe400078408ff */
[-C--:B------:R-:W-:Y:S02]  /*4430*/  LEA.HI.X.SX32 R73, R38, R44.reuse, 0x1, P1 ;  /* 0x0000002c26497211 */ /* 0x080fe400008f0eff */
[----:B------:R-:W-:Y:S02]  /*4440*/  LEA.HI.X.SX32 R67, R39, R44, 0x1, P2 ;  /* 0x0000002c27437211 */ /* 0x000fe400010f0eff */
[----:B------:R-:W-:-:S04]  /*4450*/  LEA R76, P1, R34, R0, 0x1 ;  /* 0x00000000224c7211 */ /* 0x000fc800078208ff */
[----:B------:R-:W-:Y:S02]  /*4460*/  LEA.HI.X.SX32 R77, R34, R44, 0x1, P1 ;  /* 0x0000002c224d7211 */ /* 0x000fe400008f0eff */
[----:B------:R-:W-:-:S04]  /*4470*/  LEA R80, P1, R30, R0, 0x1 ;  /* 0x000000001e507211 */ /* 0x000fc800078208ff */
[----:B------:R-:W-:Y:S01]  /*4480*/  LEA.HI.X.SX32 R81, R30, R44, 0x1, P1 ;  /* 0x0000002c1e517211 */ /* 0x000fe200008f0eff */
[----:B--2---:R0:W-:Y:S04]  /*4490*/  STL [R1+0xab0], R57 ;  /* 0x000ab03901007387 */ /* 0x0041e80000100800 */
[----:B------:R-:W-:Y:S04]  /*44a0*/  STL [R1+0x8], R65 ;  /* 0x0000084101007387 */ /* 0x000fe80000100800 */
[----:B0-----:R-:W3:Y:S04]  /*44b0*/  LDL.LU R57, [R1+0x1ec] ;  /* 0x0001ec0001397983 */ /* 0x001ee80000300800 */
[----:B------:R0:W-:Y:S04]  /*44c0*/  STL [R1+0xab4], R45 ;  /* 0x000ab42d01007387 */ /* 0x0001e80000100800 */
[----:B------:R-:W-:Y:S04]  /*44d0*/  STL [R1+0x4], R64 ;  /* 0x0000044001007387 */ /* 0x000fe80000100800 */
[----:B0-----:R-:W3:Y:S04]  /*44e0*/  LDL.LU R45, [R1+0x1f0] ;  /* 0x0001f000012d7983 */ /* 0x001ee80000300800 */
[----:B------:R-:W-:Y:S04]  /*44f0*/  STL [R1], R58 ;  /* 0x0000003a01007387 */ /* 0x000fe80000100800 */
[----:B------:R0:W-:Y:S04]  /*4500*/  STL [R1+0xabc], R54 ;  /* 0x000abc3601007387 */ /* 0x0001e80000100800 */
[----:B0-----:R-:W3:Y:S04]  /*4510*/  LDL.LU R54, [R1+0x24c] ;  /* 0x00024c0001367983 */ /* 0x001ee80000300800 */
[----:B------:R0:W-:Y:S04]  /*4520*/  STL [R1+0xab8], R55 ;  /* 0x000ab83701007387 */ /* 0x0001e80000100800 */
[----:B0-----:R-:W3:Y:S04]  /*4530*/  LDL.LU R55, [R1+0x250] ;  /* 0x0002500001377983 */ /* 0x001ee80000300800 */
[----:B------:R0:W-:Y:S04]  /*4540*/  STL [R1+0xac4], R48 ;  /* 0x000ac43001007387 */ /* 0x0001e80000100800 */
[----:B0-----:R-:W3:Y:S01]  /*4550*/  LDL.LU R48, [R1+0x25c] ;  /* 0x00025c0001307983 */ /* 0x001ee20000300800 */
[----:B------:R-:W-:-:S02]  /*4560*/  LEA R64, P0, R82, R0, 0x1 ;  /* 0x0000000052407211 */ /* 0x000fc400078008ff */
[C---:B------:R-:W-:Y:S02]  /*4570*/  LEA R58, P3, R43.reuse, R0, 0x1 ;  /* 0x000000002b3a7211 */ /* 0x040fe400078608ff */
[-C--:B------:R-:W-:Y:S02]  /*4580*/  LEA.HI.X.SX32 R65, R82, R44.reuse, 0x1, P0 ;  /* 0x0000002c52417211 */ /* 0x080fe400000f0eff */
[----:B------:R-:W-:Y:S02]  /*4590*/  LEA.HI.X.SX32 R59, R43, R44, 0x1, P3 ;  /* 0x0000002c2b3b7211 */ /* 0x000fe400018f0eff */
[CC--:B------:R-:W-:Y:S02]  /*45a0*/  LEA R74, P0, R37.reuse, R0.reuse, 0x1 ;  /* 0x00000000254a7211 */ /* 0x0c0fe400078008ff */
[----:B------:R-:W-:Y:S02]  /*45b0*/  LEA R42, P3, R40, R0, 0x1 ;  /* 0x00000000282a7211 */ /* 0x000fe400078608ff */
[----:B------:R-:W-:-:S02]  /*45c0*/  LEA.HI.X.SX32 R75, R37, R44, 0x1, P0 ;  /* 0x0000002c254b7211 */ /* 0x000fc400000f0eff */
[----:B------:R-:W-:Y:S02]  /*45d0*/  LEA.HI.X.SX32 R43, R40, R44, 0x1, P3 ;  /* 0x0000002c282b7211 */ /* 0x000fe400018f0eff */
[-C--:B------:R-:W-:Y:S02]  /*45e0*/  LEA R78, P0, R33, R0.reuse, 0x1 ;  /* 0x00000000214e7211 */ /* 0x080fe400078008ff */
[-C--:B------:R-:W-:Y:S02]  /*45f0*/  LEA R40, P2, R35, R0.reuse, 0x1 ;  /* 0x0000000023287211 */ /* 0x080fe400078408ff */
[----:B------:R-:W-:Y:S02]  /*4600*/  LEA R38, P3, R36, R0, 0x1 ;  /* 0x0000000024267211 */ /* 0x000fe400078608ff */
[-C--:B------:R-:W-:Y:S02]  /*4610*/  LEA.HI.X.SX32 R79, R33, R44.reuse, 0x1, P0 ;  /* 0x0000002c214f7211 */ /* 0x080fe400000f0eff */
        /* <DEDUP_REMOVED lines=10> */
[-C--:B------:R-:W-:Y:S02]  /*46c0*/  LEA R32, P2, R27, R0.reuse, 0x1 ;  /* 0x000000001b207211 */ /* 0x080fe400078408ff */
[----:B------:R-:W-:Y:S02]  /*46d0*/  LEA R30, P3, R28, R0, 0x1 ;  /* 0x000000001c1e7211 */ /* 0x000fe400078608ff */
[----:B------:R-:W-:-:S02]  /*46e0*/  LEA R47, R47, R90, 0x1 ;  /* 0x0000005a2f2f7211 */ /* 0x000fc400078e08ff */
[-C--:B------:R-:W-:Y:S02]  /*46f0*/  LEA.HI.X.SX32 R87, R25, R44.reuse, 0x1, P0 ;  /* 0x0000002c19577211 */ /* 0x080fe400000f0eff */
[-C--:B------:R-:W-:Y:S02]  /*4700*/  LEA.HI.X.SX32 R85, R26, R44.reuse, 0x1, P1 ;  /* 0x0000002c1a557211 */ /* 0x080fe400008f0eff */
[-C--:B------:R-:W-:Y:S02]  /*4710*/  LEA.HI.X.SX32 R33, R27, R44.reuse, 0x1, P2 ;  /* 0x0000002c1b217211 */ /* 0x080fe400010f0eff */
[----:B------:R-:W-:Y:S02]  /*4720*/  LEA.HI.X.SX32 R31, R28, R44, 0x1, P3 ;  /* 0x0000002c1c1f7211 */ /* 0x000fe400018f0eff */
[-C--:B------:R-:W-:Y:S02]  /*4730*/  LEA R90, P0, R21, R0.reuse, 0x1 ;  /* 0x00000000155a7211 */ /* 0x080fe400078008ff */
[----:B------:R-:W-:-:S02]  /*4740*/  LEA R88, P1, R22, R0, 0x1 ;  /* 0x0000000016587211 */ /* 0x000fc400078208ff */
[-C--:B------:R-:W-:Y:S02]  /*4750*/  LEA R28, P2, R23, R0.reuse, 0x1 ;  /* 0x00000000171c7211 */ /* 0x080fe400078408ff */
[----:B------:R-:W-:Y:S02]  /*4760*/  LEA R26, P3, R24, R0, 0x1 ;  /* 0x00000000181a7211 */ /* 0x000fe400078608ff */
[-C--:B------:R-:W-:Y:S02]  /*4770*/  LEA.HI.X.SX32 R91, R21, R44.reuse, 0x1, P0 ;  /* 0x0000002c155b7211 */ /* 0x080fe400000f0eff */
[-C--:B------:R-:W-:Y:S02]  /*4780*/  LEA.HI.X.SX32 R89, R22, R44.reuse, 0x1, P1 ;  /* 0x0000002c16597211 */ /* 0x080fe400008f0eff */
[-C--:B------:R-:W-:Y:S02]  /*4790*/  LEA.HI.X.SX32 R29, R23, R44.reuse, 0x1, P2 ;  /* 0x0000002c171d7211 */ /* 0x080fe400010f0eff */
[----:B------:R-:W-:-:S02]  /*47a0*/  LEA.HI.X.SX32 R27, R24, R44, 0x1, P3 ;  /* 0x0000002c181b7211 */ /* 0x000fc400018f0eff */
[-C--:B------:R-:W-:Y:S02]  /*47b0*/  LEA R94, P0, R17, R0.reuse, 0x1 ;  /* 0x00000000115e7211 */ /* 0x080fe400078008ff */
[-C--:B------:R-:W-:Y:S02]  /*47c0*/  LEA R92, P1, R18, R0.reuse, 0x1 ;  /* 0x00000000125c7211 */ /* 0x080fe400078208ff */
[-C--:B------:R-:W-:Y:S02]  /*47d0*/  LEA R24, P2, R19, R0.reuse, 0x1 ;  /* 0x0000000013187211 */ /* 0x080fe400078408ff */
[----:B------:R-:W-:Y:S02]  /*47e0*/  LEA R22, P3, R20, R0, 0x1 ;  /* 0x0000000014167211 */ /* 0x000fe400078608ff */
[-C--:B------:R-:W-:Y:S02]  /*47f0*/  LEA.HI.X.SX32 R95, R17, R44.reuse, 0x1, P0 ;  /* 0x0000002c115f7211 */ /* 0x080fe400000f0eff */
[----:B------:R-:W-:-:S02]  /*4800*/  LEA.HI.X.SX32 R93, R18, R44, 0x1, P1 ;  /* 0x0000002c125d7211 */ /* 0x000fc400008f0eff */
[-C--:B------:R-:W-:Y:S02]  /*4810*/  LEA.HI.X.SX32 R25, R19, R44.reuse, 0x1, P2 ;  /* 0x0000002c13197211 */ /* 0x080fe400010f0eff */
[----:B------:R-:W-:Y:S02]  /*4820*/  LEA.HI.X.SX32 R23, R20, R44, 0x1, P3 ;  /* 0x0000002c14177211 */ /* 0x000fe400018f0eff */
[-C--:B------:R-:W-:Y:S02]  /*4830*/  LEA R98, P0, R13, R0.reuse, 0x1 ;  /* 0x000000000d627211 */ /* 0x080fe400078008ff */
[-C--:B------:R-:W-:Y:S02]  /*4840*/  LEA R96, P1, R14, R0.reuse, 0x1 ;  /* 0x000000000e607211 */ /* 0x080fe400078208ff */
[-C--:B------:R-:W-:Y:S02]  /*4850*/  LEA R20, P2, R15, R0.reuse, 0x1 ;  /* 0x000000000f147211 */ /* 0x080fe400078408ff */
[----:B------:R-:W-:-:S02]  /*4860*/  LEA R18, P3, R16, R0, 0x1 ;  /* 0x0000000010127211 */ /* 0x000fc400078608ff */
        /* <DEDUP_REMOVED lines=15> */
[----:B------:R-:W-:Y:S01]  /*4960*/  LEA R104, P1, R6, R0, 0x1 ;  /* 0x0000000006687211 */ /* 0x000fe200078208ff */
[----:B------:R0:W-:Y:S01]  /*4970*/  STL [R1+0xac0], R49 ;  /* 0x000ac03101007387 */ /* 0x0001e20000100800 */
[-C--:B------:R-:W-:Y:S02]  /*4980*/  LEA.HI.X.SX32 R107, R105, R44.reuse, 0x1, P0 ;  /* 0x0000002c696b7211 */ /* 0x080fe400000f0eff */
[----:B------:R-:W-:-:S02]  /*4990*/  LEA.HI.X.SX32 R13, R7, R44, 0x1, P2 ;  /* 0x0000002c070d7211 */ /* 0x000fc400010f0eff */
[-C--:B------:R-:W-:Y:S02]  /*49a0*/  LEA.HI.X.SX32 R11, R8, R44.reuse, 0x1, P3 ;  /* 0x0000002c080b7211 */ /* 0x080fe400018f0eff */
[----:B------:R-:W-:Y:S02]  /*49b0*/  LEA.HI.X.SX32 R105, R6, R44, 0x1, P1 ;  /* 0x0000002c06697211 */ /* 0x000fe400008f0eff */
[-C--:B------:R-:W-:Y:S01]  /*49c0*/  LEA R110, P0, R111, R0.reuse, 0x1 ;  /* 0x000000006f6e7211 */ /* 0x080fe200078008ff */
[----:B0-----:R-:W2:Y:S01]  /*49d0*/  LDL.LU R49, [R1+0x1fc] ;  /* 0x0001fc0001317983 */ /* 0x001ea20000300800 */
[-C--:B------:R-:W-:Y:S02]  /*49e0*/  LEA R8, P2, R112, R0.reuse, 0x1 ;  /* 0x0000000070087211 */ /* 0x080fe400078408ff */
[-C--:B------:R-:W-:Y:S01]  /*49f0*/  LEA R108, P1, R109, R0.reuse, 0x1 ;  /* 0x000000006d6c7211 */ /* 0x080fe200078208ff */
[----:B------:R-:W-:Y:S01]  /*4a00*/  STL [R1+0xacc], R52 ;  /* 0x000acc3401007387 */ /* 0x000fe20000100800 */
[----:B------:R-:W-:-:S03]  /*4a10*/  LEA R6, P3, R5, R0, 0x1 ;  /* 0x0000000005067211 */ /* 0x000fc600078608ff */
[----:B------:R-:W-:Y:S01]  /*4a20*/  STL [R1+0xac8], R53 ;  /* 0x000ac83501007387 */ /* 0x000fe20000100800 */
[-C--:B------:R-:W-:Y:S02]  /*4a30*/  LEA.HI.X.SX32 R111, R111, R44.reuse, 0x1, P0 ;  /* 0x0000002c6f6f7211 */ /* 0x080fe400000f0eff */
[-C--:B------:R-:W-:Y:S01]  /*4a40*/  LEA.HI.X.SX32 R9, R112, R44.reuse, 0x1, P2 ;  /* 0x0000002c70097211 */ /* 0x080fe200010f0eff */
[----:B------:R-:W-:Y:S01]  /*4a50*/  STL [R1+0xad4], R50 ;  /* 0x000ad43201007387 */ /* 0x000fe20000100800 */
[-C--:B------:R-:W-:Y:S02]  /*4a60*/  LEA.HI.X.SX32 R109, R109, R44.reuse, 0x1, P1 ;  /* 0x0000002c6d6d7211 */ /* 0x080fe400008f0eff */
[----:B------:R-:W-:Y:S01]  /*4a70*/  LEA.HI.X.SX32 R7, R5, R44, 0x1, P3 ;  /* 0x0000002c05077211 */ /* 0x000fe200018f0eff */
[----:B------:R-:W-:Y:S01]  /*4a80*/  STL [R1+0xad0], R51 ;  /* 0x000ad03301007387 */ /* 0x000fe20000100800 */
[-C--:B------:R-:W-:Y:S02]  /*4a90*/  LEA R112, P0, R113, R0.reuse, 0x1 ;  /* 0x0000000071707211 */ /* 0x080fe400078008ff */
[-C--:B------:R-:W-:Y:S01]  /*4aa0*/  LEA R114, P1, R2, R0.reuse, 0x1 ;  /* 0x0000000002727211 */ /* 0x080fe200078208ff */
[----:B------:R-:W-:Y:S01]  /*4ab0*/  STL [R1+0xadc], R64 ;  /* 0x000adc4001007387 */ /* 0x000fe20000100800 */
[----:B------:R-:W-:-:S02]  /*4ac0*/  LEA R118, P3, R4, R0, 0x1 ;  /* 0x0000000004767211 */ /* 0x000fc400078608ff */
[----:B------:R-:W-:Y:S01]  /*4ad0*/  LEA R116, P2, R3, R0, 0x1 ;  /* 0x0000000003747211 */ /* 0x000fe200078408ff */
[----:B------:R-:W-:Y:S01]  /*4ae0*/  STL [R1+0xad8], R65 ;  /* 0x000ad84101007387 */ /* 0x000fe20000100800 */
[----:B------:R-:W-:-:S03]  /*4af0*/  LEA.HI.X.SX32 R113, R113, R44, 0x1, P0 ;  /* 0x0000002c71717211 */ /* 0x000fc600000f0eff */
[----:B------:R-:W-:Y:S01]  /*4b00*/  STL [R1+0xae4], R62 ;  /* 0x000ae43e01007387 */ /* 0x000fe20000100800 */
[----:B------:R-:W-:-:S03]  /*4b10*/  LEA.HI.X.SX32 R115, R2, R44, 0x1, P1 ;  /* 0x0000002c02737211 */ /* 0x000fc600008f0eff */
[----:B------:R-:W-:Y:S01]  /*4b20*/  STL [R1+0xae0], R63 ;  /* 0x000ae03f01007387 */ /* 0x000fe20000100800 */
[----:B------:R-:W-:Y:S02]  /*4b30*/  LEA.HI.X.SX32 R119, R4, R44, 0x1, P3 ;  /* 0x0000002c04777211 */ /* 0x000fe400018f0eff */
[----:B------:R-:W-:Y:S01]  /*4b40*/  LEA R120, P0, R56, R0, 0x1 ;  /* 0x0000000038787211 */ /* 0x000fe200078008ff */
[----:B------:R-:W-:Y:S01]  /*4b50*/  STL [R1+0xaec], R60 ;  /* 0x000aec3c01007387 */ /* 0x000fe20000100800 */
[----:B------:R-:W-:Y:S02]  /*4b60*/  LEA.HI.X.SX32 R117, R3, R44, 0x1, P2 ;  /* 0x0000002c03757211 */ /* 0x000fe400010f0eff */
[-C--:B------:R-:W-:Y:S01]  /*4b70*/  LEA R4, P1, R68, R0.reuse, 0x1 ;  /* 0x0000000044047211 */ /* 0x080fe200078208ff */
[----:B------:R0:W-:Y:S01]  /*4b80*/  STL [R1+0xae8], R61 ;  /* 0x000ae83d01007387 */ /* 0x0001e20000100800 */
[-C--:B------:R-:W-:Y:S02]  /*4b90*/  LEA R2, P2, R70, R0.reuse, 0x1 ;  /* 0x0000000046027211 */ /* 0x080fe400078408ff */
[----:B------:R-:W-:-:S02]  /*4ba0*/  LEA R122, P3, R47, R0, 0x1 ;  /* 0x000000002f7a7211 */ /* 0x000fc400078608ff */
[-C--:B------:R-:W-:Y:S01]  /*4bb0*/  LEA.HI.X.SX32 R121, R56, R44.reuse, 0x1, P0 ;  /* 0x0000002c38797211 */ /* 0x080fe200000f0eff */
[----:B0-----:R-:W2:Y:S01]  /*4bc0*/  LDL.LU R61, [R1+0x200] ;  /* 0x00020000013d7983 */ /* 0x001ea20000300800 */
[----:B------:R-:W-:-:S03]  /*4bd0*/  LEA.HI.X.SX32 R5, R68, R44, 0x1, P1 ;  /* 0x0000002c44057211 */ /* 0x000fc600008f0eff */
[----:B------:R0:W-:Y:S01]  /*4be0*/  STL [R1+0xaf0], R59 ;  /* 0x000af03b01007387 */ /* 0x0001e20000100800 */
[----:B------:R-:W-:-:S03]  /*4bf0*/  LEA.HI.X.SX32 R3, R70, R44, 0x1, P2 ;  /* 0x0000002c46037211 */ /* 0x000fc600010f0eff */
[----:B-----5:R1:W-:Y:S04]  /*4c00*/  STS.U16 [R46+0x3000], R71 ;  /* 0x003000472e007388 */ /* 0x0203e80000000400 */
[----:B0-----:R-:W5:Y:S04]  /*4c10*/  LDL.LU R59, [R1+0x20c] ;  /* 0x00020c00013b7983 */ /* 0x001f680000300800 */
[----:B------:R-:W5:Y:S04]  /*4c20*/  LDL.LU R0, [R1+0x210] ;  /* 0x0002100001007983 */ /* 0x000f680000300800 */
[----:B------:R-:W5:Y:S04]  /*4c30*/  LDL.LU R56, [R1+0x21c] ;  /* 0x00021c0001387983 */ /* 0x000f680000300800 */
[----:B------:R-:W5:Y:S04]  /*4c40*/  LDL.LU R68, [R1+0x220] ;  /* 0x0002200001447983 */ /* 0x000f680000300800 */
[----:B------:R-:W5:Y:S04]  /*4c50*/  LDL.LU R70, [R1+0x22c] ;  /* 0x00022c0001467983 */ /* 0x000f680000300800 */
[----:B-1----:R-:W5:Y:S04]  /*4c60*/  LDL.LU R71, [R1+0x1dc] ;  /* 0x0001dc0001477983 */ /* 0x002f680000300800 */
[----:B------:R-:W5:Y:S04]  /*4c70*/  LDL.LU R60, [R1+0x1d0] ;  /* 0x0001d000013c7983 */ /* 0x000f680000300800 */
        /* <DEDUP_REMOVED lines=8> */
[----:B----4-:R-:W-:Y:S04]  /*4d00*/  STS.U16 [R46+0x4000], R124 ;  /* 0x0040007c2e007388 */ /* 0x010fe80000000400 */
[----:B---3--:R-:W-:Y:S04]  /*4d10*/  STS.U16 [R46+0x5000], R125 ;  /* 0x0050007d2e007388 */ /* 0x008fe80000000400 */
[----:B------:R-:W-:Y:S04]  /*4d20*/  STS.U16 [R46+0x2000], R54 ;  /* 0x002000362e007388 */ /* 0x000fe80000000400 */
[----:B------:R-:W-:Y:S04]  /*4d30*/  STS.U16 [R46+0x1000], R55 ;  /* 0x001000372e007388 */ /* 0x000fe80000000400 */
[----:B------:R0:W-:Y:S04]  /*4d40*/  STS.U16 [R46], R48 ;  /* 0x000000302e007388 */ /* 0x0001e80000000400 */
[----:B0-----:R-:W3:Y:S04]  /*4d50*/  LDL.LU R48, [R1+0x18c] ;  /* 0x00018c0001307983 */ /* 0x001ee80000300800 */
[----:B------:R-:W4:Y:S04]  /*4d60*/  LDL.LU R55, [R1+0x180] ;  /* 0x0001800001377983 */ /* 0x000f280000300800 */
[----:B------:R-:W4:Y:S04]  /*4d70*/  LDL.LU R124, [R1+0x17c] ;  /* 0x00017c00017c7983 */ /* 0x000f280000300800 */
[----:B------:R-:W4:Y:S04]  /*4d80*/  LDL.LU R54, [R1+0x170] ;  /* 0x0001700001367983 */ /* 0x000f280000300800 */
[----:B------:R-:W4:Y:S04]  /*4d90*/  LDL.LU R125, [R1+0x16c] ;  /* 0x00016c00017d7983 */ /* 0x000f280000300800 */
[----:B------:R-:W-:Y:S04]  /*4da0*/  STS.U16 [R46+0xd000], R45 ;  /* 0x00d0002d2e007388 */ /* 0x000fe80000000400 */
[----:B------:R-:W-:Y:S04]  /*4db0*/  STS.U16 [R46+0xe000], R57 ;  /* 0x00e000392e007388 */ /* 0x000fe80000000400 */
[----:B------:R-:W-:Y:S04]  /*4dc0*/  STS.U16 [R46+0xf000], R69 ;  /* 0x00f000452e007388 */ /* 0x000fe80000000400 */
[----:B--2---:R0:W-:Y:S04]  /*4dd0*/  STS.U16 [R46+0xc000], R49 ;  /* 0x00c000312e007388 */ /* 0x0041e80000000400 */
[----:B0-----:R-:W2:Y:S04]  /*4de0*/  LDL.LU R49, [R1+0x160] ;  /* 0x0001600001317983 */ /* 0x001ea80000300800 */
[----:B------:R-:W2:Y:S04]  /*4df0*/  LDL.LU R45, [R1+0x15c] ;  /* 0x00015c00012d7983 */ /* 0x000ea80000300800 */
[----:B------:R-:W2:Y:S04]  /*4e00*/  LDL.LU R57, [R1+0x150] ;  /* 0x0001500001397983 */ /* 0x000ea80000300800 */
[----:B------:R-:W2:Y:S04]  /*4e10*/  LDL.LU R69, [R1+0x14c] ;  /* 0x00014c0001457983 */ /* 0x000ea80000300800 */
[----:B------:R-:W-:Y:S04]  /*4e20*/  STS.U16 [R46+0xb000], R61 ;  /* 0x00b0003d2e007388 */ /* 0x000fe80000000400 */
[----:B-----5:R-:W-:Y:S04]  /*4e30*/  STS.U16 [R46+0xa000], R59 ;  /* 0x00a0003b2e007388 */ /* 0x020fe80000000400 */
[----:B------:R-:W-:Y:S04]  /*4e40*/  STS.U16 [R46+0x9000], R0 ;  /* 0x009000002e007388 */ /* 0x000fe80000000400 */
[----:B------:R-:W-:Y:S04]  /*4e50*/  STS.U16 [R46+0x8000], R56 ;  /* 0x008000382e007388 */ /* 0x000fe80000000400 */
[----:B------:R-:W-:Y:S04]  /*4e60*/  STS.U16 [R46+0x7000], R68 ;  /* 0x007000442e007388 */ /* 0x000fe80000000400 */
[----:B------:R-:W-:Y:S04]  /*4e70*/  STS.U16 [R46+0x6000], R70 ;  /* 0x006000462e007388 */ /* 0x000fe80000000400 */
[----:B------:R0:W-:Y:S04]  /*4e80*/  STS.U16 [R46+0x10000], R71 ;  /* 0x010000472e007388 */ /* 0x0001e80000000400 */
[----:B0-----:R-:W5:Y:S04]  /*4e90*/  LDL.LU R71, [R1+0x140] ;  /* 0x0001400001477983 */ /* 0x001f680000300800 */
[----:B---3--:R-:W-:Y:S04]  /*4ea0*/  STS.U16 [R46+0x1a000], R48 ;  /* 0x01a000302e007388 */ /* 0x008fe80000000400 */
[----:B----4-:R0:W-:Y:S04]  /*4eb0*/  STS.U16 [R46+0x1c000], R124 ;  /* 0x01c0007c2e007388 */ /* 0x0101e80000000400 */
[----:B0-----:R-:W3:Y:S04]  /*4ec0*/  LDL.LU R124, [R1+0x134] ;  /* 0x00013400017c7983 */ /* 0x001ee80000300800 */
[----:B------:R-:W4:Y:S04]  /*4ed0*/  LDL.LU R70, [R1+0x128] ;  /* 0x0001280001467983 */ /* 0x000f280000300800 */
[----:B------:R-:W4:Y:S04]  /*4ee0*/  LDL.LU R68, [R1+0x11c] ;  /* 0x00011c0001447983 */ /* 0x000f280000300800 */
[----:B------:R-:W4:Y:S04]  /*4ef0*/  LDL.LU R56, [R1+0x110] ;  /* 0x0001100001387983 */ /* 0x000f280000300800 */
[----:B------:R-:W4:Y:S04]  /*4f00*/  LDL.LU R0, [R1+0x104] ;  /* 0x0001040001007983 */ /* 0x000f280000300800 */
[----:B------:R-:W4:Y:S04]  /*4f10*/  LDL.LU R59, [R1+0xf8] ;  /* 0x0000f800013b7983 */ /* 0x000f280000300800 */
[----:B------:R-:W4:Y:S04]  /*4f20*/  LDL.LU R61, [R1+0xec] ;  /* 0x0000ec00013d7983 */ /* 0x000f280000300800 */
[----:B------:R0:W-:Y:S04]  /*4f30*/  STS.U16 [R46+0x1b000], R55 ;  /* 0x01b000372e007388 */ /* 0x0001e80000000400 */
[----:B------:R-:W4:Y:S04]  /*4f40*/  LDL.LU R48, [R1+0xe0] ;  /* 0x0000e00001307983 */ /* 0x000f280000300800 */
[----:B------:R1:W-:Y:S04]  /*4f50*/  STS.U16 [R46+0x1d000], R54 ;  /* 0x01d000362e007388 */ /* 0x0003e80000000400 */
[----:B0-----:R-:W4:Y:S04]  /*4f60*/  LDL.LU R55, [R1+0xd4] ;  /* 0x0000d40001377983 */ /* 0x001f280000300800 */
[----:B------:R0:W-:Y:S04]  /*4f70*/  STS.U16 [R46+0x1e000], R125 ;  /* 0x01e0007d2e007388 */ /* 0x0001e80000000400 */
[----:B-1----:R-:W4:Y:S04]  /*4f80*/  LDL.LU R54, [R1+0xc8] ;  /* 0x0000c80001367983 */ /* 0x002f280000300800 */
[----:B0-----:R-:W4:Y:S04]  /*4f90*/  LDL.LU R125, [R1+0xbc] ;  /* 0x0000bc00017d7983 */ /* 0x001f280000300800 */
[----:B------:R-:W-:Y:S04]  /*4fa0*/  STS.U16 [R46+0x11000], R60 ;  /* 0x0110003c2e007388 */ /* 0x000fe80000000400 */
        /* <DEDUP_REMOVED lines=13> */
[----:B------:R-:W2:Y:S04]  /*5080*/  LDL.LU R65, [R1+0x94] ;  /* 0x0000940001417983 */ /* 0x000ea80000300800 */
[----:B------:R-:W2:Y:S04]  /*5090*/  LDL.LU R64, [R1+0x90] ;  /* 0x0000900001407983 */ /* 0x000ea80000300800 */
[----:B------:R-:W2:Y:S04]  /*50a0*/  LDL.LU R51, [R1+0x8c] ;  /* 0x00008c0001337983 */ /* 0x000ea80000300800 */
[----:B------:R-:W2:Y:S04]  /*50b0*/  LDL.LU R50, [R1+0x88] ;  /* 0x0000880001327983 */ /* 0x000ea80000300800 */
[----:B------:R-:W2:Y:S04]  /*50c0*/  LDL.LU R53, [R1+0x84] ;  /* 0x0000840001357983 */ /* 0x000ea80000300800 */
[----:B------:R0:W-:Y:S04]  /*50d0*/  STS.U16 [R46+0x1f000], R49 ;  /* 0x01f000312e007388 */ /* 0x0001e80000000400 */
[----:B------:R-:W2:Y:S04]  /*50e0*/  LDL.LU R52, [R1+0x80] ;  /* 0x0000800001347983 */ /* 0x000ea80000300800 */
[----:B------:R1:W-:Y:S04]  /*50f0*/  STS.U16 [R46+0x21000], R57 ;  /* 0x021000392e007388 */ /* 0x0003e80000000400 */
[----:B0-----:R-:W2:Y:S04]  /*5100*/  LDL.LU R49, [R1+0x7c] ;  /* 0x00007c0001317983 */ /* 0x001ea80000300800 */
[----:B------:R0:W-:Y:S04]  /*5110*/  STS.U16 [R46+0x22000], R69 ;  /* 0x022000452e007388 */ /* 0x0001e80000000400 */
[----:B-1----:R-:W2:Y:S04]  /*5120*/  LDL.LU R57, [R1+0x78] ;  /* 0x0000780001397983 */ /* 0x002ea80000300800 */
[----:B0-----:R-:W2:Y:S04]  /*5130*/  LDL.LU R69, [R1+0x74] ;  /* 0x0000740001457983 */ /* 0x001ea80000300800 */
[----:B-----5:R0:W-:Y:S04]  /*5140*/  STS.U16 [R46+0x23000], R71 ;  /* 0x023000472e007388 */ /* 0x0201e80000000400 */
[----:B0-----:R-:W5:Y:S04]  /*5150*/  LDL.LU R71, [R1+0x70] ;  /* 0x0000700001477983 */ /* 0x001f680000300800 */
[----:B---3--:R0:W-:Y:S04]  /*5160*/  STS.U16 [R46+0x24000], R124 ;  /* 0x0240007c2e007388 */ /* 0x0081e80000000400 */
[----:B0-----:R-:W3:Y:S04]  /*5170*/  LDL.LU R124, [R1+0x6c] ;  /* 0x00006c00017c7983 */ /* 0x001ee80000300800 */
[----:B----4-:R0:W-:Y:S04]  /*5180*/  STS.U16 [R46+0x2b000], R48 ;  /* 0x02b000302e007388 */ /* 0x0101e80000000400 */
[----:B------:R1:W-:Y:S04]  /*5190*/  STS.U16 [R46+0x2c000], R55 ;  /* 0x02c000372e007388 */ /* 0x0003e80000000400 */
[----:B0-----:R-:W4:Y:S04]  /*51a0*/  LDL.LU R48, [R1+0x68] ;  /* 0x0000680001307983 */ /* 0x001f280000300800 */
[----:B------:R0:W-:Y:S04]  /*51b0*/  STS.U16 [R46+0x2d000], R54 ;  /* 0x02d000362e007388 */ /* 0x0001e80000000400 */
[----:B-1----:R-:W4:Y:S04]  /*51c0*/  LDL.LU R55, [R1+0x64] ;  /* 0x0000640001377983 */ /* 0x002f280000300800 */
[----:B------:R1:W-:Y:S04]  /*51d0*/  STS.U16 [R46+0x2e000], R125 ;  /* 0x02e0007d2e007388 */ /* 0x0003e80000000400 */
[----:B0-----:R-:W4:Y:S04]  /*51e0*/  LDL.LU R54, [R1+0x2b4] ;  /* 0x0002b40001367983 */ /* 0x001f280000300800 */
[----:B-1----:R-:W4:Y:S01]  /*51f0*/  LDL.LU R125, [R1+0x2b0] ;  /* 0x0002b000017d7983 */ /* 0x002f220000300800 */
[----:B------:R-:W-:-:S03]  /*5200*/  LEA.HI.X.SX32 R123, R47, R44, 0x1, P3 ;  /* 0x0000002c2f7b7211 */ /* 0x000fc600018f0eff */
[----:B------:R-:W-:Y:S04]  /*5210*/  STS.U16 [R46+0x25000], R70 ;  /* 0x025000462e007388 */ /* 0x000fe80000000400 */
[----:B------:R-:W-:Y:S04]  /*5220*/  STS.U16 [R46+0x26000], R68 ;  /* 0x026000442e007388 */ /* 0x000fe80000000400 */
[----:B------:R-:W-:Y:S04]  /*5230*/  STS.U16 [R46+0x27000], R56 ;  /* 0x027000382e007388 */ /* 0x000fe80000000400 */
[----:B------:R0:W-:Y:S04]  /*5240*/  STS.U16 [R46+0x28000], R0 ;  /* 0x028000002e007388 */ /* 0x0001e80000000400 */
[----:B------:R-:W-:Y:S01]  /*5250*/  STS.U16 [R46+0x29000], R59 ;  /* 0x0290003b2e007388 */ /* 0x000fe20000000400 */
[----:B0-----:R-:W-:-:S03]  /*5260*/  LOP3.LUT R0, R46, 0x20, RZ, 0x3c, !PT ;  /* 0x000000202e007812 */ /* 0x001fc600078e3cff */
        /* <DEDUP_REMOVED lines=9> */
[----:B------:R-:W-:Y:S04]  /*5300*/  STS.U16 [R46+0x30000], R60 ;  /* 0x0300003c2e007388 */ /* 0x000fe80000000400 */
[----:B------:R-:W-:Y:S04]  /*5310*/  STS.U16 [R46+0x31000], R63 ;  /* 0x0310003f2e007388 */ /* 0x000fe80000000400 */
[----:B------:R-:W-:Y:S04]  /*5320*/  STS.U16 [R46+0x32000], R62 ;  /* 0x0320003e2e007388 */ /* 0x000fe80000000400 */
[----:B------:R-:W-:Y:S04]  /*5330*/  STS.U16 [R46+0x33000], R65 ;  /* 0x033000412e007388 */ /* 0x000fe80000000400 */
[----:B------:R0:W-:Y:S04]  /*5340*/  STS.U16 [R46+0x3a000], R57 ;  /* 0x03a000392e007388 */ /* 0x0001e80000000400 */
[----:B------:R-:W-:Y:S04]  /*5350*/  STS.U16 [R46+0x34000], R64 ;  /* 0x034000402e007388 */ /* 0x000fe80000000400 */
[----:B------:R1:W-:Y:S04]  /*5360*/  STS.U16 [R46+0x3b000], R69 ;  /* 0x03b000452e007388 */ /* 0x0003e80000000400 */
[----:B0-----:R-:W2:Y:S04]  /*5370*/  LDL.LU R57, [R1+0x284] ;  /* 0x0002840001397983 */ /* 0x001ea80000300800 */
[----:B------:R-:W-:Y:S04]  /*5380*/  STS.U16 [R46+0x35000], R51 ;  /* 0x035000332e007388 */ /* 0x000fe80000000400 */
[----:B-1----:R-:W2:Y:S04]  /*5390*/  LDL.LU R69, [R1+0x280] ;  /* 0x0002800001457983 */ /* 0x002ea80000300800 */
[----:B-----5:R0:W-:Y:S04]  /*53a0*/  STS.U16 [R46+0x3c000], R71 ;  /* 0x03c000472e007388 */ /* 0x0201e80000000400 */
[----:B------:R-:W-:Y:S04]  /*53b0*/  STS.U16 [R46+0x36000], R50 ;  /* 0x036000322e007388 */ /* 0x000fe80000000400 */
[----:B------:R-:W-:Y:S04]  /*53c0*/  STS.U16 [R46+0x37000], R53 ;  /* 0x037000352e007388 */ /* 0x000fe80000000400 */
[----:B------:R-:W-:Y:S04]  /*53d0*/  STS.U16 [R46+0x38000], R52 ;  /* 0x038000342e007388 */ /* 0x000fe80000000400 */
[----:B------:R-:W-:Y:S04]  /*53e0*/  STS.U16 [R46+0x39000], R49 ;  /* 0x039000312e007388 */ /* 0x000fe80000000400 */
[----:B0-----:R-:W5:Y:S04]  /*53f0*/  LDL.LU R71, [R1+0x27c] ;  /* 0x00027c0001477983 */ /* 0x001f680000300800 */
[----:B---3--:R0:W-:Y:S04]  /*5400*/  STS.U16 [R46+0x3d000], R124 ;  /* 0x03d0007c2e007388 */ /* 0x0081e80000000400 */
[----:B0-----:R-:W3:Y:S04]  /*5410*/  LDL.LU R124, [R1+0x274] ;  /* 0x00027400017c7983 */ /* 0x001ee80000300800 */
[----:B----4-:R-:W-:Y:S04]  /*5420*/  STS.U16 [R46+0x3e000], R48 ;  /* 0x03e000302e007388 */ /* 0x010fe80000000400 */
[----:B------:R-:W-:Y:S04]  /*5430*/  STS.U16 [R46+0x3f000], R55 ;  /* 0x03f000372e007388 */ /* 0x000fe80000000400 */
[----:B------:R0:W-:Y:S04]  /*5440*/  STS.U16 [R0+0x1400], R125 ;  /* 0x0014007d00007388 */ /* 0x0001e80000000400 */
[----:B0-----:R-:W4:Y:S04]  /*5450*/  LDL.LU R125, [R1+0x270] ;  /* 0x00027000017d7983 */ /* 0x001f280000300800 */
[----:B------:R-:W4:Y:S04]  /*5460*/  LDL.LU R61, [R1+0x26c] ;  /* 0x00026c00013d7983 */ /* 0x000f280000300800 */
        /* <DEDUP_REMOVED lines=13> */
[----:B0-----:R-:W4:Y:S04]  /*5540*/  LDL.LU R54, [R1+0x1b4] ;  /* 0x0001b40001367983 */ /* 0x001f280000300800 */
[----:B--2---:R0:W-:Y:S04]  /*5550*/  STS.U16 [R0+0x2400], R45 ;  /* 0x0024002d00007388 */ /* 0x0041e80000000400 */
[----:B0-----:R-:W2:Y:S04]  /*5560*/  LDL.LU R45, [R1+0x1a4] ;  /* 0x0001a400012d7983 */ /* 0x001ea80000300800 */
[----:B------:R0:W-:Y:S04]  /*5570*/  STS.U16 [R0+0x9400], R57 ;  /* 0x0094003900007388 */ /* 0x0001e80000000400 */
[----:B------:R1:W-:Y:S04]  /*5580*/  STS.U16 [R0+0xa400], R69 ;  /* 0x00a4004500007388 */ /* 0x0003e80000000400 */
[----:B0-----:R-:W2:Y:S04]  /*5590*/  LDL.LU R57, [R1+0x194] ;  /* 0x0001940001397983 */ /* 0x001ea80000300800 */
[----:B-1----:R-:W2:Y:S04]  /*55a0*/  LDL.LU R69, [R1+0x184] ;  /* 0x0001840001457983 */ /* 0x002ea80000300800 */
[----:B-----5:R0:W-:Y:S04]  /*55b0*/  STS.U16 [R0+0xb400], R71 ;  /* 0x00b4004700007388 */ /* 0x0201e80000000400 */
[----:B0-----:R-:W5:Y:S04]  /*55c0*/  LDL.LU R71, [R1+0x174] ;  /* 0x0001740001477983 */ /* 0x001f680000300800 */
[----:B---3--:R0:W-:Y:S04]  /*55d0*/  STS.U16 [R0+0xc400], R124 ;  /* 0x00c4007c00007388 */ /* 0x0081e80000000400 */
[----:B0-----:R-:W3:Y:S04]  /*55e0*/  LDL.LU R124, [R1+0x164] ;  /* 0x00016400017c7983 */ /* 0x001ee80000300800 */
[----:B----4-:R0:W-:Y:S04]  /*55f0*/  STS.U16 [R0+0xd400], R125 ;  /* 0x00d4007d00007388 */ /* 0x0101e80000000400 */
[----:B0-----:R-:W4:Y:S04]  /*5600*/  LDL.LU R125, [R1+0x154] ;  /* 0x00015400017d7983 */ /* 0x001f280000300800 */
[----:B------:R0:W-:Y:S04]  /*5610*/  STS.U16 [R0+0x3400], R47 ;  /* 0x0034002f00007388 */ /* 0x0001e80000000400 */
[----:B------:R1:W-:Y:S04]  /*5620*/  STS.U16 [R0+0x4400], R44 ;  /* 0x0044002c00007388 */ /* 0x0003e80000000400 */
[----:B------:R1:W-:Y:S04]  /*5630*/  STS.U16 [R0+0x5400], R70 ;  /* 0x0054004600007388 */ /* 0x0003e80000000400 */
[----:B0-----:R-:W4:Y:S04]  /*5640*/  LDL.LU R47, [R1+0x144] ;  /* 0x00014400012f7983 */ /* 0x001f280000300800 */
[----:B-1----:R-:W4:Y:S04]  /*5650*/  LDL.LU R44, [R1+0x13c] ;  /* 0x00013c00012c7983 */ /* 0x002f280000300800 */
[----:B------:R0:W-:Y:S04]  /*5660*/  STS.U16 [R0+0x6400], R68 ;  /* 0x0064004400007388 */ /* 0x0001e80000000400 */
[----:B------:R-:W4:Y:S04]  /*5670*/  LDL.LU R70, [R1+0x130] ;  /* 0x0001300001467983 */ /* 0x000f280000300800 */
[----:B------:R1:W-:Y:S04]  /*5680*/  STS.U16 [R0+0x7400], R56 ;  /* 0x0074003800007388 */ /* 0x0003e80000000400 */
[----:B0-----:R-:W4:Y:S04]  /*5690*/  LDL.LU R68, [R1+0x124] ;  /* 0x0001240001447983 */ /* 0x001f280000300800 */
[----:B------:R0:W-:Y:S04]  /*56a0*/  STS.U16 [R0+0x8400], R59 ;  /* 0x0084003b00007388 */ /* 0x0001e80000000400 */
[----:B-1----:R-:W4:Y:S04]  /*56b0*/  LDL.LU R56, [R1+0x118] ;  /* 0x0001180001387983 */ /* 0x002f280000300800 */
        /* <DEDUP_REMOVED lines=8> */
[----:B0-----:R-:W4:Y:S04]  /*5740*/  LDL.LU R54, [R1+0xdc] ;  /* 0x0000dc0001367983 */ /* 0x001f280000300800 */
[----:B--2---:R0:W-:Y:S04]  /*5750*/  STS.U16 [R0+0x1c400], R45 ;  /* 0x01c4002d00007388 */ /* 0x0041e80000000400 */
[----:B------:R1:W-:Y:S04]  /*5760*/  STS.U16 [R0+0xe400], R61 ;  /* 0x00e4003d00007388 */ /* 0x0003e80000000400 */
[----:B------:R2:W-:Y:S04]  /*5770*/  STS.U16 [R0+0xf400], R60 ;  /* 0x00f4003c00007388 */ /* 0x0005e80000000400 */
[----:B0-----:R-:W4:Y:S04]  /*5780*/  LDL.LU R45, [R1+0xd0] ;  /* 0x0000d000012d7983 */ /* 0x001f280000300800 */
[----:B-1----:R-:W4:Y:S04]  /*5790*/  LDL.LU R61, [R1+0xc4] ;  /* 0x0000c400013d7983 */ /* 0x002f280000300800 */
[----:B------:R0:W-:Y:S04]  /*57a0*/  STS.U16 [R0+0x10400], R63 ;  /* 0x0104003f00007388 */ /* 0x0001e80000000400 */
[----:B--2---:R-:W2:Y:S04]  /*57b0*/  LDL.LU R60, [R1+0xb8] ;  /* 0x0000b800013c7983 */ /* 0x004ea80000300800 */
[----:B------:R1:W-:Y:S04]  /*57c0*/  STS.U16 [R0+0x11400], R62 ;  /* 0x0114003e00007388 */ /* 0x0003e80000000400 */
[----:B0-----:R-:W2:Y:S04]  /*57d0*/  LDL.LU R63, [R1+0xac] ;  /* 0x0000ac00013f7983 */ /* 0x001ea80000300800 */
[----:B------:R0:W-:Y:S04]  /*57e0*/  STS.U16 [R0+0x12400], R65 ;  /* 0x0124004100007388 */ /* 0x0001e80000000400 */
[----:B-1----:R-:W2:Y:S04]  /*57f0*/  LDL.LU R62, [R1+0xa0] ;  /* 0x0000a000013e7983 */ /* 0x002ea80000300800 */
        /* <DEDUP_REMOVED lines=14> */
[----:B-----5:R0:W-:Y:S04]  /*58e0*/  STS.U16 [R0+0x1f400], R71 ;  /* 0x01f4004700007388 */ /* 0x0201e80000000400 */
[----:B-1----:R-:W5:Y:S04]  /*58f0*/  LDL.LU R69, [R1+0x40] ;  /* 0x0000400001457983 */ /* 0x002f680000300800 */
[----:B0-----:R-:W5:Y:S04]  /*5900*/  LDL.LU R71, [R1+0x3c] ;  /* 0x00003c0001477983 */ /* 0x001f680000300800 */
[----:B---3--:R0:W-:Y:S04]  /*5910*/  STS.U16 [R0+0x20400], R124 ;  /* 0x0204007c00007388 */ /* 0x0081e80000000400 */
[----:B0-----:R-:W3:Y:S04]  /*5920*/  LDL.LU R124, [R1+0x38] ;  /* 0x00003800017c7983 */ /* 0x001ee80000300800 */
[----:B----4-:R0:W-:Y:S04]  /*5930*/  STS.U16 [R0+0x21400], R125 ;  /* 0x0214007d00007388 */ /* 0x0101e80000000400 */
[----:B0-----:R-:W4:Y:S04]  /*5940*/  LDL.LU R125, [R1+0x34] ;  /* 0x00003400017d7983 */ /* 0x001f280000300800 */
[----:B------:R-:W-:Y:S04]  /*5950*/  STS.U16 [R0+0x22400], R47 ;  /* 0x0224002f00007388 */ /* 0x000fe80000000400 */
[----:B------:R-:W-:Y:S04]  /*5960*/  STS.U16 [R0+0x24400], R70 ;  /* 0x0244004600007388 */ /* 0x000fe80000000400 */
[----:B------:R-:W-:Y:S04]  /*5970*/  STS.U16 [R0+0x25400], R68 ;  /* 0x0254004400007388 */ /* 0x000fe80000000400 */
[----:B------:R0:W-:Y:S04]  /*5980*/  STS.U16 [R0+0x28400], R49 ;  /* 0x0284003100007388 */ /* 0x0001e80000000400 */
[----:B------:R1:W-:Y:S04]  /*5990*/  STS.U16 [R0+0x29400], R48 ;  /* 0x0294003000007388 */ /* 0x0003e80000000400 */
[----:B0-----:R-:W4:Y:S04]  /*59a0*/  LDL.LU R49, [R1+0x30] ;  /* 0x0000300001317983 */ /* 0x001f280000300800 */
[----:B------:R0:W-:Y:S04]  /*59b0*/  STS.U16 [R0+0x2a400], R55 ;  /* 0x02a4003700007388 */ /* 0x0001e80000000400 */
[----:B-1----:R-:W4:Y:S04]  /*59c0*/  LDL.LU R48, [R1+0x2c] ;  /* 0x00002c0001307983 */ /* 0x002f280000300800 */
[----:B------:R1:W-:Y:S04]  /*59d0*/  STS.U16 [R0+0x2b400], R54 ;  /* 0x02b4003600007388 */ /* 0x0003e80000000400 */
[----:B0-----:R-:W4:Y:S04]  /*59e0*/  LDL.LU R55, [R1+0x28] ;  /* 0x0000280001377983 */ /* 0x001f280000300800 */
[----:B-1----:R-:W4:Y:S04]  /*59f0*/  LDL.LU R54, [R1+0x24] ;  /* 0x0000240001367983 */ /* 0x002f280000300800 */
[----:B------:R0:W-:Y:S04]  /*5a00*/  STS.U16 [R0+0x2c400], R45 ;  /* 0x02c4002d00007388 */ /* 0x0001e80000000400 */
[----:B------:R1:W-:Y:S04]  /*5a10*/  STS.U16 [R0+0x26400], R56 ;  /* 0x0264003800007388 */ /* 0x0003e80000000400 */
[----:B0-----:R-:W4:Y:S04]  /*5a20*/  LDL.LU R45, [R1+0x300] ;  /* 0x00030000012d7983 */ /* 0x001f280000300800 */
[----:B------:R-:W4:Y:S04]  /*5a30*/  LDL.LU R47, [R1+0x2f4] ;  /* 0x0002f400012f7983 */ /* 0x000f280000300800 */
[----:B------:R-:W4:Y:S04]  /*5a40*/  LDL.LU R70, [R1+0x2ec] ;  /* 0x0002ec0001467983 */ /* 0x000f280000300800 */
[----:B------:R-:W4:Y:S04]  /*5a50*/  LDL.LU R68, [R1+0x2e4] ;  /* 0x0002e40001447983 */ /* 0x000f280000300800 */
[----:B-1----:R-:W4:Y:S04]  /*5a60*/  LDL.LU R56, [R1+0x2dc] ;  /* 0x0002dc0001387983 */ /* 0x002f280000300800 */
[----:B--2---:R0:W-:Y:S04]  /*5a70*/  STS.U16 [R0+0x37400], R57 ;  /* 0x0374003900007388 */ /* 0x0041e80000000400 */
[----:B-----5:R1:W-:Y:S04]  /*5a80*/  STS.U16 [R0+0x38400], R69 ;  /* 0x0384004500007388 */ /* 0x0203e80000000400 */
[----:B0-----:R-:W2:Y:S04]  /*5a90*/  LDL.LU R57, [R1+0x2d4] ;  /* 0x0002d40001397983 */ /* 0x001ea80000300800 */
[----:B------:R0:W-:Y:S04]  /*5aa0*/  STS.U16 [R0+0x39400], R71 ;  /* 0x0394004700007388 */ /* 0x0001e80000000400 */
        /* <DEDUP_REMOVED lines=29> */
[----:B------:R-:W4:Y:S01]  /*5c80*/  LDL.LU R64, [R1+0x258] ;  /* 0x0002580001407983 */ /* 0x000f220000300800 */
[----:B------:R-:W-:-:S03]  /*5c90*/  LOP3.LUT R44, R46, 0x40, RZ, 0x3c, !PT ;  /* 0x000000402e2c7812 */ /* 0x000fc600078e3cff */
        /* <DEDUP_REMOVED lines=9> */
[----:B0-----:R-:W4:Y:S04]  /*5d30*/  LDL.LU R45, [R1+0x1c8] ;  /* 0x0001c800012d7983 */ /* 0x001f280000300800 */
[----:B--2---:R0:W-:Y:S04]  /*5d40*/  STS.U16 [R44+0x6800], R57 ;  /* 0x006800392c007388 */ /* 0x0041e80000000400 */
[----:B-----5:R1:W-:Y:S04]  /*5d50*/  STS.U16 [R44+0x7800], R69 ;  /* 0x007800452c007388 */ /* 0x0203e80000000400 */
[----:B0-----:R-:W2:Y:S04]  /*5d60*/  LDL.LU R57, [R1+0x1b8] ;  /* 0x0001b80001397983 */ /* 0x001ea80000300800 */
[----:B------:R0:W-:Y:S04]  /*5d70*/  STS.U16 [R44+0x8800], R71 ;  /* 0x008800472c007388 */ /* 0x0001e80000000400 */
[----:B-1----:R-:W5:Y:S04]  /*5d80*/  LDL.LU R69, [R1+0x1a8] ;  /* 0x0001a80001457983 */ /* 0x002f680000300800 */
[----:B0-----:R-:W2:Y:S04]  /*5d90*/  LDL.LU R71, [R1+0x198] ;  /* 0x0001980001477983 */ /* 0x001ea80000300800 */
        /* <DEDUP_REMOVED lines=8> */
[----:B------:R0:W-:Y:S04]  /*5e20*/  STS.U16 [R44+0xb800], R59 ;  /* 0x00b8003b2c007388 */ /* 0x0001e80000000400 */
[----:B------:R-:W-:Y:S04]  /*5e30*/  STS.U16 [R44+0xc800], R61 ;  /* 0x00c8003d2c007388 */ /* 0x000fe80000000400 */
[----:B------:R1:W-:Y:S04]  /*5e40*/  STS.U16 [R44+0xd800], R60 ;  /* 0x00d8003c2c007388 */ /* 0x0003e80000000400 */
[----:B0-----:R-:W4:Y:S04]  /*5e50*/  LDL.LU R59, [R1+0x168] ;  /* 0x00016800013b7983 */ /* 0x001f280000300800 */
[----:B------:R0:W-:Y:S04]  /*5e60*/  STS.U16 [R44+0xf800], R62 ;  /* 0x00f8003e2c007388 */ /* 0x0001e80000000400 */
[----:B-1----:R-:W4:Y:S04]  /*5e70*/  LDL.LU R60, [R1+0x158] ;  /* 0x00015800013c7983 */ /* 0x002f280000300800 */
[----:B------:R-:W4:Y:S04]  /*5e80*/  LDL.LU R61, [R1+0x148] ;  /* 0x00014800013d7983 */ /* 0x000f280000300800 */
[----:B------:R1:W-:Y:S04]  /*5e90*/  STS.U16 [R44+0xe800], R63 ;  /* 0x00e8003f2c007388 */ /* 0x0003e80000000400 */
[----:B0-----:R-:W4:Y:S04]  /*5ea0*/  LDL.LU R62, [R1+0x138] ;  /* 0x00013800013e7983 */ /* 0x001f280000300800 */
[----:B------:R0:W-:Y:S04]  /*5eb0*/  STS.U16 [R44+0x1800], R0 ;  /* 0x001800002c007388 */ /* 0x0001e80000000400 */
[----:B-1----:R-:W4:Y:S04]  /*5ec0*/  LDL.LU R63, [R1+0x12c] ;  /* 0x00012c00013f7983 */ /* 0x002f280000300800 */
[----:B0-----:R-:W4:Y:S04]  /*5ed0*/  LDL.LU R0, [R1+0x120] ;  /* 0x0001200001007983 */ /* 0x001f280000300800 */
        /* <DEDUP_REMOVED lines=25> */
[----:B--2---:R1:W-:Y:S04]  /*6070*/  STS.U16 [R44+0x1b800], R57 ;  /* 0x01b800392c007388 */ /* 0x0043e80000000400 */
[----:B0-----:R-:W2:Y:S04]  /*6080*/  LDL.LU R45, [R1+0x14] ;  /* 0x00001400012d7983 */ /* 0x001ea80000300800 */
[----:B-----5:R0:W-:Y:S04]  /*6090*/  STS.U16 [R44+0x1c800], R69 ;  /* 0x01c800452c007388 */ /* 0x0201e80000000400 */
[----:B-1----:R-:W5:Y:S04]  /*60a0*/  LDL.LU R57, [R1+0x10] ;  /* 0x0000100001397983 */ /* 0x002f680000300800 */
[----:B------:R1:W-:Y:S04]  /*60b0*/  STS.U16 [R44+0x1d800], R71 ;  /* 0x01d800472c007388 */ /* 0x0003e80000000400 */
[----:B0-----:R-:W2:Y:S04]  /*60c0*/  LDL.LU R69, [R1+0xc] ;  /* 0x00000c0001457983 */ /* 0x001ea80000300800 */
[----:B---3--:R0:W-:Y:S04]  /*60d0*/  STS.U16 [R44+0x1e800], R124 ;  /* 0x01e8007c2c007388 */ /* 0x0081e80000000400 */
[----:B-1----:R-:W3:Y:S04]  /*60e0*/  LDL.LU R71, [R1+0x8] ;  /* 0x0000080001477983 */ /* 0x002ee80000300800 */
[----:B0-----:R-:W3:Y:S04]  /*60f0*/  LDL.LU R124, [R1+0x4] ;  /* 0x00000400017c7983 */ /* 0x001ee80000300800 */
[----:B----4-:R0:W-:Y:S04]  /*6100*/  STS.U16 [R44+0x1f800], R125 ;  /* 0x01f8007d2c007388 */ /* 0x0101e80000000400 */
[----:B0-----:R-:W4:Y:S04]  /*6110*/  LDL.LU R125, [R1] ;  /* 0x00000000017d7983 */ /* 0x001f280000300800 */
[----:B------:R0:W-:Y:S04]  /*6120*/  STS.U16 [R44+0x20800], R59 ;  /* 0x0208003b2c007388 */ /* 0x0001e80000000400 */
        /* <DEDUP_REMOVED lines=38> */
[----:B--2---:R0:W-:Y:S04]  /*6390*/  STS.U16 [R44+0x34800], R45 ;  /* 0x0348002d2c007388 */ /* 0x0041e80000000400 */
[----:B-1----:R-:W2:Y:S04]  /*63a0*/  LDL.LU R55, [R1+0xab8] ;  /* 0x000ab80001377983 */ /* 0x002ea80000300800 */
[----:B-----5:R1:W-:Y:S04]  /*63b0*/  STS.U16 [R44+0x35800], R57 ;  /* 0x035800392c007388 */ /* 0x0203e80000000400 */
[----:B0-----:R-:W5:Y:S04]  /*63c0*/  LDL.LU R45, [R1+0xab4] ;  /* 0x000ab400012d7983 */ /* 0x001f680000300800 */
[----:B------:R0:W-:Y:S04]  /*63d0*/  STS.U16 [R44+0x36800], R69 ;  /* 0x036800452c007388 */ /* 0x0001e80000000400 */
[----:B-1----:R-:W2:Y:S04]  /*63e0*/  LDL.LU R57, [R1+0xab0] ;  /* 0x000ab00001397983 */ /* 0x002ea80000300800 */
[----:B---3--:R1:W-:Y:S04]  /*63f0*/  STS.U16 [R44+0x37800], R71 ;  /* 0x037800472c007388 */ /* 0x0083e80000000400 */
[----:B0-----:R-:W3:Y:S04]  /*6400*/  LDL.LU R69, [R1+0xaac] ;  /* 0x000aac0001457983 */ /* 0x001ee80000300800 */
[----:B------:R0:W-:Y:S04]  /*6410*/  STS.U16 [R44+0x38800], R124 ;  /* 0x0388007c2c007388 */ /* 0x0001e80000000400 */
[----:B-1----:R-:W2:Y:S04]  /*6420*/  LDL.LU R71, [R1+0xaa8] ;  /* 0x000aa80001477983 */ /* 0x002ea80000300800 */
[----:B0-----:R-:W3:Y:S04]  /*6430*/  LDL.LU R124, [R1+0xaa4] ;  /* 0x000aa400017c7983 */ /* 0x001ee80000300800 */
[----:B----4-:R0:W-:Y:S04]  /*6440*/  STS.U16 [R44+0x39800], R125 ;  /* 0x0398007d2c007388 */ /* 0x0101e80000000400 */
[----:B0-----:R-:W4:Y:S04]  /*6450*/  LDL.LU R125, [R1+0xaa0] ;  /* 0x000aa000017d7983 */ /* 0x001f280000300800 */
[----:B--2---:R-:W-:Y:S04]  /*6460*/  STS.U16 [R44+0x3c800], R71 ;  /* 0x03c800472c007388 */ /* 0x004fe80000000400 */
[----:B---3--:R-:W-:Y:S04]  /*6470*/  STS.U16 [R44+0x3b800], R124 ;  /* 0x03b8007c2c007388 */ /* 0x008fe80000000400 */
[----:B----4-:R0:W-:Y:S04]  /*6480*/  STS.U16 [R44+0x3a800], R125 ;  /* 0x03a8007d2c007388 */ /* 0x0101e80000000400 */
[----:B0-----:R-:W2:Y:S04]  /*6490*/  LDL.LU R125, [R1+0x2f0] ;  /* 0x0002f000017d7983 */ /* 0x001ea80000300800 */
[----:B------:R-:W3:Y:S04]  /*64a0*/  LDL.LU R124, [R1+0x2f8] ;  /* 0x0002f800017c7983 */ /* 0x000ee80000300800 */
[----:B------:R-:W4:Y:S01]  /*64b0*/  LDL.LU R71, [R1+0x304] ;  /* 0x0003040001477983 */ /* 0x000f220000300800 */
[----:B------:R-:W-:-:S03]  /*64c0*/  LOP3.LUT R46, R46, 0x60, RZ, 0x3c, !PT ;  /* 0x000000602e2e7812 */ /* 0x000fc600078e3cff */
[----:B------:R-:W-:Y:S04]  /*64d0*/  STS.U16 [R44+0x3d800], R69 ;  /* 0x03d800452c007388 */ /* 0x000fe80000000400 */
[----:B------:R-:W-:Y:S04]  /*64e0*/  STS.U16 [R44+0x3e800], R57 ;  /* 0x03e800392c007388 */ /* 0x000fe80000000400 */
[----:B-----5:R-:W-:Y:S04]  /*64f0*/  STS.U16 [R44+0x3f800], R45 ;  /* 0x03f8002d2c007388 */ /* 0x020fe80000000400 */
[----:B------:R0:W-:Y:S04]  /*6500*/  STS.U16 [R46+0x3c00], R0 ;  /* 0x003c00002e007388 */ /* 0x0001e80000000400 */
[----:B------:R-:W-:Y:S04]  /*6510*/  STS.U16 [R46+0x4c00], R47 ;  /* 0x004c002f2e007388 */ /* 0x000fe80000000400 */
[----:B------:R-:W-:Y:S04]  /*6520*/  STS.U16 [R46+0x5c00], R70 ;  /* 0x005c00462e007388 */ /* 0x000fe80000000400 */
[----:B------:R-:W-:Y:S04]  /*6530*/  STS.U16 [R46+0x6c00], R68 ;  /* 0x006c00442e007388 */ /* 0x000fe80000000400 */
[----:B------:R-:W-:Y:S04]  /*6540*/  STS.U16 [R46+0x7c00], R56 ;  /* 0x007c00382e007388 */ /* 0x000fe80000000400 */
[----:B--2---:R-:W-:Y:S04]  /*6550*/  STS.U16 [R46+0x2c00], R125 ;  /* 0x002c007d2e007388 */ /* 0x004fe80000000400 */
[----:B---3--:R-:W-:Y:S04]  /*6560*/  STS.U16 [R46+0x1c00], R124 ;  /* 0x001c007c2e007388 */ /* 0x008fe80000000400 */
[----:B----4-:R-:W-:Y:S04]  /*6570*/  STS.U16 [R46+0xc00], R71 ;  /* 0x000c00472e007388 */ /* 0x010fe80000000400 */
[----:B------:R-:W2:Y:S04]  /*6580*/  LDG.E.U16 R55, [R54.64] ;  /* 0x0000000636377981 */ /* 0x000ea8000c1e1500 */
[----:B------:R1:W3:Y:S01]  /*6590*/  LDG.E.U16 R3, [R2.64] ;  /* 0x0000000602037981 */ /* 0x0002e2000c1e1500 */
[----:B0-----:R-:W-:-:S03]  /*65a0*/  IMAD.MOV.U32 R0, RZ, RZ, 0x3f800000 ;  /* 0x3f800000ff007424 */ /* 0x001fc600078e00ff */
[----:B------:R-:W4:Y:S04]  /*65b0*/  LDG.E.U16 R49, [R48.64] ;  /* 0x0000000630317981 */ /* 0x000f28000c1e1500 */
[----:B------:R-:W5:Y:S04]  /*65c0*/  LDG.E.U16 R53, [R52.64] ;  /* 0x0000000634357981 */ /* 0x000f68000c1e1500 */
[----:B------:R-:W4:Y:S04]  /*65d0*/  LDG.E.U16 R51, [R50.64] ;  /* 0x0000000632337981 */ /* 0x000f28000c1e1500 */
        /* <DEDUP_REMOVED lines=49> */
[----:B------:R0:W4:Y:S04]  /*68f0*/  LDG.E.U16 R5, [R4.64] ;  /* 0x0000000604057981 */ /* 0x000128000c1e1500 */
[----:B------:R-:W4:Y:S01]  /*6900*/  LDG.E.U16 R123, [R122.64] ;  /* 0x000000067a7b7981 */ /* 0x000f22000c1e1500 */
[----:B-1----:R-:W-:-:S03]  /*6910*/  IMAD.MOV.U32 R2, RZ, RZ, -0x800000 ;  /* 0xff800000ff027424 */ /* 0x002fc600078e00ff */
[----:B------:R1:W-:Y:S02]  /*6920*/  STL [R1+0x674], R0 ;  /* 0x0006740001007387 */ /* 0x0003e40000100800 */
[----:B-1----:R-:W-:Y:S02]  /*6930*/  MOV R0, 0xff800000 ;  /* 0xff80000000007802 */ /* 0x002fe40000000f00 */
[----:B--2---:R-:W-:Y:S04]  /*6940*/  STS.U16 [R46+0x8c00], R55 ;  /* 0x008c00372e007388 */ /* 0x004fe80000000400 */
[----:B---3--:R1:W-:Y:S02]  /*6950*/  STS.U16 [R46+0x3ec00], R3 ;  /* 0x03ec00032e007388 */ /* 0x0083e40000000400 */
[----:B-1----:R-:W-:-:S05]  /*6960*/  IMAD.MOV.U32 R3, RZ, RZ, -0x800000 ;  /* 0xff800000ff037424 */ /* 0x002fca00078e00ff */
        /* <DEDUP_REMOVED lines=30> */
[----:B------:R2:W-:Y:S04]  /*6b50*/  STL [R1+0x404], R3 ;  /* 0x0004040301007387 */ /* 0x0005e80000100800 */
[----:B------:R3:W-:Y:S01]  /*6b60*/  STL [R1+0x400], R2 ;  /* 0x0004000201007387 */ /* 0x0007e20000100800 */
[----:B-1----:R-:W-:-:S02]  /*6b70*/  IMAD.MOV.U32 R0, RZ, RZ, 0x3f800000 ;  /* 0x3f800000ff007424 */ /* 0x002fc400078e00ff */
[----:B--2---:R-:W-:-:S03]  /*6b80*/  IMAD.MOV.U32 R3, RZ, RZ, 0x3f800000 ;  /* 0x3f800000ff037424 */ /* 0x004fc600078e00ff */
[----:B------:R-:W-:Y:S01]  /*6b90*/  STL [R1+0x678], R0 ;  /* 0x0006780001007387 */ /* 0x000fe20000100800 */
[----:B---3--:R-:W-:-:S03]  /*6ba0*/  IMAD.MOV.U32 R2, RZ, RZ, 0x3f800000 ;  /* 0x3f800000ff027424 */ /* 0x008fc600078e00ff */
        /* <DEDUP_REMOVED lines=29> */
[----:B------:R-:W-:Y:S04]  /*6d80*/  STL [R1+0x160], RZ ;  /* 0x000160ff01007387 */ /* 0x000fe80000100800 */
[----:B------:R1:W-:Y:S04]  /*6d90*/  STL [R1+0x968], R0 ;  /* 0x0009680001007387 */ /* 0x0003e80000100800 */
[----:B------:R-:W-:Y:S04]  /*6da0*/  STL [R1+0x164], RZ ;  /* 0x000164ff01007387 */ /* 0x000fe80000100800 */
        /* <DEDUP_REMOVED lines=223> */
[----:B------:R-:W0:Y:S04]  /*7ba0*/  S2R R56, SR_CTAID.X ;  /* 0x0000000000387919 */ /* 0x000e280000002500 */
        /* <DEDUP_REMOVED lines=19> */
[----:B------:R-:W-:Y:S01]  /*7ce0*/  STL [R1+0x600], RZ ;  /* 0x000600ff01007387 */ /* 0x000fe20000100800 */
[----:B0-----:R-:W-:-:S03]  /*7cf0*/  SHF.L.U32 R4, R56, 0x8, RZ ;  /* 0x0000000838047819 */ /* 0x001fc600000006ff */
[----:B------:R-:W-:Y:S04]  /*7d00*/  STL [R1+0x604], RZ ;  /* 0x000604ff01007387 */ /* 0x000fe80000100800 */
[----:B------:R-:W-:Y:S04]  /*7d10*/  STL [R1+0x608], RZ ;  /* 0x000608ff01007387 */ /* 0x000fe80000100800 */
[----:B------:R-:W-:Y:S04]  /*7d20*/  STL [R1+0x60c], RZ ;  /* 0x00060cff01007387 */ /* 0x000fe80000100800 */
[----:B------:R-:W0:Y:S04]  /*7d30*/  S2R R125, SR_TID.X ;  /* 0x00000000007d7919 */ /* 0x000e280000002100 */
[----:B------:R-:W-:Y:S01]  /*7d40*/  STL [R1+0x610], RZ ;  /* 0x000610ff01007387 */ /* 0x000fe20000100800 */
[----:B-1----:R-:W-:-:S03]  /*7d50*/  IADD3 R0, R4, 0x100, RZ ;  /* 0x0000010004007810 */ /* 0x002fc60007ffe0ff */
[----:B------:R-:W-:Y:S04]  /*7d60*/  STL [R1+0x614], RZ ;  /* 0x000614ff01007387 */ /* 0x000fe80000100800 */
[----:B------:R-:W-:Y:S04]  /*7d70*/  STL [R1+0x618], RZ ;  /* 0x000618ff01007387 */ /* 0x000fe80000100800 */
[----:B----4-:R-:W-:Y:S04]  /*7d80*/  STS.U16 [R46+0x9c00], R49 ;  /* 0x009c00312e007388 */ /* 0x010fe80000000400 */
        /* <DEDUP_REMOVED lines=48> */
[----:B------:R-:W-:Y:S01]  /*8090*/  STL [R1+0x61c], RZ ;  /* 0x00061cff01007387 */ /* 0x000fe20000100800 */
[----:B------:R-:W-:Y:S01]  /*80a0*/  ISETP.GE.AND P0, PT, R0, 0x1, PT ;  /* 0x000000010000780c */ /* 0x000fe20003f06270 */
[C---:B0-----:R-:W-:Y:S01]  /*80b0*/  IMAD.SHL.U32 R55, R125.reuse, 0x8, RZ ;  /* 0x000000087d377824 */ /* 0x041fe200078e00ff */
[C---:B------:R-:W-:Y:S01]  /*80c0*/  LOP3.LUT R82, R125.reuse, 0x3, RZ, 0xc0, !PT ;  /* 0x000000037d527812 */ /* 0x040fe200078ec0ff */
[----:B-----5:R0:W-:Y:S04]  /*80d0*/  STS.U16 [R46+0xac00], R53 ;  /* 0x00ac00352e007388 */ /* 0x0201e80000000400 */
[----:B------:R1:W-:Y:S04]  /*80e0*/  STS.U16 [R46+0x2ec00], R17 ;  /* 0x02ec00112e007388 */ /* 0x0003e80000000400 */
[----:B------:R2:W-:Y:S01]  /*80f0*/  STS.U16 [R46+0x34c00], R111 ;  /* 0x034c006f2e007388 */ /* 0x0005e20000000400 */
[----:B0-----:R-:W-:-:S03]  /*8100*/  LOP3.LUT R53, R125, 0x1c, RZ, 0xc0, !PT ;  /* 0x0000001c7d357812 */ /* 0x001fc600078ec0ff */
[----:B------:R0:W-:Y:S01]  /*8110*/  STS.U16 [R46+0x35c00], R109 ;  /* 0x035c006d2e007388 */ /* 0x0001e20000000400 */
[----:B-1----:R-:W-:-:S03]  /*8120*/  LOP3.LUT R17, R125, 0x1ff, RZ, 0xc0, !PT ;  /* 0x000001ff7d117812 */ /* 0x002fc600078ec0ff */
[----:B------:R1:W-:Y:S01]  /*8130*/  STS.U16 [R46+0x36c00], R9 ;  /* 0x036c00092e007388 */ /* 0x0003e20000000400 */
[----:B--2---:R-:W-:Y:S01]  /*8140*/  CS2R R110, SRZ ;  /* 0x00000000006e7805 */ /* 0x004fe2000001ff00 */
[----:B0-----:R-:W-:Y:S01]  /*8150*/  CS2R R108, SRZ ;  /* 0x00000000006c7805 */ /* 0x001fe2000001ff00 */
[----:B-1----:R-:W-:Y:S01]  /*8160*/  LOP3.LUT R9, R125, 0x1e0, RZ, 0xc0, !PT ;  /* 0x000001e07d097812 */ /* 0x002fe200078ec0ff */
[----:B------:R-:W-:Y:S05]  /*8170*/  @!P0 BRA `(.L_x_0) ;  /* 0x00016ea000008947 */ /* 0x000fea0003800000 */
[C---:B------:R-:W-:Y:S01]  /*8180*/  IMAD.SHL.U32 R0, R125.reuse, 0x2, RZ ;  /* 0x000000027d007824 */ /* 0x040fe200078e00ff */
[----:B------:R-:W-:Y:S01]  /*8190*/  LOP3.LUT R5, R125, 0x7, RZ, 0xc0, !PT ;  /* 0x000000077d057812 */ /* 0x000fe200078ec0ff */
[----:B------:R-:W0:Y:S01]  /*81a0*/  S2R R56, SR_CTAID.Y ;  /* 0x0000000000387919 */ /* 0x000e220000002600 */
[----:B------:R-:W-:Y:S01]  /*81b0*/  LEA.HI R23, R53, 0x18, RZ, 0x1e ;  /* 0x0000001835177811 */ /* 0x000fe200078ff0ff */
[----:B------:R-:W-:Y:S01]  /*81c0*/  IMAD R7, R17, c[0x0][0x1a8], RZ ;  /* 0x00006a0011077a24 */ /* 0x000fe200078e02ff */
[----:B------:R-:W-:Y:S01]  /*81d0*/  LOP3.LUT R8, R0, 0x30, R55, 0x48, !PT ;  /* 0x0000003000087812 */ /* 0x000fe200078e4837 */
[----:B------:R-:W-:Y:S01]  /*81e0*/  IMAD R9, R5, 0x4, R9 ;  /* 0x0000000405097824 */ /* 0x000fe200078e0209 */
[C---:B------:R-:W-:Y:S01]  /*81f0*/  SHF.L.U32 R10, R53.reuse, 0x2, RZ ;  /* 0x00000002350a7819 */ /* 0x040fe200000006ff */
[----:B------:R-:W-:Y:S01]  /*8200*/  IMAD.MOV.U32 R116, RZ, RZ, -0x800000 ;  /* 0xff800000ff747424 */ /* 0x000fe200078e00ff */
[----:B------:R-:W-:Y:S01]  /*8210*/  LEA.HI R19, R53, 0x8, RZ, 0x1e ;  /* 0x0000000835137811 */ /* 0x000fe200078ff0ff */
[----:B------:R-:W-:Y:S01]  /*8220*/  IMAD.U32 R8, R9, 0x10, R8 ;  /* 0x0000001009087824 */ /* 0x000fe200078e0008 */
[----:B------:R-:W-:Y:S01]  /*8230*/  SHF.R.U32.HI R9, RZ, 0x3, R125 ;  /* 0x00000003ff097819 */ /* 0x000fe2000001167d */
[----:B------:R-:W-:Y:S01]  /*8240*/  IMAD.MOV.U32 R8, RZ, RZ, c[0x0][0x1b8] ;  /* 0x00006e00ff087624 */ /* 0x000fe200078e00ff */
[----:B------:R-:W-:Y:S01]  /*8250*/  LEA.HI R21, R53, 0x10, RZ, 0x1e ;  /* 0x0000001035157811 */ /* 0x000fe200078ff0ff */
[----:B------:R-:W-:Y:S01]  /*8260*/  IMAD.SHL.U32 R12, R19, 0x10, RZ ;  /* 0x00000010130c7824 */ /* 0x000fe200078e00ff */
[----:B------:R-:W-:Y:S01]  /*8270*/  LOP3.LUT R11, R9, 0xc, RZ, 0xc0, !PT ;  /* 0x0000000c090b7812 */ /* 0x000fe200078ec0ff */
[----:B------:R-:W-:Y:S01]  /*8280*/  IMAD.MOV.U32 R112, RZ, RZ, RZ ;  /* 0x000000ffff707224 */ /* 0x000fe200078e00ff */
[----:B------:R-:W-:Y:S01]  /*8290*/  LEA.HI R25, R53, 0x20, RZ, 0x1e ;  /* 0x0000002035197811 */ /* 0x000fe200078ff0ff */
[----:B------:R-:W-:Y:S01]  /*82a0*/  IMAD.SHL.U32 R14, R21, 0x10, RZ ;  /* 0x00000010150e7824 */ /* 0x000fe200078e00ff */
[----:B------:R-:W-:Y:S01]  /*82b0*/  LEA.HI R27, R53, 0x28, RZ, 0x1e ;  /* 0x00000028351b7811 */ /* 0x000fe200078ff0ff */
[----:B------:R-:W-:Y:S01]  /*82c0*/  IMAD.IADD R13, R10, 0x1, R11 ;  /* 0x000000010a0d7824 */ /* 0x000fe200078e020b */
[----:B------:R-:W-:Y:S01]  /*82d0*/  SHF.L.U32 R16, R23, 0x4, RZ ;  /* 0x0000000417107819 */ /* 0x000fe200000006ff */
[----:B------:R-:W-:Y:S01]  /*82e0*/  IMAD.SHL.U32 R18, R25, 0x10, RZ ;  /* 0x0000001019127824 */ /* 0x000fe200078e00ff */
[----:B------:R-:W-:Y:S01]  /*82f0*/  LEA.HI R29, R53, 0x30, RZ, 0x1e ;  /* 0x00000030351d7811 */ /* 0x000fe200078ff0ff */
[----:B------:R-:W-:Y:S01]  /*8300*/  IMAD.SHL.U32 R20, R27, 0x10, RZ ;  /* 0x000000101b147824 */ /* 0x000fe200078e00ff */
[C---:B------:R-:W-:Y:S01]  /*8310*/  IADD3 R13, R11.reuse, R16, RZ ;  /* 0x000000100b0d7210 */ /* 0x040fe20007ffe0ff */
[----:B------:R-:W-:Y:S01]  /*8320*/  IMAD.IADD R12, R11, 0x1, R12 ;  /* 0x000000010b0c7824 */ /* 0x000fe200078e020c */
[----:B------:R-:W-:Y:S01]  /*8330*/  LEA.HI R33, R53, 0x40, RZ, 0x1e ;  /* 0x0000004035217811 */ /* 0x000fe200078ff0ff */
[----:B------:R-:W-:Y:S01]  /*8340*/  IMAD.SHL.U32 R22, R29, 0x10, RZ ;  /* 0x000000101d167824 */ /* 0x000fe200078e00ff */
[----:B------:R-:W-:Y:S01]  /*8350*/  LEA.HI R35, R53, 0x48, RZ, 0x1e ;  /* 0x0000004835237811 */ /* 0x000fe200078ff0ff */
[C---:B------:R-:W-:Y:S01]  /*8360*/  IMAD.IADD R10, R11.reuse, 0x1, R14 ;  /* 0x000000010b0a7824 */ /* 0x040fe200078e020e */
[----:B------:R1:W-:Y:S01]  /*8370*/  STL [R1+0x72c], R13 ;  /* 0x00072c0d01007387 */ /* 0x0003e20000100800 */
[----:B------:R-:W-:Y:S01]  /*8380*/  IMAD.IADD R12, R11, 0x1, R18 ;  /* 0x000000010b0c7824 */ /* 0x000fe200078e0212 */
[----:B------:R-:W-:Y:S01]  /*8390*/  LEA.HI R39, R53, 0x58, RZ, 0x1e ;  /* 0x0000005835277811 */ /* 0x000fe200078ff0ff */
[----:B------:R-:W-:Y:S01]  /*83a0*/  IMAD.IADD R10, R11, 0x1, R20 ;  /* 0x000000010b0a7824 */ /* 0x000fe200078e0214 */
[----:B------:R-:W-:Y:S01]  /*83b0*/  LEA.HI R41, R53, 0x60, RZ, 0x1e ;  /* 0x0000006035297811 */ /* 0x000fe200078ff0ff */
[----:B------:R-:W-:Y:S01]  /*83c0*/  IMAD.SHL.U32 R26, R33, 0x10, RZ ;  /* 0x00000010211a7824 */ /* 0x000fe200078e00ff */
[----:B------:R-:W-:Y:S01]  /*83d0*/  STL [R1+0x728], R12 ;  /* 0x0007280c01007387 */ /* 0x000fe20000100800 */
[----:B------:R-:W-:Y:S01]  /*83e0*/  IMAD.SHL.U32 R28, R35, 0x10, RZ ;  /* 0x00000010231c7824 */ /* 0x000fe200078e00ff */
[----:B------:R-:W-:Y:S01]  /*83f0*/  LEA.HI R31, R53, 0x38, RZ, 0x1e ;  /* 0x00000038351f7811 */ /* 0x000fe200078ff0ff */
[----:B------:R-:W-:Y:S01]  /*8400*/  IMAD.SHL.U32 R36, R41, 0x10, RZ ;  /* 0x0000001029247824 */ /* 0x000fe200078e00ff */
[----:B------:R2:W-:Y:S01]  /*8410*/  STL [R1+0x724], R10 ;  /* 0x0007240a01007387 */ /* 0x0005e20000100800 */
[----:B-1----:R-:W-:Y:S01]  /*8420*/  IMAD.IADD R13, R11, 0x1, R22 ;  /* 0x000000010b0d7824 */ /* 0x002fe200078e0216 */
[C---:B------:R-:W-:Y:S01]  /*8430*/  LEA.HI R37, R53.reuse, 0x50, RZ, 0x1e ;  /* 0x0000005035257811 */ /* 0x040fe200078ff0ff */
[----:B0-----:R-:W-:Y:S01]  /*8440*/  IMAD R6, R56, c[0x0][0x1a0], RZ ;  /* 0x0000680038067a24 */ /* 0x001fe200078e02ff */
[----:B------:R-:W-:Y:S01]  /*8450*/  LEA.HI R43, R53, 0x68, RZ, 0x1e ;  /* 0x00000068352b7811 */ /* 0x000fe200078ff0ff */
[----:B------:R-:W-:Y:S01]  /*8460*/  IMAD.MOV.U32 R117, RZ, RZ, -0x800000 ;  /* 0xff800000ff757424 */ /* 0x000fe200078e00ff */
[----:B------:R0:W-:Y:S01]  /*8470*/  STL [R1+0x720], R13 ;  /* 0x0007200d01007387 */ /* 0x0001e20000100800 */
[----:B------:R-:W-:Y:S01]  /*8480*/  SHF.L.U32 R34, R39, 0x4, RZ ;  /* 0x0000000427227819 */ /* 0x000fe200000006ff */
[----:B------:R-:W-:Y:S01]  /*8490*/  IMAD.SHL.U32 R30, R37, 0x10, RZ ;  /* 0x00000010251e7824 */ /* 0x000fe200078e00ff */
[----:B------:R-:W-:Y:S01]  /*84a0*/  LEA.HI R45, R53, 0x70, RZ, 0x1e ;  /* 0x00000070352d7811 */ /* 0x000fe200078ff0ff */
[----:B--2---:R-:W-:Y:S01]  /*84b0*/  IMAD.IADD R10, R11, 0x1, R26 ;  /* 0x000000010b0a7824 */ /* 0x004fe200078e021a */
[----:B------:R-:W-:Y:S01]  /*84c0*/  LEA.HI R47, R53, 0x78, RZ, 0x1e ;  /* 0x00000078352f7811 */ /* 0x000fe200078ff0ff */
[----:B------:R-:W-:Y:S01]  /*84d0*/  IMAD.SHL.U32 R38, R43, 0x10, RZ ;  /* 0x000000102b267824 */ /* 0x000fe200078e00ff */
[----:B------:R-:W-:Y:S01]  /*84e0*/  SHF.L.U32 R24, R31, 0x4, RZ ;  /* 0x000000041f187819 */ /* 0x000fe200000006ff */
[----:B------:R-:W-:Y:S01]  /*84f0*/  IMAD.SHL.U32 R40, R45, 0x10, RZ ;  /* 0x000000102d287824 */ /* 0x000fe200078e00ff */
[----:B------:R1:W-:Y:S01]  /*8500*/  STL [R1+0x718], R10 ;  /* 0x0007180a01007387 */ /* 0x0003e20000100800 */
[----:B0-----:R-:W-:Y:S01]  /*8510*/  IMAD.IADD R13, R11, 0x1, R28 ;  /* 0x000000010b0d7824 */ /* 0x001fe200078e021c */
[----:B------:R-:W-:Y:S01]  /*8520*/  SHF.L.U32 R42, R47, 0x4, RZ ;  /* 0x000000042f2a7819 */ /* 0x000fe200000006ff */
[C---:B------:R-:W-:Y:S01]  /*8530*/  IMAD.SHL.U32 R2, R6.reuse, 0x2, RZ ;  /* 0x0000000206027824 */ /* 0x040fe200078e00ff */
[C---:B------:R-:W-:Y:S01]  /*8540*/  IADD3 R12, R11.reuse, R24, RZ ;  /* 0x000000180b0c7210 */ /* 0x040fe20007ffe0ff */
[----:B------:R-:W-:Y:S01]  /*8550*/  IMAD.IADD R12, R11, 0x1, R30 ;  /* 0x000000010b0c7824 */ /* 0x000fe200078e021e */
[----:B------:R0:W-:Y:S01]  /*8560*/  STL [R1+0x714], R13 ;  /* 0x0007140d01007387 */ /* 0x0001e20000100800 */
[----:B------:R-:W-:Y:S01]  /*8570*/  LEA.HI R57, R53, 0x90, RZ, 0x1e ;  /* 0x0000009035397811 */ /* 0x000fe200078ff0ff */
[C---:B------:R-:W-:Y:S01]  /*8580*/  IMAD.IADD R12, R11.reuse, 0x1, R38 ;  /* 0x000000010b0c7824 */ /* 0x040fe200078e0226 */
[----:B------:R-:W-:Y:S01]  /*8590*/  SHF.R.U32.HI R32, RZ, 0x5, R125 ;  /* 0x00000005ff207819 */ /* 0x000fe2000001167d */
[----:B------:R-:W-:Y:S01]  /*85a0*/  IMAD.HI R6, R6, 0x2, RZ ;  /* 0x0000000206067827 */ /* 0x000fe200078e02ff */
[----:B-1----:R-:W-:Y:S01]  /*85b0*/  IADD3 R10, R11, R34, RZ ;  /* 0x000000220b0a7210 */ /* 0x002fe20007ffe0ff */
[----:B------:R-:W-:Y:S01]  /*85c0*/  CS2R R108, SRZ ;  /* 0x00000000006c7805 */ /* 0x000fe2000001ff00 */
[----:B------:R-:W-:Y:S01]  /*85d0*/  SHF.L.U32 R3, R7, 0x1, RZ ;  /* 0x0000000107037819 */ /* 0x000fe200000006ff */
[----:B------:R-:W-:Y:S01]  /*85e0*/  IMAD.SHL.U32 R48, R57, 0x10, RZ ;  /* 0x0000001039307824 */ /* 0x000fe200078e00ff */
[----:B------:R-:W-:Y:S01]  /*85f0*/  LEA.HI R49, R53, 0x80, RZ, 0x1e ;  /* 0x0000008035317811 */ /* 0x000fe200078ff0ff */
[----:B0-----:R-:W-:Y:S01]  /*8600*/  IMAD.IADD R13, R11, 0x1, R36 ;  /* 0x000000010b0d7824 */ /* 0x001fe200078e0224 */
[----:B------:R0:W-:Y:S01]  /*8610*/  STL [R1+0x70c], R10 ;  /* 0x00070c0a01007387 */ /* 0x0001e20000100800 */
[----:B------:R-:W-:Y:S01]  /*8620*/  LEA.HI R51, R53, 0x88, RZ, 0x1e ;  /* 0x0000008835337811 */ /* 0x000fe200078ff0ff */
[----:B------:R-:W-:Y:S01]  /*8630*/  IMAD.HI R7, R7, 0x2, RZ ;  /* 0x0000000207077827 */ /* 0x000fe200078e02ff */
[C---:B------:R-:W-:Y:S01]  /*8640*/  LEA.HI R61, R53.reuse, 0xa0, RZ, 0x1e ;  /* 0x000000a0353d7811 */ /* 0x040fe200078ff0ff */
[----:B------:R1:W-:Y:S01]  /*8650*/  STL [R1+0x708], R13 ;  /* 0x0007080d01007387 */ /* 0x0003e20000100800 */
[----:B------:R-:W-:Y:S01]  /*8660*/  LEA.HI R63, R53, 0xa8, RZ, 0x1e ;  /* 0x000000a8353f7811 */ /* 0x000fe200078ff0ff */
[----:B------:R-:W-:Y:S01]  /*8670*/  IMAD.SHL.U32 R44, R49, 0x10, RZ ;  /* 0x00000010312c7824 */ /* 0x000fe200078e00ff */
[----:B------:R-:W-:Y:S01]  /*8680*/  LEA.HI R65, R53, 0xb0, RZ, 0x1e ;  /* 0x000000b035417811 */ /* 0x000fe200078ff0ff */
[----:B------:R2:W-:Y:S01]  /*8690*/  STL [R1+0x704], R12 ;  /* 0x0007040c01007387 */ /* 0x0005e20000100800 */
[----:B------:R-:W-:Y:S01]  /*86a0*/  SGXT.U32 R32, R32, 0x4 ;  /* 0x000000042020781a */ /* 0x000fe20000000000 */
[----:B0-----:R-:W-:Y:S01]  /*86b0*/  IMAD.IADD R10, R11, 0x1, R40 ;  /* 0x000000010b0a7824 */ /* 0x001fe200078e0228 */
[----:B------:R-:W-:Y:S01]  /*86c0*/  LEA.HI R59, R53, 0x98, RZ, 0x1e ;  /* 0x00000098353b7811 */ /* 0x000fe200078ff0ff */
[----:B------:R-:W-:Y:S01]  /*86d0*/  IMAD.SHL.U32 R46, R51, 0x10, RZ ;  /* 0x00000010332e7824 */ /* 0x000fe200078e00ff */
[----:B------:R-:W-:Y:S01]  /*86e0*/  IADD3 R76, P0, P1, R3, c[0x0][0x168], R2 ;  /* 0x00005a00034c7a10 */ /* 0x000fe2000791e002 */
[----:B------:R-:W-:Y:S01]  /*86f0*/  IMAD R3, R56, c[0x0][0x1b0], RZ ;  /* 0x00006c0038037a24 */ /* 0x000fe200078e02ff */
[----:B-1----:R-:W-:Y:S01]  /*8700*/  IADD3 R13, R11, R42, RZ ;  /* 0x0000002a0b0d7210 */ /* 0x002fe20007ffe0ff */
[----:B------:R0:W-:Y:S01]  /*8710*/  STL [R1+0x700], R10 ;  /* 0x0007000a01007387 */ /* 0x0001e20000100800 */
[----:B------:R-:W-:Y:S01]  /*8720*/  IMAD.SHL.U32 R52, R61, 0x10, RZ ;  /* 0x000000103d347824 */ /* 0x000fe200078e00ff */
[----:B------:R-:W-:Y:S01]  /*8730*/  LEA.HI R67, R53, 0xb8, RZ, 0x1e ;  /* 0x000000b835437811 */ /* 0x000fe200078ff0ff */
[----:B------:R-:W-:Y:S01]  /*8740*/  IMAD.SHL.U32 R54, R63, 0x10, RZ ;  /* 0x000000103f367824 */ /* 0x000fe200078e00ff */
[----:B------:R1:W-:Y:S01]  /*8750*/  STL [R1+0x6fc], R13 ;  /* 0x0006fc0d01007387 */ /* 0x0003e20000100800 */
[----:B------:R-:W-:Y:S01]  /*8760*/  SHF.L.U32 R50, R59, 0x4, RZ ;  /* 0x000000043b327819 */ /* 0x000fe200000006ff */
[----:B------:R-:W-:Y:S01]  /*8770*/  IMAD.SHL.U32 R56, R65, 0x10, RZ ;  /* 0x0000001041387824 */ /* 0x000fe200078e00ff */
[C---:B------:R-:W-:Y:S01]  /*8780*/  LEA.HI R69, R53.reuse, 0xc0, RZ, 0x1e ;  /* 0x000000c035457811 */ /* 0x040fe200078ff0ff */
[----:B------:R-:W-:Y:S01]  /*8790*/  IMAD R32, R32, c[0x0][0x1b8], RZ ;  /* 0x00006e0020207a24 */ /* 0x000fe200078e02ff */
[----:B------:R-:W-:Y:S01]  /*87a0*/  LEA.HI R71, R53, 0xc8, RZ, 0x1e ;  /* 0x000000c835477811 */ /* 0x000fe200078ff0ff */
[----:B--2---:R-:W-:Y:S01]  /*87b0*/  IMAD.IADD R12, R11, 0x1, R44 ;  /* 0x000000010b0c7824 */ /* 0x004fe200078e022c */
[----:B------:R-:W-:Y:S01]  /*87c0*/  SHF.L.U32 R58, R67, 0x4, RZ ;  /* 0x00000004433a7819 */ /* 0x000fe200000006ff */
[C---:B0-----:R-:W-:Y:S01]  /*87d0*/  IMAD.IADD R10, R11.reuse, 0x1, R46 ;  /* 0x000000010b0a7824 */ /* 0x041fe200078e022e */
[C---:B------:R-:W-:Y:S01]  /*87e0*/  IADD3 R12, R11.reuse, R50, RZ ;  /* 0x000000320b0c7210 */ /* 0x040fe20007ffe0ff */
[C---:B-1----:R-:W-:Y:S01]  /*87f0*/  IMAD.IADD R13, R11.reuse, 0x1, R48 ;  /* 0x000000010b0d7824 */ /* 0x042fe200078e0230 */
[C---:B------:R-:W-:Y:S01]  /*8800*/  IADD3 R12, R11.reuse, R56, RZ ;  /* 0x000000380b0c7210 */ /* 0x040fe20007ffe0ff */
[----:B------:R-:W-:Y:S01]  /*8810*/  IMAD.IADD R14, R11, 0x1, R52 ;  /* 0x000000010b0e7824 */ /* 0x000fe200078e0234 */
[----:B------:R-:W-:Y:S01]  /*8820*/  LEA.HI R73, R53, 0xd0, RZ, 0x1e ;  /* 0x000000d035497811 */ /* 0x000fe200078ff0ff */
[C---:B------:R-:W-:Y:S01]  /*8830*/  IMAD R10, R8.reuse, 0x10, R32 ;  /* 0x00000010080a7824 */ /* 0x040fe200078e0220 */
[----:B------:R0:W-:Y:S01]  /*8840*/  STL [R1+0x6f0], R13 ;  /* 0x0006f00d01007387 */ /* 0x0001e20000100800 */
[----:B------:R-:W-:Y:S01]  /*8850*/  IMAD.SHL.U32 R60, R69, 0x10, RZ ;  /* 0x00000010453c7824 */ /* 0x000fe200078e00ff */
[----:B------:R-:W-:Y:S01]  /*8860*/  LEA.HI R75, R53, 0xd8, RZ, 0x1e ;  /* 0x000000d8354b7811 */ /* 0x000fe200078ff0ff */
[----:B------:R-:W-:Y:S01]  /*8870*/  IMAD.SHL.U32 R62, R71, 0x10, RZ ;  /* 0x00000010473e7824 */ /* 0x000fe200078e00ff */
[----:B------:R-:W-:Y:S01]  /*8880*/  LEA.HI R78, R53, 0xe0, RZ, 0x1e ;  /* 0x000000e0354e7811 */ /* 0x000fe200078ff0ff */
[----:B------:R1:W-:Y:S01]  /*8890*/  STL [R1+0x6e8], R14 ;  /* 0x0006e80e01007387 */ /* 0x0003e20000100800 */
[----:B------:R-:W-:Y:S01]  /*88a0*/  IMAD R16, R8, 0x10, R10 ;  /* 0x0000001008107824 */ /* 0x000fe200078e020a */
[----:B------:R-:W-:Y:S01]  /*88b0*/  SHF.L.U32 R66, R75, 0x4, RZ ;  /* 0x000000044b427819 */ /* 0x000fe200000006ff */
[----:B------:R-:W-:Y:S01]  /*88c0*/  IMAD.SHL.U32 R64, R73, 0x10, RZ ;  /* 0x0000001049407824 */ /* 0x000fe200078e00ff */
[----:B------:R-:W-:Y:S01]  /*88d0*/  LOP3.LUT R2, R125, 0x1f, RZ, 0xc0, !PT ;  /* 0x0000001f7d027812 */ /* 0x000fe200078ec0ff */
[----:B0-----:R-:W-:Y:S01]  /*88e0*/  IMAD.IADD R13, R11, 0x1, R54 ;  /* 0x000000010b0d7824 */ /* 0x001fe200078e0236 */
[C---:B------:R-:W-:Y:S01]  /*88f0*/  LEA.HI R79, R53.reuse, 0xe8, RZ, 0x1e ;  /* 0x000000e8354f7811 */ /* 0x040fe200078ff0ff */
[----:B------:R-:W-:Y:S01]  /*8900*/  IMAD.SHL.U32 R68, R78, 0x10, RZ ;  /* 0x000000104e447824 */ /* 0x000fe200078e00ff */
[----:B------:R-:W-:Y:S01]  /*8910*/  LEA.HI R80, R53, 0xf0, RZ, 0x1e ;  /* 0x000000f035507811 */ /* 0x000fe200078ff0ff */
[C---:B------:R-:W-:Y:S01]  /*8920*/  IMAD R30, R8.reuse, 0x10, R16 ;  /* 0x00000010081e7824 */ /* 0x040fe200078e0210 */
[----:B------:R0:W-:Y:S01]  /*8930*/  STL [R1+0x6e4], R13 ;  /* 0x0006e40d01007387 */ /* 0x0001e20000100800 */
[----:B-1----:R-:W-:Y:S01]  /*8940*/  IMAD.IADD R14, R11, 0x1, R58 ;  /* 0x000000010b0e7824 */ /* 0x002fe200078e023a */
[----:B------:R-:W-:Y:S01]  /*8950*/  IADD3.X R77, R7, c[0x0][0x16c], R6, P0, P1 ;  /* 0x00005b00074d7a10 */ /* 0x000fe200007e2406 */
[----:B------:R-:W-:Y:S01]  /*8960*/  IMAD R24, R8, 0x10, R30 ;  /* 0x0000001008187824 */ /* 0x000fe200078e021e */
[----:B------:R1:W-:Y:S01]  /*8970*/  STL [R1+0x6e0], R12 ;  /* 0x0006e00c01007387 */ /* 0x0003e20000100800 */
[----:B------:R-:W-:Y:S01]  /*8980*/  IMAD R2, R2, c[0x0][0x1b4], RZ ;  /* 0x00006d0002027a24 */ /* 0x000fe200078e02ff */
[----:B------:R-:W-:Y:S01]  /*8990*/  LOP3.LUT R7, R125, 0x60, RZ, 0xc0, !PT ;  /* 0x000000607d077812 */ /* 0x000fe200078ec0ff */
[----:B------:R-:W-:Y:S01]  /*89a0*/  IMAD.SHL.U32 R70, R79, 0x10, RZ ;  /* 0x000000104f467824 */ /* 0x000fe200078e00ff */
[----:B------:R2:W-:Y:S01]  /*89b0*/  STL [R1+0x6dc], R14 ;  /* 0x0006dc0e01007387 */ /* 0x0005e20000100800 */
[----:B------:R-:W-:Y:S01]  /*89c0*/  IMAD.SHL.U32 R72, R80, 0x10, RZ ;  /* 0x0000001050487824 */ /* 0x000fe200078e00ff */
[----:B------:R-:W-:Y:S01]  /*89d0*/  LEA.HI R81, R53, 0xf8, RZ, 0x1e ;  /* 0x000000f835517811 */ /* 0x000fe200078ff0ff */
[C---:B0-----:R-:W-:Y:S01]  /*89e0*/  IMAD.IADD R13, R11.reuse, 0x1, R60 ;  /* 0x000000010b0d7824 */ /* 0x041fe200078e023c */
[----:B------:R-:W-:Y:S01]  /*89f0*/  SHF.L.U32 R6, R82, 0x1, RZ ;  /* 0x0000000152067819 */ /* 0x000fe200000006ff */
[C---:B------:R-:W-:Y:S01]  /*8a00*/  IMAD R26, R8.reuse, 0x10, R24 ;  /* 0x00000010081a7824 */ /* 0x040fe200078e0218 */
[----:B-1----:R-:W-:Y:S01]  /*8a10*/  IADD3 R12, R11, R62, RZ ;  /* 0x0000003e0b0c7210 */ /* 0x002fe20007ffe0ff */
[----:B------:R-:W-:Y:S01]  /*8a20*/  IMAD.SHL.U32 R9, R3, 0x2, RZ ;  /* 0x0000000203097824 */ /* 0x000fe200078e00ff */
[----:B------:R0:W-:Y:S01]  /*8a30*/  STL [R1+0x6d8], R13 ;  /* 0x0006d80d01007387 */ /* 0x0001e20000100800 */
[----:B------:R-:W-:Y:S01]  /*8a40*/  IMAD R28, R8, 0x10, R26 ;  /* 0x00000010081c7824 */ /* 0x000fe200078e021a */
[----:B------:R-:W-:Y:S01]  /*8a50*/  SHF.L.U32 R74, R81, 0x4, RZ ;  /* 0x00000004514a7819 */ /* 0x000fe200000006ff */
[----:B--2---:R-:W-:Y:S01]  /*8a60*/  IMAD.IADD R14, R11, 0x1, R64 ;  /* 0x000000010b0e7824 */ /* 0x004fe200078e0240 */
[----:B------:R1:W-:Y:S01]  /*8a70*/  STL [R1+0x6d4], R12 ;  /* 0x0006d40c01007387 */ /* 0x0003e20000100800 */
[----:B------:R-:W-:Y:S01]  /*8a80*/  IMAD.HI R3, R3, 0x2, RZ ;  /* 0x0000000203037827 */ /* 0x000fe200078e02ff */
[----:B------:R-:W-:Y:S01]  /*8a90*/  LEA.HI R6, R7, R6, RZ, 0x1e ;  /* 0x0000000607067211 */ /* 0x000fe200078ff0ff */
[----:B------:R-:W-:Y:S01]  /*8aa0*/  CS2R R110, SRZ ;  /* 0x00000000006e7805 */ /* 0x000fe2000001ff00 */
[----:B------:R2:W-:Y:S01]  /*8ab0*/  STL [R1+0x6d0], R14 ;  /* 0x0006d00e01007387 */ /* 0x0005e20000100800 */
[----:B------:R-:W-:Y:S01]  /*8ac0*/  IMAD.HI R18, R2, 0x2, RZ ;  /* 0x0000000202127827 */ /* 0x000fe200078e02ff */
[----:B------:R-:W-:Y:S01]  /*8ad0*/  SHF.R.U32.HI R15, RZ, 0x1, R7 ;  /* 0x00000001ff0f7819 */ /* 0x000fe20000011607 */
[----:B------:R-:W-:Y:S01]  /*8ae0*/  UMOV UR4, URZ ;  /* 0x0000003f00047c82 */ /* 0x000fe20008000000 */
[----:B------:R-:W-:Y:S01]  /*8af0*/  ISETP.NE.U32.AND P5, PT, R82, RZ, PT ;  /* 0x000000ff5200720c */ /* 0x000fe20003fa5070 */
[C---:B0-----:R-:W-:Y:S01]  /*8b00*/  IMAD.IADD R13, R11.reuse, 0x1, R66 ;  /* 0x000000010b0d7824 */ /* 0x041fe200078e0242 */
[----:B-1----:R-:W-:Y:S01]  /*8b10*/  IADD3 R12, R11, R68, RZ ;  /* 0x000000440b0c7210 */ /* 0x002fe20007ffe0ff */
[----:B------:R-:W-:Y:S01]  /*8b20*/  IMAD R36, R53, 0x4, R82 ;  /* 0x0000000435247824 */ /* 0x000fe200078e0252 */
[----:B------:R-:W-:Y:S01]  /*8b30*/  LOP3.LUT R15, R15, 0x30, R0, 0x78, !PT ;  /* 0x000000300f0f7812 */ /* 0x000fe200078e7800 */
[----:B------:R-:W-:Y:S01]  /*8b40*/  IMAD.MOV.U32 R118, RZ, RZ, -0x800000 ;  /* 0xff800000ff767424 */ /* 0x000fe200078e00ff */
[----:B------:R0:W-:Y:S01]  /*8b50*/  STL [R1+0x6cc], R13 ;  /* 0x0006cc0d01007387 */ /* 0x0001e20000100800 */
[----:B--2---:R-:W-:Y:S01]  /*8b60*/  IMAD.IADD R14, R11, 0x1, R70 ;  /* 0x000000010b0e7824 */ /* 0x004fe200078e0246 */
[----:B------:R-:W-:Y:S01]  /*8b70*/  ISETP.LT.U32.AND P6, PT, R17, 0x80, !P5 ;  /* 0x000000801100780c */ /* 0x000fe20006fc1070 */
[----:B------:R-:W-:Y:S01]  /*8b80*/  UMOV UR5, URZ ;  /* 0x0000003f00057c82 */ /* 0x000fe20008000000 */
[----:B------:R1:W-:Y:S01]  /*8b90*/  STL [R1+0x6c8], R12 ;  /* 0x0006c80c01007387 */ /* 0x0003e20000100800 */
[----:B------:R-:W-:-:S03]  /*8ba0*/  MOV R119, 0xff800000 ;  /* 0xff80000000777802 */ /* 0x000fc60000000f00 */
[----:B------:R-:W-:Y:S01]  /*8bb0*/  STL [R1+0x6c4], R14 ;  /* 0x0006c40e01007387 */ /* 0x000fe20000100800 */
[C---:B0-----:R-:W-:Y:S02]  /*8bc0*/  IMAD.IADD R13, R11.reuse, 0x1, R72 ;  /* 0x000000010b0d7824 */ /* 0x041fe400078e0248 */
[----:B------:R-:W-:Y:S01]  /*8bd0*/  IMAD.IADD R11, R11, 0x1, R74 ;  /* 0x000000010b0b7824 */ /* 0x000fe200078e024a */
[----:B-1----:R-:W-:Y:S02]  /*8be0*/  SHF.L.U32 R12, R2, 0x1, RZ ;  /* 0x00000001020c7819 */ /* 0x002fe400000006ff */
[----:B------:R0:W-:Y:S02]  /*8bf0*/  STL [R1+0x6c0], R13 ;  /* 0x0006c00d01007387 */ /* 0x0001e40000100800 */
[----:B------:R-:W-:Y:S01]  /*8c00*/  IADD3 R9, P0, P1, R12, c[0x0][0x170], R9 ;  /* 0x00005c000c097a10 */ /* 0x000fe2000791e009 */
[----:B------:R-:W-:Y:S01]  /*8c10*/  IMAD R12, R8, 0x10, R28 ;  /* 0x00000010080c7824 */ /* 0x000fe200078e021c */
[----:B------:R1:W-:Y:S02]  /*8c20*/  STL [R1+0x6bc], R11 ;  /* 0x0006bc0b01007387 */ /* 0x0003e40000100800 */
[----:B------:R-:W-:Y:S01]  /*8c30*/  IADD3.X R3, R18, c[0x0][0x174], R3, P0, P1 ;  /* 0x00005d0012037a10 */ /* 0x000fe200007e2403 */
[----:B------:R-:W-:Y:S01]  /*8c40*/  IMAD R20, R8, 0x10, R12 ;  /* 0x0000001008147824 */ /* 0x000fe200078e020c */
[----:B------:R-:W-:Y:S01]  /*8c50*/  LEA R84, P0, R32, R9, 0x1 ;  /* 0x0000000920547211 */ /* 0x000fe200078008ff */
[----:B------:R-:W-:Y:S01]  /*8c60*/  STL.64 [R1+0x558], R76 ;  /* 0x0005584c01007387 */ /* 0x000fe20000100a00 */
[----:B0-----:R-:W-:Y:S01]  /*8c70*/  LEA R13, R7, R5, 0x4 ;  /* 0x00000005070d7211 */ /* 0x001fe200078e20ff */
[----:B------:R-:W-:Y:S01]  /*8c80*/  IMAD R22, R8, 0x10, R20 ;  /* 0x0000001008167824 */ /* 0x000fe200078e0214 */
[----:B------:R-:W-:Y:S01]  /*8c90*/  LEA.HI.X.SX32 R85, R32, R3, 0x1, P0 ;  /* 0x0000000320557211 */ /* 0x000fe200000f0eff */
[----:B------:R-:W-:Y:S01]  /*8ca0*/  IMAD R7, R5, 0x210, RZ ;  /* 0x0000021005077824 */ /* 0x000fe200078e02ff */
[----:B------:R-:W-:Y:S01]  /*8cb0*/  LEA R88, P1, R10, R9, 0x1 ;  /* 0x000000090a587211 */ /* 0x000fe200078208ff */
[----:B------:R-:W-:Y:S01]  /*8cc0*/  IMAD.SHL.U32 R13, R13, 0x10, RZ ;  /* 0x000000100d0d7824 */ /* 0x000fe200078e00ff */
[----:B------:R-:W-:-:S02]  /*8cd0*/  LEA R6, R8, R22, 0x4 ;  /* 0x0000001608067211 */ /* 0x000fc400078e20ff */
[----:B------:R-:W-:Y:S02]  /*8ce0*/  LEA R86, P0, R16, R9, 0x1 ;  /* 0x0000000910567211 */ /* 0x000fe400078008ff */
[----:B------:R-:W-:Y:S01]  /*8cf0*/  LOP3.LUT R34, R13, 0x30, R0, 0x78, !PT ;  /* 0x000000300d227812 */ /* 0x000fe200078e7800 */
[----:B------:R-:W-:Y:S01]  /*8d00*/  IMAD R14, R8, 0x10, R6 ;  /* 0x00000010080e7824 */ /* 0x000fe200078e0206 */
[-C--:B------:R-:W-:Y:S02]  /*8d10*/  LEA.HI.X.SX32 R89, R10, R3.reuse, 0x1, P1 ;  /* 0x000000030a597211 */ /* 0x080fe400008f0eff */
[----:B------:R-:W-:Y:S01]  /*8d20*/  LEA R52, R5, R34, 0xa ;  /* 0x0000002205347211 */ /* 0x000fe200078e50ff */
[----:B------:R-:W-:Y:S01]  /*8d30*/  IMAD R18, R8, 0x10, R14 ;  /* 0x0000001008127824 */ /* 0x000fe200078e020e */
[----:B------:R-:W-:Y:S02]  /*8d40*/  LOP3.LUT R2, R7, 0x10, R0, 0x78, !PT ;  /* 0x0000001007027812 */ /* 0x000fe400078e7800 */
[----:B------:R-:W-:Y:S01]  /*8d50*/  LEA.HI.X.SX32 R87, R16, R3, 0x1, P0 ;  /* 0x0000000310577211 */ /* 0x000fe200000f0eff */
[----:B------:R-:W-:Y:S01]  /*8d60*/  STL [R1+0x550], R52 ;  /* 0x0005503401007387 */ /* 0x000fe20000100800 */
[----:B------:R-:W-:Y:S01]  /*8d70*/  IMAD R7, R8, 0x10, R18 ;  /* 0x0000001008077824 */ /* 0x000fe200078e0212 */
[----:B-1----:R-:W-:-:S02]  /*8d80*/  LOP3.LUT R11, R125, 0x10, RZ, 0xc0, !PT ;  /* 0x000000107d0b7812 */ /* 0x002fc400078ec0ff */
[----:B------:R0:W-:Y:S01]  /*8d90*/  STL.64 [R1+0x960], R84 ;  /* 0x0009605401007387 */ /* 0x0001e20000100a00 */
[C---:B------:R-:W-:Y:S02]  /*8da0*/  IMAD R13, R8.reuse, 0x10, R7 ;  /* 0x00000010080d7824 */ /* 0x040fe400078e0207 */
[----:B------:R-:W-:Y:S01]  /*8db0*/  IMAD.SHL.U32 R11, R11, 0x100, RZ ;  /* 0x000001000b0b7824 */ /* 0x000fe200078e00ff */
[----:B------:R1:W-:Y:S01]  /*8dc0*/  STL.64 [R1+0x958], R88 ;  /* 0x0009585801007387 */ /* 0x0003e20000100a00 */
[----:B------:R-:W-:-:S03]  /*8dd0*/  IMAD R16, R8, 0x10, R13 ;  /* 0x0000001008107824 */ /* 0x000fc600078e020d */
[----:B------:R2:W-:Y:S01]  /*8de0*/  STL.64 [R1+0x950], R86 ;  /* 0x0009505601007387 */ /* 0x0005e20000100a00 */
[----:B------:R-:W-:Y:S01]  /*8df0*/  LOP3.LUT R0, R2, R11, RZ, 0xfc, !PT ;  /* 0x0000000b02007212 */ /* 0x000fe200078efcff */
[----:B------:R-:W-:Y:S01]  /*8e00*/  IMAD.U32 R2, R36, 0x4, R15 ;  /* 0x0000000424027824 */ /* 0x000fe200078e000f */
[----:B------:R-:W-:Y:S02]  /*8e10*/  LEA R10, R8, R16, 0x4 ;  /* 0x00000010080a7211 */ /* 0x000fe400078e20ff */
[-C--:B0-----:R-:W-:Y:S02]  /*8e20*/  LEA R84, P2, R30, R9.reuse, 0x1 ;  /* 0x000000091e547211 */ /* 0x081fe400078408ff */
[----:B-1----:R-:W-:Y:S01]  /*8e30*/  LEA R88, P0, R24, R9, 0x1 ;  /* 0x0000000918587211 */ /* 0x002fe200078008ff */
[----:B------:R-:W-:Y:S01]  /*8e40*/  IMAD R11, R8, 0x10, R10 ;  /* 0x00000010080b7824 */ /* 0x000fe200078e020a */
[----:B------:R-:W-:Y:S02]  /*8e50*/  LEA.HI.X.SX32 R85, R30, R3, 0x1, P2 ;  /* 0x000000031e557211 */ /* 0x000fe400010f0eff */
[----:B--2---:R-:W-:Y:S01]  /*8e60*/  LEA R86, P1, R26, R9, 0x1 ;  /* 0x000000091a567211 */ /* 0x004fe200078208ff */
[----:B------:R-:W-:Y:S01]  /*8e70*/  IMAD R15, R8, 0x10, R11 ;  /* 0x00000010080f7824 */ /* 0x000fe200078e020b */
[-C--:B------:R-:W-:Y:S01]  /*8e80*/  LEA.HI.X.SX32 R89, R24, R3.reuse, 0x1, P0 ;  /* 0x0000000318597211 */ /* 0x080fe200000f0eff */
[----:B------:R0:W-:Y:S01]  /*8e90*/  STL.64 [R1+0x948], R84 ;  /* 0x0009485401007387 */ /* 0x0001e20000100a00 */
[----:B------:R-:W-:Y:S01]  /*8ea0*/  LEA.HI.X.SX32 R87, R26, R3, 0x1, P1 ;  /* 0x000000031a577211 */ /* 0x000fe200008f0eff */
[----:B------:R-:W-:-:S02]  /*8eb0*/  IMAD R5, R8, 0x10, R15 ;  /* 0x0000001008057824 */ /* 0x000fc400078e020f */
[----:B------:R1:W-:Y:S04]  /*8ec0*/  STL.64 [R1+0x940], R88 ;  /* 0x0009405801007387 */ /* 0x0003e80000100a00 */
[----:B------:R2:W-:Y:S01]  /*8ed0*/  STL.64 [R1+0x938], R86 ;  /* 0x0009385601007387 */ /* 0x0005e20000100a00 */
[----:B0-----:R-:W-:-:S04]  /*8ee0*/  LEA R84, P2, R28, R9, 0x1 ;  /* 0x000000091c547211 */ /* 0x001fc800078408ff */
[----:B------:R-:W-:Y:S02]  /*8ef0*/  LEA.HI.X.SX32 R85, R28, R3, 0x1, P2 ;  /* 0x000000031c557211 */ /* 0x000fe400010f0eff */
[-C--:B-1----:R-:W-:Y:S02]  /*8f00*/  LEA R88, P0, R12, R9.reuse, 0x1 ;  /* 0x000000090c587211 */ /* 0x082fe400078008ff */
[----:B--2---:R-:W-:Y:S01]  /*8f10*/  LEA R86, P1, R20, R9, 0x1 ;  /* 0x0000000914567211 */ /* 0x004fe200078208ff */
[----:B------:R0:W-:Y:S01]  /*8f20*/  STL.64 [R1+0x930], R84 ;  /* 0x0009305401007387 */ /* 0x0001e20000100a00 */
[-C--:B------:R-:W-:Y:S02]  /*8f30*/  LEA.HI.X.SX32 R89, R12, R3.reuse, 0x1, P0 ;  /* 0x000000030c597211 */ /* 0x080fe400000f0eff */
[----:B------:R-:W-:Y:S02]  /*8f40*/  LEA.HI.X.SX32 R87, R20, R3, 0x1, P1 ;  /* 0x0000000314577211 */ /* 0x000fe400008f0eff */
[----:B------:R-:W-:Y:S01]  /*8f50*/  LEA R12, R8, R5, 0x4 ;  /* 0x00000005080c7211 */ /* 0x000fe200078e20ff */
[----:B------:R1:W-:Y:S04]  /*8f60*/  STL.64 [R1+0x928], R88 ;  /* 0x0009285801007387 */ /* 0x0003e80000100a00 */
[----:B------:R2:W-:Y:S01]  /*8f70*/  STL.64 [R1+0x920], R86 ;  /* 0x0009205601007387 */ /* 0x0005e20000100a00 */
[----:B0-----:R-:W-:-:S04]  /*8f80*/  LEA R84, P2, R22, R9, 0x1 ;  /* 0x0000000916547211 */ /* 0x001fc800078408ff */
[----:B------:R-:W-:Y:S02]  /*8f90*/  LEA.HI.X.SX32 R85, R22, R3, 0x1, P2 ;  /* 0x0000000316557211 */ /* 0x000fe400010f0eff */
[----:B-1----:R-:W-:-:S03]  /*8fa0*/  LEA R88, P0, R6, R9, 0x1 ;  /* 0x0000000906587211 */ /* 0x002fc600078008ff */
[----:B------:R0:W-:Y:S01]  /*8fb0*/  STL.64 [R1+0x918], R84 ;  /* 0x0009185401007387 */ /* 0x0001e20000100a00 */
[----:B--2---:R-:W-:Y:S02]  /*8fc0*/  LEA R86, P1, R14, R9, 0x1 ;  /* 0x000000090e567211 */ /* 0x004fe400078208ff */
[-C--:B------:R-:W-:Y:S02]  /*8fd0*/  LEA.HI.X.SX32 R89, R6, R3.reuse, 0x1, P0 ;  /* 0x0000000306597211 */ /* 0x080fe400000f0eff */
[----:B------:R-:W-:Y:S01]  /*8fe0*/  LEA.HI.X.SX32 R87, R14, R3, 0x1, P1 ;  /* 0x000000030e577211 */ /* 0x000fe200008f0eff */
[C---:B------:R-:W-:Y:S02]  /*8ff0*/  IMAD R14, R8.reuse, 0x10, R12 ;  /* 0x00000010080e7824 */ /* 0x040fe400078e020c */
[----:B------:R1:W-:Y:S02]  /*9000*/  STL.64 [R1+0x910], R88 ;  /* 0x0009105801007387 */ /* 0x0003e40000100a00 */
[----:B------:R-:W-:Y:S01]  /*9010*/  IMAD R6, R8, 0x10, R14 ;  /* 0x0000001008067824 */ /* 0x000fe200078e020e */
[C---:B0-----:R-:W-:Y:S01]  /*9020*/  LEA R84, P2, R18.reuse, R9, 0x1 ;  /* 0x0000000912547211 */ /* 0x041fe200078408ff */
[----:B------:R0:W-:Y:S03]  /*9030*/  STL.64 [R1+0x908], R86 ;  /* 0x0009085601007387 */ /* 0x0001e60000100a00 */
[----:B------:R-:W-:Y:S01]  /*9040*/  LEA.HI.X.SX32 R85, R18, R3, 0x1, P2 ;  /* 0x0000000312557211 */ /* 0x000fe200010f0eff */
[----:B------:R-:W-:Y:S01]  /*9050*/  IMAD.SHL.U32 R18, R125, 0x40, RZ ;  /* 0x000000407d127824 */ /* 0x000fe200078e00ff */
[----:B-1----:R-:W-:-:S03]  /*9060*/  LEA R88, P0, R7, R9, 0x1 ;  /* 0x0000000907587211 */ /* 0x002fc600078008ff */
[----:B------:R1:W-:Y:S01]  /*9070*/  STL.64 [R1+0x900], R84 ;  /* 0x0009005401007387 */ /* 0x0003e20000100a00 */
[----:B------:R-:W-:Y:S02]  /*9080*/  LOP3.LUT R18, R18, 0x3c0, RZ, 0xc0, !PT ;  /* 0x000003c012127812 */ /* 0x000fe400078ec0ff */
[----:B------:R-:W-:Y:S02]  /*9090*/  LEA.HI.X.SX32 R89, R7, R3, 0x1, P0 ;  /* 0x0000000307597211 */ /* 0x000fe400000f0eff */
[C---:B0-----:R-:W-:Y:S02]  /*90a0*/  LEA R86, P1, R13.reuse, R9, 0x1 ;  /* 0x000000090d567211 */ /* 0x041fe400078208ff */
[----:B------:R-:W-:Y:S01]  /*90b0*/  LEA R7, R8, R6, 0x4 ;  /* 0x0000000608077211 */ /* 0x000fe200078e20ff */
[----:B------:R0:W-:Y:S01]  /*90c0*/  STL.64 [R1+0x8f8], R88 ;  /* 0x0008f85801007387 */ /* 0x0001e20000100a00 */
[----:B------:R-:W-:Y:S02]  /*90d0*/  LEA.HI.X.SX32 R87, R13, R3, 0x1, P1 ;  /* 0x000000030d577211 */ /* 0x000fe400008f0eff */
[----:B-1----:R-:W-:Y:S01]  /*90e0*/  LEA R84, P2, R16, R9, 0x1 ;  /* 0x0000000910547211 */ /* 0x002fe200078408ff */
[----:B------:R-:W-:-:S02]  /*90f0*/  IMAD R13, R8, 0x10, R7 ;  /* 0x00000010080d7824 */ /* 0x000fc400078e0207 */
[----:B------:R1:W-:Y:S01]  /*9100*/  STL.64 [R1+0x8f0], R86 ;  /* 0x0008f05601007387 */ /* 0x0003e20000100a00 */
[----:B------:R-:W-:Y:S02]  /*9110*/  LEA.HI.X.SX32 R85, R16, R3, 0x1, P2 ;  /* 0x0000000310557211 */ /* 0x000fe400010f0eff */
[----:B0-----:R-:W-:-:S03]  /*9120*/  LEA R88, P0, R10, R9, 0x1 ;  /* 0x000000090a587211 */ /* 0x001fc600078008ff */
[----:B------:R0:W-:Y:S01]  /*9130*/  STL.64 [R1+0x8e8], R84 ;  /* 0x0008e85401007387 */ /* 0x0001e20000100a00 */
[----:B------:R-:W-:Y:S01]  /*9140*/  LEA.HI.X.SX32 R89, R10, R3, 0x1, P0 ;  /* 0x000000030a597211 */ /* 0x000fe200000f0eff */
[----:B------:R-:W-:Y:S01]  /*9150*/  IMAD R10, R8, 0x10, R13 ;  /* 0x00000010080a7824 */ /* 0x000fe200078e020d */
[----:B-1----:R-:W-:-:S03]  /*9160*/  LEA R86, P1, R11, R9, 0x1 ;  /* 0x000000090b567211 */ /* 0x002fc600078208ff */
[----:B------:R1:W-:Y:S01]  /*9170*/  STL.64 [R1+0x8e0], R88 ;  /* 0x0008e05801007387 */ /* 0x0003e20000100a00 */
[----:B------:R-:W-:Y:S02]  /*9180*/  LEA.HI.X.SX32 R87, R11, R3, 0x1, P1 ;  /* 0x000000030b577211 */ /* 0x000fe400008f0eff */
[----:B------:R-:W-:Y:S02]  /*9190*/  LEA R11, R8, R10, 0x4 ;  /* 0x0000000a080b7211 */ /* 0x000fe400078e20ff */
[C---:B0-----:R-:W-:Y:S01]  /*91a0*/  LEA R84, P2, R15.reuse, R9, 0x1 ;  /* 0x000000090f547211 */ /* 0x041fe200078408ff */
[----:B------:R0:W-:Y:S03]  /*91b0*/  STL.64 [R1+0x8d8], R86 ;  /* 0x0008d85601007387 */ /* 0x0001e60000100a00 */
[----:B------:R-:W-:Y:S02]  /*91c0*/  LEA.HI.X.SX32 R85, R15, R3, 0x1, P2 ;  /* 0x000000030f557211 */ /* 0x000fe400010f0eff */
[----:B-1----:R-:W-:-:S03]  /*91d0*/  LEA R88, P0, R5, R9, 0x1 ;  /* 0x0000000905587211 */ /* 0x002fc600078008ff */
        /* <DEDUP_REMOVED lines=8> */
[----:B------:R-:W-:Y:S01]  /*9260*/  IMAD R5, R8, 0x10, R12 ;  /* 0x0000001008057824 */ /* 0x000fe200078e020c */
[----:B------:R-:W-:Y:S02]  /*9270*/  LEA.HI.X.SX32 R85, R14, R3, 0x1, P2 ;  /* 0x000000030e557211 */ /* 0x000fe400010f0eff */
[----:B0-----:R-:W-:-:S03]  /*9280*/  LEA R88, P0, R6, R9, 0x1 ;  /* 0x0000000906587211 */ /* 0x001fc600078008ff */
[----:B------:R0:W-:Y:S01]  /*9290*/  STL.64 [R1+0x8b8], R84 ;  /* 0x0008b85401007387 */ /* 0x0001e20000100a00 */
[----:B------:R-:W-:Y:S02]  /*92a0*/  LEA.HI.X.SX32 R89, R6, R3, 0x1, P0 ;  /* 0x0000000306597211 */ /* 0x000fe400000f0eff */
[C---:B-1----:R-:W-:Y:S02]  /*92b0*/  LEA R86, P1, R7.reuse, R9, 0x1 ;  /* 0x0000000907567211 */ /* 0x042fe400078208ff */
[----:B------:R-:W-:Y:S01]  /*92c0*/  LEA R6, R8, R5, 0x4 ;  /* 0x0000000508067211 */ /* 0x000fe200078e20ff */
[----:B------:R-:W-:Y:S01]  /*92d0*/  STL.64 [R1+0x8b0], R88 ;  /* 0x0008b05801007387 */ /* 0x000fe20000100a00 */
[----:B------:R-:W-:-:S03]  /*92e0*/  LEA.HI.X.SX32 R87, R7, R3, 0x1, P1 ;  /* 0x0000000307577211 */ /* 0x000fc600008f0eff */
[C---:B------:R-:W-:Y:S01]  /*92f0*/  IMAD R7, R8.reuse, 0x10, R6 ;  /* 0x0000001008077824 */ /* 0x040fe200078e0206 */
[C---:B0-----:R-:W-:Y:S01]  /*9300*/  LEA R84, P2, R13.reuse, R9, 0x1 ;  /* 0x000000090d547211 */ /* 0x041fe200078408ff */
[----:B------:R0:W-:Y:S02]  /*9310*/  STL.64 [R1+0x8a8], R86 ;  /* 0x0008a85601007387 */ /* 0x0001e40000100a00 */
[----:B------:R-:W-:Y:S01]  /*9320*/  IMAD R8, R8, 0x10, R7 ;  /* 0x0000001008087824 */ /* 0x000fe200078e0207 */
[----:B------:R-:W-:Y:S02]  /*9330*/  LEA.HI.X.SX32 R85, R13, R3, 0x1, P2 ;  /* 0x000000030d557211 */ /* 0x000fe400010f0eff */
[----:B------:R-:W-:-:S03]  /*9340*/  LEA R14, P2, R12, R9, 0x1 ;  /* 0x000000090c0e7211 */ /* 0x000fc600078408ff */
[----:B------:R1:W-:Y:S01]  /*9350*/  STL.64 [R1+0x8a0], R84 ;  /* 0x0008a05401007387 */ /* 0x0003e20000100a00 */
[----:B------:R-:W-:Y:S02]  /*9360*/  LEA.HI.X.SX32 R15, R12, R3, 0x1, P2 ;  /* 0x000000030c0f7211 */ /* 0x000fe400010f0eff */
[----:B0-----:R-:W-:-:S04]  /*9370*/  LEA R86, P0, R10, R9, 0x1 ;  /* 0x000000090a567211 */ /* 0x001fc800078008ff */
[----:B------:R-:W-:Y:S02]  /*9380*/  LEA.HI.X.SX32 R87, R10, R3, 0x1, P0 ;  /* 0x000000030a577211 */ /* 0x000fe400000f0eff */
[CC--:B------:R-:W-:Y:S02]  /*9390*/  LEA R10, P3, R8.reuse, R9.reuse, 0x1 ;  /* 0x00000009080a7211 */ /* 0x0c0fe400078608ff */
[C---:B-1----:R-:W-:Y:S01]  /*93a0*/  LEA R84, P1, R11.reuse, R9, 0x1 ;  /* 0x000000090b547211 */ /* 0x042fe200078208ff */
[----:B------:R0:W-:Y:S03]  /*93b0*/  STL.64 [R1+0x898], R86 ;  /* 0x0008985601007387 */ /* 0x0001e60000100a00 */
[-C--:B------:R-:W-:Y:S02]  /*93c0*/  LEA.HI.X.SX32 R85, R11, R3.reuse, 0x1, P1 ;  /* 0x000000030b557211 */ /* 0x080fe400008f0eff */
[----:B------:R-:W-:Y:S01]  /*93d0*/  LEA.HI.X.SX32 R11, R8, R3, 0x1, P3 ;  /* 0x00000003080b7211 */ /* 0x000fe200018f0eff */
[----:B------:R-:W-:-:S02]  /*93e0*/  IMAD.MOV.U32 R8, RZ, RZ, -0x800000 ;  /* 0xff800000ff087424 */ /* 0x000fc400078e00ff */
[----:B------:R1:W-:Y:S01]  /*93f0*/  STL.64 [R1+0x890], R84 ;  /* 0x0008905401007387 */ /* 0x0003e20000100a00 */
[----:B0-----:R-:W-:-:S03]  /*9400*/  LEA R86, P0, R5, R9, 0x1 ;  /* 0x0000000905567211 */ /* 0x001fc600078008ff */
[----:B------:R0:W-:Y:S01]  /*9410*/  STL.64 [R1+0x888], R14 ;  /* 0x0008880e01007387 */ /* 0x0001e20000100a00 */
[----:B------:R-:W-:Y:S02]  /*9420*/  LEA.HI.X.SX32 R87, R5, R3, 0x1, P0 ;  /* 0x0000000305577211 */ /* 0x000fe400000f0eff */
[----:B------:R-:W-:Y:S02]  /*9430*/  MOV R5, c[0x0][0x1a4] ;  /* 0x0000690000057a02 */ /* 0x000fe40000000f00 */
[C---:B-1----:R-:W-:Y:S01]  /*9440*/  LEA R84, P1, R6.reuse, R9, 0x1 ;  /* 0x0000000906547211 */ /* 0x042fe200078208ff */
[----:B------:R-:W-:Y:S02]  /*9450*/  STL.64 [R1+0x880], R86 ;  /* 0x0008805601007387 */ /* 0x000fe40000100a00 */
[C---:B------:R-:W-:Y:S01]  /*9460*/  IMAD R20, R5.reuse, 0x24, RZ ;  /* 0x0000002405147824 */ /* 0x040fe200078e02ff */
[----:B------:R-:W-:Y:S01]  /*9470*/  LEA.HI.X.SX32 R85, R6, R3, 0x1, P1 ;  /* 0x0000000306557211 */ /* 0x000fe200008f0eff */
[----:B------:R-:W-:Y:S01]  /*9480*/  IMAD R22, R5, 0x28, RZ ;  /* 0x0000002805167824 */ /* 0x000fe200078e02ff */
[----:B0-----:R-:W-:Y:S01]  /*9490*/  LEA R14, P2, R7, R9, 0x1 ;  /* 0x00000009070e7211 */ /* 0x001fe200078408ff */
[----:B------:R-:W-:Y:S01]  /*94a0*/  IMAD R24, R5, 0x11, RZ ;  /* 0x0000001105187824 */ /* 0x000fe200078e02ff */
[----:B------:R-:W-:Y:S01]  /*94b0*/  MOV R9, 0xff800000 ;  /* 0xff80000000097802 */ /* 0x000fe20000000f00 */
[----:B------:R-:W-:Y:S01]  /*94c0*/  STL.64 [R1+0x878], R84 ;  /* 0x0008785401007387 */ /* 0x000fe20000100a00 */
[----:B------:R-:W-:Y:S01]  /*94d0*/  LEA.HI.X.SX32 R15, R7, R3, 0x1, P2 ;  /* 0x00000003070f7211 */ /* 0x000fe200010f0eff */
[----:B------:R-:W-:Y:S01]  /*94e0*/  IMAD.MOV.U32 R7, RZ, RZ, -0x800000 ;  /* 0xff800000ff077424 */ /* 0x000fe200078e00ff */
[----:B------:R-:W-:Y:S01]  /*94f0*/  LEA.HI R3, R53, R4, RZ, 0x1e ;  /* 0x0000000435037211 */ /* 0x000fe200078ff0ff */
[----:B------:R-:W-:Y:S01]  /*9500*/  IMAD.SHL.U32 R53, R17, 0x2, RZ ;  /* 0x0000000211357824 */ /* 0x000fe200078e00ff */
[----:B------:R-:W-:Y:S01]  /*9510*/  MOV R3, 0x3f800000 ;  /* 0x3f80000000037802 */ /* 0x000fe20000000f00 */
[----:B------:R-:W-:Y:S01]  /*9520*/  STL.64 [R1+0x870], R14 ;  /* 0x0008700e01007387 */ /* 0x000fe20000100a00 */
[----:B------:R-:W-:Y:S01]  /*9530*/  SHF.R.U32.HI R6, RZ, 0x2, R125 ;  /* 0x00000002ff067819 */ /* 0x000fe2000001167d */
[C---:B------:R-:W-:Y:S01]  /*9540*/  IMAD R26, R5.reuse, 0x2c, RZ ;  /* 0x0000002c051a7824 */ /* 0x040fe200078e02ff */
[-C--:B------:R-:W-:Y:S01]  /*9550*/  IADD3 R58, P3, R20, R76.reuse, RZ ;  /* 0x0000004c143a7210 */ /* 0x080fe20007f7e0ff */
[----:B------:R0:W-:Y:S01]  /*9560*/  STL.64 [R1+0x868], R10 ;  /* 0x0008680a01007387 */ /* 0x0001e20000100a00 */
[----:B------:R-:W-:Y:S01]  /*9570*/  IADD3 R54, P0, R22, R76, RZ ;  /* 0x0000004c16367210 */ /* 0x000fe20007f1e0ff */
[----:B------:R-:W-:-:S02]  /*9580*/  IMAD R32, R5, 0x15, RZ ;  /* 0x0000001505207824 */ /* 0x000fc400078e02ff */
[----:B------:R1:W-:Y:S01]  /*9590*/  STL [R1+0x674], R3 ;  /* 0x0006740301007387 */ /* 0x0003e20000100800 */
[C---:B------:R-:W-:Y:S02]  /*95a0*/  IMAD R28, R5.reuse, 0x2e, RZ ;  /* 0x0000002e051c7824 */ /* 0x040fe400078e02ff */
[C---:B------:R-:W-:Y:S01]  /*95b0*/  IMAD R34, R5.reuse, 0x17, RZ ;  /* 0x0000001705227824 */ /* 0x040fe200078e02ff */
[----:B------:R-:W-:Y:S01]  /*95c0*/  STL [R1+0x10], R8 ;  /* 0x0000100801007387 */ /* 0x000fe20000100800 */
[C---:B------:R-:W-:Y:S02]  /*95d0*/  IMAD R12, R5.reuse, 0x18, RZ ;  /* 0x00000018050c7824 */ /* 0x040fe400078e02ff */
[C---:B------:R-:W-:Y:S01]  /*95e0*/  IMAD R36, R5.reuse, 0x3, RZ ;  /* 0x0000000305247824 */ /* 0x040fe200078e02ff */
[----:B------:R-:W-:Y:S01]  /*95f0*/  STL [R1+0x14], R7 ;  /* 0x0000140701007387 */ /* 0x000fe20000100800 */
[C---:B0-----:R-:W-:Y:S01]  /*9600*/  IMAD R10, R5.reuse, 0x6, RZ ;  /* 0x00000006050a7824 */ /* 0x041fe200078e02ff */
[----:B-1----:R-:W-:Y:S01]  /*9610*/  MOV R3, RZ ;  /* 0x000000ff00037202 */ /* 0x002fe20000000f00 */
[C---:B------:R-:W-:Y:S01]  /*9620*/  IMAD R11, R5.reuse, 0xc, RZ ;  /* 0x0000000c050b7824 */ /* 0x040fe200078e02ff */
[----:B------:R-:W-:Y:S01]  /*9630*/  STL [R1+0x18], R9 ;  /* 0x0000180901007387 */ /* 0x000fe20000100800 */
[----:B------:R-:W-:-:S02]  /*9640*/  IMAD R30, R5, 0x30, RZ ;  /* 0x00000030051e7824 */ /* 0x000fc400078e02ff */
[C---:B------:R-:W-:Y:S01]  /*9650*/  IMAD R13, R5.reuse, 0x1a, RZ ;  /* 0x0000001a050d7824 */ /* 0x040fe200078e02ff */
[----:B------:R-:W-:Y:S01]  /*9660*/  STL [R1+0x1c], R8 ;  /* 0x00001c0801007387 */ /* 0x000fe20000100800 */
[C---:B------:R-:W-:Y:S02]  /*9670*/  IMAD R40, R5.reuse, 0x19, RZ ;  /* 0x0000001905287824 */ /* 0x040fe400078e02ff */
[C---:B------:R-:W-:Y:S01]  /*9680*/  IMAD R14, R5.reuse, 0xe, RZ ;  /* 0x0000000e050e7824 */ /* 0x040fe200078e02ff */
[----:B------:R-:W-:Y:S01]  /*9690*/  STL [R1+0x98], R7 ;  /* 0x0000980701007387 */ /* 0x000fe20000100800 */
[C---:B------:R-:W-:Y:S02]  /*96a0*/  IMAD R15, R5.reuse, 0x1c, RZ ;  /* 0x0000001c050f7824 */ /* 0x040fe400078e02ff */
[C---:B------:R-:W-:Y:S01]  /*96b0*/  IMAD R44, R5.reuse, 0x7, RZ ;  /* 0x00000007052c7824 */ /* 0x040fe200078e02ff */
[----:B------:R-:W-:Y:S01]  /*96c0*/  STL [R1+0xd0], R9 ;  /* 0x0000d00901007387 */ /* 0x000fe20000100800 */
[----:B------:R-:W-:-:S02]  /*96d0*/  IMAD R38, R5, 0x38, RZ ;  /* 0x0000003805267824 */ /* 0x000fc400078e02ff */
[C---:B------:R-:W-:Y:S01]  /*96e0*/  IMAD R16, R5.reuse, 0x1e, RZ ;  /* 0x0000001e05107824 */ /* 0x040fe200078e02ff */
[----:B------:R-:W-:Y:S01]  /*96f0*/  STL [R1+0xd4], R8 ;  /* 0x0000d40801007387 */ /* 0x000fe20000100800 */
[C---:B------:R-:W-:Y:S02]  /*9700*/  IMAD R42, R5.reuse, 0x3c, RZ ;  /* 0x0000003c052a7824 */ /* 0x040fe400078e02ff */
[C---:B------:R-:W-:Y:S01]  /*9710*/  IMAD.SHL.U32 R17, R5.reuse, 0x2, RZ ;  /* 0x0000000205117824 */ /* 0x040fe200078e00ff */
[----:B------:R-:W-:Y:S01]  /*9720*/  STL [R1+0xd8], R7 ;  /* 0x0000d80701007387 */ /* 0x000fe20000100800 */
[C---:B------:R-:W-:Y:S02]  /*9730*/  IMAD R46, R5.reuse, 0xf, RZ ;  /* 0x0000000f052e7824 */ /* 0x040fe400078e02ff */
[C---:B------:R-:W-:Y:S01]  /*9740*/  IMAD.SHL.U32 R50, R5.reuse, 0x8, RZ ;  /* 0x0000000805327824 */ /* 0x040fe200078e00ff */
[----:B------:R-:W-:Y:S01]  /*9750*/  STL [R1+0x2b8], R9 ;  /* 0x0002b80901007387 */ /* 0x000fe20000100800 */
[----:B------:R-:W-:-:S03]  /*9760*/  IMAD R48, R5, 0x1f, RZ ;  /* 0x0000001f05307824 */ /* 0x000fc600078e02ff */
        /* <DEDUP_REMOVED lines=19> */
[----:B0-----:R-:W-:-:S02]  /*98a0*/  IMAD.MOV.U32 R7, RZ, RZ, 0x3f800000 ;  /* 0x3f800000ff077424 */ /* 0x001fc400078e00ff */
[----:B-1----:R-:W-:-:S03]  /*98b0*/  IMAD.MOV.U32 R9, RZ, RZ, 0x3f800000 ;  /* 0x3f800000ff097424 */ /* 0x002fc600078e00ff */
[----:B------:R-:W-:Y:S01]  /*98c0*/  STL [R1+0x678], R7 ;  /* 0x0006780701007387 */ /* 0x000fe20000100800 */
[----:B--2---:R-:W-:-:S03]  /*98d0*/  MOV R8, 0x3f800000 ;  /* 0x3f80000000087802 */ /* 0x004fc60000000f00 */
        /* <DEDUP_REMOVED lines=29> */
[----:B------:R-:W-:Y:S01]  /*9ab0*/  STL [R1+0x160], RZ ;  /* 0x000160ff01007387 */ /* 0x000fe20000100800 */
[----:B0-----:R-:W-:-:S03]  /*9ac0*/  IMAD.IADD R9, R4, 0x1, R80 ;  /* 0x0000000104097824 */ /* 0x001fc600078e0250 */
[----:B------:R0:W-:Y:S01]  /*9ad0*/  STL [R1+0x968], R7 ;  /* 0x0009680701007387 */ /* 0x0001e20000100800 */
[C---:B------:R-:W-:Y:S01]  /*9ae0*/  IMAD.IADD R9, R4.reuse, 0x1, R75 ;  /* 0x0000000104097824 */ /* 0x040fe200078e024b */
[C---:B-1----:R-:W-:Y:S01]  /*9af0*/  IADD3 R8, R4.reuse, R79, RZ ;  /* 0x0000004f04087210 */ /* 0x042fe20007ffe0ff */
[C---:B------:R-:W-:Y:S01]  /*9b00*/  IMAD.IADD R9, R4.reuse, 0x1, R69 ;  /* 0x0000000104097824 */ /* 0x040fe200078e0245 */
[----:B------:R-:W-:Y:S01]  /*9b10*/  STL [R1+0x164], RZ ;  /* 0x000164ff01007387 */ /* 0x000fe20000100800 */
[C---:B------:R-:W-:Y:S01]  /*9b20*/  IADD3 R8, R4.reuse, R73, RZ ;  /* 0x0000004904087210 */ /* 0x040fe20007ffe0ff */
[C---:B------:R-:W-:Y:S01]  /*9b30*/  IMAD.IADD R9, R4.reuse, 0x1, R63 ;  /* 0x0000000104097824 */ /* 0x040fe200078e023f */
[C---:B------:R-:W-:Y:S01]  /*9b40*/  IADD3 R8, R4.reuse, R67, RZ ;  /* 0x0000004304087210 */ /* 0x040fe20007ffe0ff */
[----:B------:R-:W-:Y:S01]  /*9b50*/  STL [R1+0x168], RZ ;  /* 0x000168ff01007387 */ /* 0x000fe20000100800 */
[C---:B------:R-:W-:Y:S01]  /*9b60*/  IADD3 R8, R4.reuse, R61, RZ ;  /* 0x0000003d04087210 */ /* 0x040fe20007ffe0ff */
[C---:B0-----:R-:W-:Y:S01]  /*9b70*/  IMAD.IADD R7, R4.reuse, 0x1, R81 ;  /* 0x0000000104077824 */ /* 0x041fe200078e0251 */
[C---:B------:R-:W-:Y:S01]  /*9b80*/  IADD3 R8, R4.reuse, R51, RZ ;  /* 0x0000003304087210 */ /* 0x040fe20007ffe0ff */
[----:B------:R-:W-:Y:S01]  /*9b90*/  STL [R1+0x16c], RZ ;  /* 0x00016cff01007387 */ /* 0x000fe20000100800 */
[C---:B------:R-:W-:Y:S01]  /*9ba0*/  IMAD.IADD R7, R4.reuse, 0x1, R78 ;  /* 0x0000000104077824 */ /* 0x040fe200078e024e */
[C---:B------:R-:W-:Y:S01]  /*9bb0*/  IADD3 R8, R4.reuse, R45, RZ ;  /* 0x0000002d04087210 */ /* 0x040fe20007ffe0ff */
[C---:B------:R-:W-:Y:S01]  /*9bc0*/  IMAD.IADD R7, R4.reuse, 0x1, R71 ;  /* 0x0000000104077824 */ /* 0x040fe200078e0247 */
        /* <DEDUP_REMOVED lines=18> */
[----:B------:R-:W-:Y:S01]  /*9cf0*/  SHF.L.U32 R51, R5, 0x2, RZ ;  /* 0x0000000205337819 */ /* 0x000fe200000006ff */
[C---:B------:R-:W-:Y:S01]  /*9d00*/  IMAD.IADD R7, R4.reuse, 0x1, R31 ;  /* 0x0000000104077824 */ /* 0x040fe200078e021f */
[----:B------:R-:W-:Y:S01]  /*9d10*/  STL [R1+0x144], RZ ;  /* 0x000144ff01007387 */ /* 0x000fe20000100800 */
[----:B------:R-:W-:-:S02]  /*9d20*/  IMAD.IADD R9, R4, 0x1, R29 ;  /* 0x0000000104097824 */ /* 0x000fc400078e021d */
[C---:B------:R-:W-:Y:S01]  /*9d30*/  IMAD.IADD R7, R4.reuse, 0x1, R25 ;  /* 0x0000000104077824 */ /* 0x040fe200078e0219 */
[----:B------:R-:W-:Y:S01]  /*9d40*/  STL [R1+0x148], RZ ;  /* 0x000148ff01007387 */ /* 0x000fe20000100800 */
[C---:B------:R-:W-:Y:S02]  /*9d50*/  IMAD.IADD R9, R4.reuse, 0x1, R23 ;  /* 0x0000000104097824 */ /* 0x040fe400078e0217 */
[----:B------:R-:W-:Y:S01]  /*9d60*/  IMAD.IADD R7, R4, 0x1, R19 ;  /* 0x0000000104077824 */ /* 0x000fe200078e0213 */
[----:B------:R-:W-:Y:S01]  /*9d70*/  STL [R1+0x14c], RZ ;  /* 0x00014cff01007387 */ /* 0x000fe20000100800 */
[----:B------:R-:W-:Y:S01]  /*9d80*/  LOP3.LUT R4, R53, 0x30, R6, 0x78, !PT ;  /* 0x0000003035047812 */ /* 0x000fe200078e7806 */
[C---:B------:R-:W-:Y:S01]  /*9d90*/  IMAD R6, R5.reuse, 0x12, RZ ;  /* 0x0000001205067824 */ /* 0x040fe200078e02ff */
[----:B------:R-:W-:Y:S01]  /*9da0*/  LOP3.LUT R4, R18, 0x30, R55, 0xf8, !PT ;  /* 0x0000003012047812 */ /* 0x000fe200078ef837 */
[----:B------:R-:W-:Y:S01]  /*9db0*/  STL [R1+0x130], RZ ;  /* 0x000130ff01007387 */ /* 0x000fe20000100800 */
[----:B------:R-:W-:-:S02]  /*9dc0*/  IMAD R19, R5, 0x22, RZ ;  /* 0x0000002205137824 */ /* 0x000fc400078e02ff */
[C---:B------:R-:W-:Y:S01]  /*9dd0*/  IMAD R25, R5.reuse, 0x9, RZ ;  /* 0x0000000905197824 */ /* 0x040fe200078e02ff */
[----:B------:R-:W-:Y:S01]  /*9de0*/  STL [R1+0x134], RZ ;  /* 0x000134ff01007387 */ /* 0x000fe20000100800 */
[C---:B------:R-:W-:Y:S01]  /*9df0*/  IMAD R7, R5.reuse, 0xa, RZ ;  /* 0x0000000a05077824 */ /* 0x040fe200078e02ff */
[-C--:B------:R-:W-:Y:S01]  /*9e00*/  IADD3 R60, P2, R6, R76.reuse, RZ ;  /* 0x0000004c063c7210 */ /* 0x080fe20007f5e0ff */
[----:B------:R-:W-:Y:S01]  /*9e10*/  IMAD R21, R5, 0x26, RZ ;  /* 0x0000002605157824 */ /* 0x000fe200078e02ff */
[----:B------:R-:W-:Y:S01]  /*9e20*/  STL [R1+0x138], RZ ;  /* 0x000138ff01007387 */ /* 0x000fe20000100800 */
[-C--:B------:R-:W-:Y:S01]  /*9e30*/  IADD3 R62, P1, R19, R76.reuse, RZ ;  /* 0x0000004c133e7210 */ /* 0x080fe20007f3e0ff */
[----:B------:R-:W-:Y:S01]  /*9e40*/  IMAD R23, R5, 0x2a, RZ ;  /* 0x0000002a05177824 */ /* 0x000fe200078e02ff */
[-C--:B------:R-:W-:Y:S01]  /*9e50*/  LEA.HI.X.SX32 R61, R25, R77.reuse, 0x1, P2 ;  /* 0x0000004d193d7211 */ /* 0x080fe200010f0eff */
[----:B------:R-:W-:Y:S01]  /*9e60*/  STL [R1+0x13c], RZ ;  /* 0x00013cff01007387 */ /* 0x000fe20000100800 */
[----:B------:R-:W-:Y:S01]  /*9e70*/  IMAD R29, R5, 0x5, RZ ;  /* 0x00000005051d7824 */ /* 0x000fe200078e02ff */
[-C--:B------:R-:W-:Y:S01]  /*9e80*/  IADD3 R22, P2, R7, R76.reuse, RZ ;  /* 0x0000004c07167210 */ /* 0x080fe20007f5e0ff */
[C---:B------:R-:W-:Y:S01]  /*9e90*/  IMAD R8, R5.reuse, 0x14, RZ ;  /* 0x0000001405087824 */ /* 0x040fe200078e02ff */
[----:B------:R-:W-:Y:S01]  /*9ea0*/  STL [R1+0x1a0], RZ ;  /* 0x0001a0ff01007387 */ /* 0x000fe20000100800 */
[-C--:B------:R-:W-:Y:S01]  /*9eb0*/  LEA.HI.X.SX32 R63, R24, R77.reuse, 0x1, P1 ;  /* 0x0000004d183f7211 */ /* 0x080fe200008f0eff */
[----:B------:R-:W-:Y:S01]  /*9ec0*/  IMAD R27, R5, 0x13, RZ ;  /* 0x00000013051b7824 */ /* 0x000fe200078e02ff */
[-C--:B------:R-:W-:Y:S01]  /*9ed0*/  IADD3 R56, P4, R21, R76.reuse, RZ ;  /* 0x0000004c15387210 */ /* 0x080fe20007f9e0ff */
[----:B------:R-:W-:Y:S01]  /*9ee0*/  STL [R1+0x1a4], RZ ;  /* 0x0001a4ff01007387 */ /* 0x000fe20000100800 */
[-C--:B------:R-:W-:Y:S01]  /*9ef0*/  IADD3 R20, P1, R23, R76.reuse, RZ ;  /* 0x0000004c17147210 */ /* 0x080fe20007f3e0ff */
[C---:B------:R-:W-:Y:S01]  /*9f00*/  IMAD R9, R5.reuse, 0x16, RZ ;  /* 0x0000001605097824 */ /* 0x040fe200078e02ff */
[-C--:B------:R-:W-:Y:S01]  /*9f10*/  LEA.HI.X.SX32 R59, R6, R77.reuse, 0x1, P3 ;  /* 0x0000004d063b7211 */ /* 0x080fe200018f0eff */
[----:B------:R-:W-:Y:S01]  /*9f20*/  STL [R1+0x1a8], RZ ;  /* 0x0001a8ff01007387 */ /* 0x000fe20000100800 */
[-C--:B------:R-:W-:Y:S01]  /*9f30*/  IADD3 R18, P3, R8, R76.reuse, RZ ;  /* 0x0000004c08127210 */ /* 0x080fe20007f7e0ff */
[----:B------:R-:W-:Y:S01]  /*9f40*/  IMAD R33, R5, 0xb, RZ ;  /* 0x0000000b05217824 */ /* 0x000fe200078e02ff */
[-C--:B------:R-:W-:Y:S01]  /*9f50*/  LEA.HI.X.SX32 R23, R29, R77.reuse, 0x1, P2 ;  /* 0x0000004d1d177211 */ /* 0x080fe200010f0eff */
[----:B------:R-:W-:Y:S01]  /*9f60*/  STL [R1+0x1ac], RZ ;  /* 0x0001acff01007387 */ /* 0x000fe20000100800 */
[-C--:B------:R-:W-:Y:S01]  /*9f70*/  LEA.HI.X.SX32 R57, R27, R77.reuse, 0x1, P4 ;  /* 0x0000004d1b397211 */ /* 0x080fe200020f0eff */
[----:B------:R-:W-:Y:S01]  /*9f80*/  IMAD R31, R5, 0x32, RZ ;  /* 0x00000032051f7824 */ /* 0x000fe200078e02ff */
[-C--:B------:R-:W-:Y:S01]  /*9f90*/  IADD3 R24, P4, R26, R76.reuse, RZ ;  /* 0x0000004c1a187210 */ /* 0x080fe20007f9e0ff */
[----:B------:R-:W-:Y:S01]  /*9fa0*/  STL [R1+0x190], RZ ;  /* 0x000190ff01007387 */ /* 0x000fe20000100800 */
[-C--:B------:R-:W-:Y:S01]  /*9fb0*/  LEA.HI.X.SX32 R19, R7, R77.reuse, 0x1, P3 ;  /* 0x0000004d07137211 */ /* 0x080fe200018f0eff */
[----:B------:R-:W-:Y:S01]  /*9fc0*/  IMAD R35, R5, 0x34, RZ ;  /* 0x0000003405237824 */ /* 0x000fe200078e02ff */
[-C--:B------:R-:W-:Y:S01]  /*9fd0*/  IADD3 R26, P3, R9, R76.reuse, RZ ;  /* 0x0000004c091a7210 */ /* 0x080fe20007f7e0ff */
[----:B------:R-:W-:Y:S01]  /*9fe0*/  STL [R1+0x194], RZ ;  /* 0x000194ff01007387 */ /* 0x000fe20000100800 */
[-C--:B------:R-:W-:Y:S01]  /*9ff0*/  LEA.HI.X.SX32 R21, R32, R77.reuse, 0x1, P1 ;  /* 0x0000004d20157211 */ /* 0x080fe200008f0eff */
[----:B------:R-:W-:Y:S01]  /*a000*/  IMAD R41, R5, 0xd, RZ ;  /* 0x0000000d05297824 */ /* 0x000fe200078e02ff */
[-C--:B------:R-:W-:Y:S01]  /*a010*/  LEA.HI.X.SX32 R55, R8, R77.reuse, 0x1, P0 ;  /* 0x0000004d08377211 */ /* 0x080fe200000f0eff */
[----:B------:R-:W-:Y:S01]  /*a020*/  STL [R1+0x198], RZ ;  /* 0x000198ff01007387 */ /* 0x000fe20000100800 */
[-C--:B------:R-:W-:Y:S01]  /*a030*/  LEA.HI.X.SX32 R25, R9, R77.reuse, 0x1, P4 ;  /* 0x0000004d09197211 */ /* 0x080fe200020f0eff */
[----:B------:R-:W-:Y:S01]  /*a040*/  IMAD R37, R5, 0x36, RZ ;  /* 0x0000003605257824 */ /* 0x000fe200078e02ff */
[-C--:B------:R-:W-:Y:S01]  /*a050*/  LEA.HI.X.SX32 R27, R33, R77.reuse, 0x1, P3 ;  /* 0x0000004d211b7211 */ /* 0x080fe200018f0eff */
[----:B------:R-:W-:Y:S01]  /*a060*/  STL [R1+0x19c], RZ ;  /* 0x00019cff01007387 */ /* 0x000fe20000100800 */
[----:B------:R-:W-:Y:S01]  /*a070*/  IADD3 R6, P3, R10, R76, RZ ;  /* 0x0000004c0a067210 */ /* 0x000fe20007f7e0ff */
[C---:B------:R-:W-:Y:S01]  /*a080*/  IMAD R43, R5.reuse, 0x1b, RZ ;  /* 0x0000001b052b7824 */ /* 0x040fe200078e02ff */
[----:B------:R-:W-:Y:S01]  /*a090*/  LOP3.LUT R4, R4, 0x10, R125, 0x78, !PT ;  /* 0x0000001004047812 */ /* 0x000fe200078e787d */
[----:B------:R-:W-:Y:S01]  /*a0a0*/  STL [R1+0x180], RZ ;  /* 0x000180ff01007387 */ /* 0x000fe20000100800 */
[----:B------:R-:W-:Y:S01]  /*a0b0*/  LEA.HI.X.SX32 R7, R36, R77, 0x1, P3 ;  /* 0x0000004d24077211 */ /* 0x000fe200018f0eff */
[----:B------:R-:W-:-:S02]  /*a0c0*/  IMAD R39, R5, 0x3a, RZ ;  /* 0x0000003a05277824 */ /* 0x000fc400078e02ff */
[----:B------:R-:W-:Y:S01]  /*a0d0*/  STL [R1+0x184], RZ ;  /* 0x000184ff01007387 */ /* 0x000fe20000100800 */
[C---:B------:R-:W-:Y:S02]  /*a0e0*/  IMAD R45, R5.reuse, 0x1d, RZ ;  /* 0x0000001d052d7824 */ /* 0x040fe400078e02ff */
[C---:B------:R-:W-:Y:S01]  /*a0f0*/  IMAD R47, R5.reuse, 0x3e, RZ ;  /* 0x0000003e052f7824 */ /* 0x040fe200078e02ff */
[----:B------:R-:W-:Y:S01]  /*a100*/  STL [R1+0x188], RZ ;  /* 0x000188ff01007387 */ /* 0x000fe20000100800 */
[----:B------:R-:W-:-:S03]  /*a110*/  IMAD.SHL.U32 R49, R5, 0x10, RZ ;  /* 0x0000001005317824 */ /* 0x000fc600078e00ff */
        /* <DEDUP_REMOVED lines=204> */
[----:B------:R-:W-:Y:S04]  /*ade0*/  STL.64 [R1+0x7e0], R62 ;  /* 0x0007e03e01007387 */ /* 0x000fe80000100a00 */
[----:B------:R-:W-:Y:S04]  /*adf0*/  STL.64 [R1+0x820], R60 ;  /* 0x0008203c01007387 */ /* 0x000fe80000100a00 */
[----:B------:R-:W-:Y:S04]  /*ae00*/  STL.64 [R1+0x7d8], R58 ;  /* 0x0007d83a01007387 */ /* 0x000fe80000100a00 */
[----:B------:R0:W-:Y:S04]  /*ae10*/  STL.64 [R1+0x840], R22 ;  /* 0x0008401601007387 */ /* 0x0001e80000100a00 */
[----:B------:R-:W-:Y:S04]  /*ae20*/  STL.64 [R1+0x7d0], R56 ;  /* 0x0007d03801007387 */ /* 0x000fe80000100a00 */
[----:B------:R1:W-:Y:S01]  /*ae30*/  STL.64 [R1+0x818], R18 ;  /* 0x0008181201007387 */ /* 0x0003e20000100a00 */
[----:B0-----:R-:W-:-:S03]  /*ae40*/  IADD3 R22, P2, R28, R76, RZ ;  /* 0x0000004c1c167210 */ /* 0x001fc60007f5e0ff */
[----:B------:R0:W-:Y:S01]  /*ae50*/  STL.64 [R1+0x7c0], R20 ;  /* 0x0007c01401007387 */ /* 0x0001e20000100a00 */
[----:B------:R-:W-:-:S03]  /*ae60*/  LEA.HI.X.SX32 R23, R34, R77, 0x1, P2 ;  /* 0x0000004d22177211 */ /* 0x000fc600010f0eff */
[----:B------:R-:W-:Y:S01]  /*ae70*/  STL.64 [R1+0x7c8], R54 ;  /* 0x0007c83601007387 */ /* 0x000fe20000100a00 */
[----:B-1----:R-:W-:-:S03]  /*ae80*/  IADD3 R18, P0, R30, R76, RZ ;  /* 0x0000004c1e127210 */ /* 0x002fc60007f1e0ff */
[----:B------:R1:W-:Y:S01]  /*ae90*/  STL.64 [R1+0x7b8], R24 ;  /* 0x0007b81801007387 */ /* 0x0003e20000100a00 */
[----:B------:R-:W-:-:S03]  /*aea0*/  LEA.HI.X.SX32 R19, R12, R77, 0x1, P0 ;  /* 0x0000004d0c137211 */ /* 0x000fc600000f0eff */
[----:B------:R-:W-:Y:S01]  /*aeb0*/  STL.64 [R1+0x810], R26 ;  /* 0x0008101a01007387 */ /* 0x000fe20000100a00 */
[----:B0-----:R-:W-:-:S03]  /*aec0*/  IADD3 R20, P1, R31, R76, RZ ;  /* 0x0000004c1f147210 */ /* 0x001fc60007f3e0ff */
[----:B------:R0:W-:Y:S01]  /*aed0*/  STL.64 [R1+0x7b0], R22 ;  /* 0x0007b01601007387 */ /* 0x0001e20000100a00 */
[-C--:B------:R-:W-:Y:S02]  /*aee0*/  LEA.HI.X.SX32 R21, R40, R77.reuse, 0x1, P1 ;  /* 0x0000004d28157211 */ /* 0x080fe400008f0eff */
[-C--:B-1----:R-:W-:Y:S01]  /*aef0*/  IADD3 R24, P4, R11, R76.reuse, RZ ;  /* 0x0000004c0b187210 */ /* 0x082fe20007f9e0ff */
[----:B------:R1:W-:Y:S03]  /*af00*/  STL.64 [R1+0x850], R6 ;  /* 0x0008500601007387 */ /* 0x0003e60000100a00 */
[----:B------:R-:W-:Y:S02]  /*af10*/  LEA.HI.X.SX32 R25, R10, R77, 0x1, P4 ;  /* 0x0000004d0a197211 */ /* 0x000fe400020f0eff */
[-C--:B------:R-:W-:Y:S02]  /*af20*/  IADD3 R8, P4, R37, R76.reuse, RZ ;  /* 0x0000004c25087210 */ /* 0x080fe40007f9e0ff */
[----:B0-----:R-:W-:-:S02]  /*af30*/  IADD3 R22, P2, R12, R76, RZ ;  /* 0x0000004c0c167210 */ /* 0x001fc40007f5e0ff */
[-C--:B------:R-:W-:Y:S02]  /*af40*/  LEA.HI.X.SX32 R9, R43, R77.reuse, 0x1, P4 ;  /* 0x0000004d2b097211 */ /* 0x080fe400020f0eff */
[----:B------:R-:W-:Y:S02]  /*af50*/  LEA.HI.X.SX32 R23, R11, R77, 0x1, P2 ;  /* 0x0000004d0b177211 */ /* 0x000fe400010f0eff */
[----:B-1----:R-:W-:-:S03]  /*af60*/  IADD3 R6, P3, R35, R76, RZ ;  /* 0x0000004c23067210 */ /* 0x002fc60007f7e0ff */
[----:B------:R0:W-:Y:S01]  /*af70*/  STL.64 [R1+0x808], R22 ;  /* 0x0008081601007387 */ /* 0x0001e20000100a00 */
[----:B------:R-:W-:-:S03]  /*af80*/  LEA.HI.X.SX32 R7, R13, R77, 0x1, P3 ;  /* 0x0000004d0d077211 */ /* 0x000fc600018f0eff */
[----:B------:R-:W-:Y:S04]  /*af90*/  STL.64 [R1+0x838], R24 ;  /* 0x0008381801007387 */ /* 0x000fe80000100a00 */
[----:B------:R1:W-:Y:S01]  /*afa0*/  STL.64 [R1+0x7a8], R18 ;  /* 0x0007a81201007387 */ /* 0x0003e20000100a00 */
[----:B0-----:R-:W-:-:S03]  /*afb0*/  IADD3 R22, P2, R13, R76, RZ ;  /* 0x0000004c0d167210 */ /* 0x001fc60007f5e0ff */
[----:B------:R0:W-:Y:S01]  /*afc0*/  STL.64 [R1+0x7a0], R20 ;  /* 0x0007a01401007387 */ /* 0x0001e20000100a00 */
[----:B------:R-:W-:-:S03]  /*afd0*/  LEA.HI.X.SX32 R23, R41, R77, 0x1, P2 ;  /* 0x0000004d29177211 */ /* 0x000fc600010f0eff */
[----:B------:R2:W-:Y:S01]  /*afe0*/  STL.64 [R1+0x798], R6 ;  /* 0x0007980601007387 */ /* 0x0005e20000100a00 */
[-C--:B------:R-:W-:Y:S02]  /*aff0*/  IADD3 R10, P2, R14, R76.reuse, RZ ;  /* 0x0000004c0e0a7210 */ /* 0x080fe40007f5e0ff */
[-C--:B-1----:R-:W-:Y:S01]  /*b000*/  IADD3 R18, P0, R38, R76.reuse, RZ ;  /* 0x0000004c26127210 */ /* 0x082fe20007f1e0ff */
[----:B------:R-:W-:Y:S01]  /*b010*/  STL.64 [R1+0x800], R22 ;  /* 0x0008001601007387 */ /* 0x000fe20000100a00 */
[-C--:B------:R-:W-:Y:S02]  /*b020*/  LEA.HI.X.SX32 R11, R44, R77.reuse, 0x1, P2 ;  /* 0x0000004d2c0b7211 */ /* 0x080fe400010f0eff */
[-C--:B------:R-:W-:Y:S01]  /*b030*/  LEA.HI.X.SX32 R19, R15, R77.reuse, 0x1, P0 ;  /* 0x0000004d0f137211 */ /* 0x080fe200000f0eff */
[----:B------:R1:W-:Y:S01]  /*b040*/  STL.64 [R1+0x790], R8 ;  /* 0x0007900801007387 */ /* 0x0003e20000100a00 */
[-C--:B0-----:R-:W-:Y:S02]  /*b050*/  IADD3 R20, P1, R39, R76.reuse, RZ ;  /* 0x0000004c27147210 */ /* 0x081fe40007f3e0ff */
[----:B--2---:R-:W-:Y:S01]  /*b060*/  IADD3 R6, P3, R15, R76, RZ ;  /* 0x0000004c0f067210 */ /* 0x004fe20007f7e0ff */
[----:B------:R0:W-:Y:S01]  /*b070*/  STL.64 [R1+0x830], R10 ;  /* 0x0008300a01007387 */ /* 0x0001e20000100a00 */
[----:B------:R-:W-:-:S02]  /*b080*/  LEA.HI.X.SX32 R21, R45, R77, 0x1, P1 ;  /* 0x0000004d2d157211 */ /* 0x000fc400008f0eff */
[-C--:B------:R-:W-:Y:S02]  /*b090*/  LEA.HI.X.SX32 R7, R14, R77.reuse, 0x1, P3 ;  /* 0x0000004d0e077211 */ /* 0x080fe400018f0eff */
[-C--:B------:R-:W-:Y:S02]  /*b0a0*/  LEA R12, P1, R5, R76.reuse, 0x3 ;  /* 0x0000004c050c7211 */ /* 0x080fe400078218ff */
[-C--:B-1----:R-:W-:Y:S01]  /*b0b0*/  IADD3 R8, P4, R42, R76.reuse, RZ ;  /* 0x0000004c2a087210 */ /* 0x082fe20007f9e0ff */
[----:B------:R1:W-:Y:S01]  /*b0c0*/  STL.64 [R1+0x7f8], R6 ;  /* 0x0007f80601007387 */ /* 0x0003e20000100a00 */
[-C--:B------:R-:W-:Y:S02]  /*b0d0*/  LEA.HI.X.SX32 R13, R51, R77.reuse, 0x1, P1 ;  /* 0x0000004d330d7211 */ /* 0x080fe400008f0eff */
[C---:B------:R-:W-:Y:S01]  /*b0e0*/  LEA.HI.X.SX32 R9, R16.reuse, R77, 0x1, P4 ;  /* 0x0000004d10097211 */ /* 0x040fe200020f0eff */
[----:B------:R2:W-:Y:S01]  /*b0f0*/  STL.64 [R1+0x788], R18 ;  /* 0x0007881201007387 */ /* 0x0005e20000100a00 */
[----:B0-----:R-:W-:-:S04]  /*b100*/  IADD3 R10, P2, R16, R76, RZ ;  /* 0x0000004c100a7210 */ /* 0x001fc80007f5e0ff */
[----:B------:R-:W-:Y:S02]  /*b110*/  LEA.HI.X.SX32 R11, R46, R77, 0x1, P2 ;  /* 0x0000004d2e0b7211 */ /* 0x000fe400010f0eff */
[----:B-1----:R-:W-:-:S03]  /*b120*/  IADD3 R6, P3, R17, R76, RZ ;  /* 0x0000004c11067210 */ /* 0x002fc60007f7e0ff */
[----:B------:R0:W-:Y:S01]  /*b130*/  STL.64 [R1+0x7f0], R10 ;  /* 0x0007f00a01007387 */ /* 0x0001e20000100a00 */
[CC--:B------:R-:W-:Y:S02]  /*b140*/  LEA.HI.X.SX32 R7, R5.reuse, R77.reuse, 0x1, P3 ;  /* 0x0000004d05077211 */ /* 0x0c0fe400018f0eff */
[-C--:B--2---:R-:W-:Y:S01]  /*b150*/  LEA R18, P0, R5, R76.reuse, 0x2 ;  /* 0x0000004c05127211 */ /* 0x084fe200078010ff */
[----:B------:R-:W-:Y:S03]  /*b160*/  STL.64 [R1+0x780], R20 ;  /* 0x0007801401007387 */ /* 0x000fe60000100a00 */
[----:B------:R-:W-:Y:S01]  /*b170*/  LEA.HI.X.SX32 R19, R17, R77, 0x1, P0 ;  /* 0x0000004d11137211 */ /* 0x000fe200000f0eff */
[----:B------:R1:W-:Y:S01]  /*b180*/  STL.64 [R1+0x778], R8 ;  /* 0x0007780801007387 */ /* 0x0003e20000100a00 */
[----:B0-----:R-:W-:-:S03]  /*b190*/  LEA R10, P2, R5, R76, 0x4 ;  /* 0x0000004c050a7211 */ /* 0x001fc600078420ff */
[----:B------:R0:W-:Y:S01]  /*b1a0*/  STL.64 [R1+0x860], R6 ;  /* 0x0008600601007387 */ /* 0x0001e20000100a00 */
[----:B------:R-:W-:-:S03]  /*b1b0*/  LEA.HI.X.SX32 R11, R50, R77, 0x1, P2 ;  /* 0x0000004d320b7211 */ /* 0x000fc600010f0eff */
[----:B------:R-:W-:Y:S01]  /*b1c0*/  STL.64 [R1+0x858], R18 ;  /* 0x0008581201007387 */ /* 0x000fe20000100a00 */
[----:B-1----:R-:W-:-:S03]  /*b1d0*/  LEA R8, P4, R5, R76, 0x5 ;  /* 0x0000004c05087211 */ /* 0x002fc600078828ff */
[----:B------:R-:W-:Y:S01]  /*b1e0*/  STL.64 [R1+0x848], R12 ;  /* 0x0008480c01007387 */ /* 0x000fe20000100a00 */
[----:B------:R-:W-:Y:S02]  /*b1f0*/  LOP3.LUT R5, R53, 0x20, RZ, 0x3c, !PT ;  /* 0x0000002035057812 */ /* 0x000fe400078e3cff */
[----:B0-----:R-:W-:Y:S01]  /*b200*/  IADD3 R6, P3, R47, R76, RZ ;  /* 0x0000004c2f067210 */ /* 0x001fe20007f7e0ff */
[----:B------:R-:W-:Y:S01]  /*b210*/  STL.64 [R1+0x828], R10 ;  /* 0x0008280a01007387 */ /* 0x000fe20000100a00 */
[-C--:B------:R-:W-:Y:S02]  /*b220*/  LEA.HI.X.SX32 R9, R49, R77.reuse, 0x1, P4 ;  /* 0x0000004d31097211 */ /* 0x080fe400020f0eff */
[----:B------:R-:W-:Y:S01]  /*b230*/  LEA.HI.X.SX32 R7, R48, R77, 0x1, P3 ;  /* 0x0000004d30077211 */ /* 0x000fe200018f0eff */
[----:B------:R-:W-:Y:S01]  /*b240*/  STL [R1+0x5cc], RZ ;  /* 0x0005ccff01007387 */ /* 0x000fe20000100800 */
[----:B------:R-:W-:Y:S02]  /*b250*/  LOP3.LUT R5, R53, 0x50, RZ, 0x3c, !PT ;  /* 0x0000005035057812 */ /* 0x000fe400078e3cff */
[----:B------:R-:W-:Y:S01]  /*b260*/  LOP3.LUT R5, R0, 0x20, RZ, 0x3c, !PT ;  /* 0x0000002000057812 */ /* 0x000fe200078e3cff */
[----:B------:R-:W-:Y:S01]  /*b270*/  STL.64 [R1+0x7e8], R8 ;  /* 0x0007e80801007387 */ /* 0x000fe20000100a00 */
[----:B------:R-:W-:-:S02]  /*b280*/  LOP3.LUT R5, R4, 0x20, RZ, 0x3c, !PT ;  /* 0x0000002004057812 */ /* 0x000fc400078e3cff */
[----:B------:R-:W-:Y:S01]  /*b290*/  LOP3.LUT R4, R52, 0x40, RZ, 0x3c, !PT ;  /* 0x0000004034047812 */ /* 0x000fe200078e3cff */
[----:B------:R0:W-:Y:S04]  /*b2a0*/  STL.64 [R1+0x770], R6 ;  /* 0x0007700601007387 */ /* 0x0001e80000100a00 */
[----:B------:R1:W-:Y:S04]  /*b2b0*/  STL [R1+0x5d0], RZ ;  /* 0x0005d0ff01007387 */ /* 0x0003e80000100800 */
[----:B------:R1:W-:Y:S04]  /*b2c0*/  STL [R1+0x5d4], RZ ;  /* 0x0005d4ff01007387 */ /* 0x0003e80000100800 */
[----:B------:R1:W-:Y:S01]  /*b2d0*/  STL [R1+0x5d8], RZ ;  /* 0x0005d8ff01007387 */ /* 0x0003e20000100800 */
[----:B0-----:R-:W-:-:S02]  /*b2e0*/  LOP3.LUT R6, R53, 0x10, RZ, 0x3c, !PT ;  /* 0x0000001035067812 */ /* 0x001fc400078e3cff */
[C---:B------:R-:W-:Y:S01]  /*b2f0*/  LOP3.LUT R7, R53.reuse, 0x30, RZ, 0x3c, !PT ;  /* 0x0000003035077812 */ /* 0x040fe200078e3cff */
[----:B------:R1:W-:Y:S01]  /*b300*/  STL [R1+0x5dc], RZ ;  /* 0x0005dcff01007387 */ /* 0x0003e20000100800 */
[C---:B------:R-:W-:Y:S02]  /*b310*/  LOP3.LUT R6, R53.reuse, 0x40, RZ, 0x3c, !PT ;  /* 0x0000004035067812 */ /* 0x040fe400078e3cff */
[C---:B------:R-:W-:Y:S01]  /*b320*/  LOP3.LUT R7, R53.reuse, 0x60, RZ, 0x3c, !PT ;  /* 0x0000006035077812 */ /* 0x040fe200078e3cff */
[----:B------:R1:W-:Y:S01]  /*b330*/  STL [R1+0x5e0], RZ ;  /* 0x0005e0ff01007387 */ /* 0x0003e20000100800 */
[----:B------:R-:W-:Y:S02]  /*b340*/  LOP3.LUT R6, R53, 0x70, RZ, 0x3c, !PT ;  /* 0x0000007035067812 */ /* 0x000fe400078e3cff */
[C---:B------:R-:W-:Y:S01]  /*b350*/  LOP3.LUT R7, R0.reuse, 0x40, RZ, 0x3c, !PT ;  /* 0x0000004000077812 */ /* 0x040fe200078e3cff */
[----:B------:R1:W-:Y:S01]  /*b360*/  STL [R1+0x5e4], RZ ;  /* 0x0005e4ff01007387 */ /* 0x0003e20000100800 */
[----:B------:R-:W-:-:S03]  /*b370*/  LOP3.LUT R6, R0, 0x60, RZ, 0x3c, !PT ;  /* 0x0000006000067812 */ /* 0x000fc600078e3cff */
[----:B------:R1:W-:Y:S04]  /*b380*/  STL [R1+0x5e8], RZ ;  /* 0x0005e8ff01007387 */ /* 0x0003e80000100800 */
        /* <DEDUP_REMOVED lines=13> */
[----:B------:R1:W-:Y:S04]  /*b460*/  STL [R1+0x9ec], R5 ;  /* 0x0009ec0501007387 */ /* 0x0003e80000100800 */
[----:B------:R1:W-:Y:S02]  /*b470*/  STL [R1+0x9f4], R4 ;  /* 0x0009f40401007387 */ /* 0x0003e40000100800 */
.L_x_1:
[----:B-1----:R-:W2:Y:S04]  /*b480*/  LDL.64 R4, [R1+0x558] ;  /* 0x0005580001047983 */ /* 0x002ea80000100a00 */
[----:B------:R-:W3:Y:S04]  /*b490*/  LDL.64 R6, [R1+0x860] ;  /* 0x0008600001067983 */ /* 0x000ee80000100a00 */
[----:B------:R-:W4:Y:S04]  /*b4a0*/  LDL.64 R12, [R1+0x848] ;  /* 0x00084800010c7983 */ /* 0x000f280000100a00 */
        /* <DEDUP_REMOVED lines=9> */
[----:B------:R-:W-:Y:S04]  /*b540*/  STL [R1+0xe00], R3 ;  /* 0x000e000301007387 */ /* 0x000fe80000100800 */
[----:B------:R-:W-:Y:S04]  /*b550*/  STL [R1+0xdfc], R108 ;  /* 0x000dfc6c01007387 */ /* 0x000fe80000100800 */
[----:B------:R-:W-:Y:S04]  /*b560*/  STL [R1+0xdf8], R109 ;  /* 0x000df86d01007387 */ /* 0x000fe80000100800 */
[----:B------:R-:W-:Y:S04]  /*b570*/  STL [R1+0xdf4], R110 ;  /* 0x000df46e01007387 */ /* 0x000fe80000100800 */
[----:B------:R-:W-:Y:S04]  /*b580*/  STL [R1+0xdf0], R111 ;  /* 0x000df06f01007387 */ /* 0x000fe80000100800 */
[----:B-----5:R0:W-:Y:S04]  /*b590*/  STL [R1+0xdc0], R2 ;  /* 0x000dc00201007387 */ /* 0x0201e80000100800 */
[----:B------:R-:W4:Y:S04]  /*b5a0*/  LDL.64 R42, [R1+0x7e8] ;  /* 0x0007e800012a7983 */ /* 0x000f280000100a00 */
[----:B------:R-:W4:Y:S04]  /*b5b0*/  LDL.64 R28, [R1+0x800] ;  /* 0x00080000011c7983 */ /* 0x000f280000100a00 */
[----:B0-----:R-:W4:Y:S04]  /*b5c0*/  LDL.64 R2, [R1+0x7d8] ;  /* 0x0007d80001027983 */ /* 0x001f280000100a00 */
        /* <DEDUP_REMOVED lines=12> */
[----:B------:R-:W4:Y:S01]  /*b690*/  LDL.64 R44, [R1+0x7b0] ;  /* 0x0007b000012c7983 */ /* 0x000f220000100a00 */
[----:B--2---:R-:W-:-:S04]  /*b6a0*/  IMAD.WIDE R4, R112, 0x2, R4 ;  /* 0x0000000270047825 */ /* 0x004fc800078e0204 */
[C---:B---3--:R-:W-:Y:S02]  /*b6b0*/  IMAD.WIDE R6, R112.reuse, 0x2, R6 ;  /* 0x0000000270067825 */ /* 0x048fe400078e0206 */
[----:B------:R0:W2:Y:S02]  /*b6c0*/  LDG.E.U16 R4, [R4.64] ;  /* 0x0000000604047981 */ /* 0x0000a4000c1e1500 */
[----:B----4-:R-:W-:-:S04]  /*b6d0*/  IMAD.WIDE R12, R112, 0x2, R12 ;  /* 0x00000002700c7825 */ /* 0x010fc800078e020c */
[C---:B------:R-:W-:Y:S01]  /*b6e0*/  IMAD.WIDE R8, R112.reuse, 0x2, R8 ;  /* 0x0000000270087825 */ /* 0x040fe200078e0208 */
[----:B0-----:R0:W3:Y:S03]  /*b6f0*/  LDG.E.U16 R5, [R6.64] ;  /* 0x0000000606057981 */ /* 0x0010e6000c1e1500 */
[----:B------:R-:W-:-:S05]  /*b700*/  IMAD.WIDE R14, R112, 0x2, R14 ;  /* 0x00000002700e7825 */ /* 0x000fca00078e020e */
[----:B------:R1:W4:Y:S01]  /*b710*/  LDG.E.U16 R19, [R14.64] ;  /* 0x000000060e137981 */ /* 0x000322000c1e1500 */
[----:B0-----:R-:W-:-:S03]  /*b720*/  IMAD.WIDE R6, R112, 0x2, R16 ;  /* 0x0000000270067825 */ /* 0x001fc600078e0210 */
[----:B------:R0:W2:Y:S01]  /*b730*/  LDG.E.U16 R16, [R12.64] ;  /* 0x000000060c107981 */ /* 0x0000a2000c1e1500 */
[----:B-1----:R-:W-:-:S03]  /*b740*/  IMAD.WIDE R14, R112, 0x2, R32 ;  /* 0x00000002700e7825 */ /* 0x002fc600078e0220 */
[----:B------:R-:W2:Y:S04]  /*b750*/  LDL.64 R32, [R1+0x798] ;  /* 0x0007980001207983 */ /* 0x000ea80000100a00 */
[----:B0-----:R0:W3:Y:S01]  /*b760*/  LDG.E.U16 R13, [R8.64] ;  /* 0x00000006080d7981 */ /* 0x0010e2000c1e1500 */
[----:B------:R-:W-:-:S03]  /*b770*/  IMAD.WIDE R10, R112, 0x2, R10 ;  /* 0x00000002700a7825 */ /* 0x000fc600078e020a */
[----:B------:R1:W3:Y:S01]  /*b780*/  LDG.E.U16 R14, [R14.64] ;  /* 0x000000060e0e7981 */ /* 0x0002e2000c1e1500 */
[----:B------:R-:W-:-:S03]  /*b790*/  IMAD.WIDE R24, R112, 0x2, R24 ;  /* 0x0000000270187825 */ /* 0x000fc600078e0218 */
[----:B------:R1:W3:Y:S04]  /*b7a0*/  LDG.E.U16 R11, [R10.64] ;  /* 0x000000060a0b7981 */ /* 0x0002e8000c1e1500 */
[----:B0-----:R0:W3:Y:S01]  /*b7b0*/  LDG.E.U16 R9, [R6.64] ;  /* 0x0000000606097981 */ /* 0x0010e2000c1e1500 */
[----:B------:R-:W-:-:S03]  /*b7c0*/  IMAD.WIDE R20, R112, 0x2, R20 ;  /* 0x0000000270147825 */ /* 0x000fc600078e0214 */
[----:B-1----:R1:W3:Y:S01]  /*b7d0*/  LDG.E.U16 R10, [R24.64] ;  /* 0x00000006180a7981 */ /* 0x0022e2000c1e1500 */
[----:B0-----:R-:W-:-:S03]  /*b7e0*/  IMAD.WIDE R6, R112, 0x2, R34 ;  /* 0x0000000270067825 */ /* 0x001fc600078e0222 */
[----:B------:R0:W3:Y:S04]  /*b7f0*/  LDG.E.U16 R15, [R20.64] ;  /* 0x00000006140f7981 */ /* 0x0000e8000c1e1500 */
[----:B------:R-:W3:Y:S01]  /*b800*/  LDL.64 R34, [R1+0x7a0] ;  /* 0x0007a00001227983 */ /* 0x000ee20000100a00 */
[----:B------:R-:W-:-:S03]  /*b810*/  IMAD.WIDE R22, R112, 0x2, R22 ;  /* 0x0000000270167825 */ /* 0x000fc600078e0216 */
[----:B------:R0:W4:Y:S01]  /*b820*/  LDG.E.U16 R6, [R6.64] ;  /* 0x0000000606067981 */ /* 0x000122000c1e1500 */
[----:B-1----:R-:W-:-:S03]  /*b830*/  IMAD.WIDE R24, R112, 0x2, R42 ;  /* 0x0000000270187825 */ /* 0x002fc600078e022a */
[----:B------:R1:W4:Y:S04]  /*b840*/  LDG.E.U16 R18, [R22.64] ;  /* 0x0000000616127981 */ /* 0x000328000c1e1500 */
[----:B------:R-:W4:Y:S01]  /*b850*/  LDL.64 R42, [R1+0x7f0] ;  /* 0x0007f000012a7983 */ /* 0x000f220000100a00 */
[----:B0-----:R-:W-:-:S03]  /*b860*/  IMAD.WIDE R20, R112, 0x2, R2 ;  /* 0x0000000270147825 */ /* 0x001fc600078e0202 */
[----:B------:R0:W4:Y:S04]  /*b870*/  LDG.E.U16 R7, [R24.64] ;  /* 0x0000000618077981 */ /* 0x000128000c1e1500 */
[----:B------:R-:W4:Y:S01]  /*b880*/  LDL.64 R2, [R1+0x770] ;  /* 0x0007700001027983 */ /* 0x000f220000100a00 */
[----:B------:R-:W-:-:S04]  /*b890*/  IMAD.WIDE R28, R112, 0x2, R28 ;  /* 0x00000002701c7825 */ /* 0x000fc800078e021c */
[C---:B------:R-:W-:Y:S01]  /*b8a0*/  IMAD.WIDE R26, R112.reuse, 0x2, R26 ;  /* 0x00000002701a7825 */ /* 0x040fe200078e021a */
[----:B------:R2:W4:Y:S03]  /*b8b0*/  LDG.E.U16 R12, [R28.64] ;  /* 0x000000061c0c7981 */ /* 0x000526000c1e1500 */
[C---:B0-----:R-:W-:Y:S01]  /*b8c0*/  IMAD.WIDE R24, R112.reuse, 0x2, R54 ;  /* 0x0000000270187825 */ /* 0x041fe200078e0236 */
[----:B------:R3:W4:Y:S03]  /*b8d0*/  LDG.E.U16 R8, [R26.64] ;  /* 0x000000061a087981 */ /* 0x000726000c1e1500 */
[C---:B-1----:R-:W-:Y:S02]  /*b8e0*/  IMAD.WIDE R22, R112.reuse, 0x2, R30 ;  /* 0x0000000270167825 */ /* 0x042fe400078e021e */
[----:B------:R0:W4:Y:S04]  /*b8f0*/  LDG.E.U16 R30, [R20.64] ;  /* 0x00000006141e7981 */ /* 0x000128000c1e1500 */
[----:B------:R1:W4:Y:S01]  /*b900*/  LDG.E.U16 R17, [R22.64] ;  /* 0x0000000616117981 */ /* 0x000322000c1e1500 */
[----:B0-----:R-:W-:-:S04]  /*b910*/  IMAD.WIDE R20, R112, 0x2, R58 ;  /* 0x0000000270147825 */ /* 0x001fc800078e023a */
[C---:B-1----:R-:W-:Y:S01]  /*b920*/  IMAD.WIDE R22, R112.reuse, 0x2, R56 ;  /* 0x0000000270167825 */ /* 0x042fe200078e0238 */
[----:B------:R0:W4:Y:S03]  /*b930*/  LDG.E.U16 R31, [R20.64] ;  /* 0x00000006141f7981 */ /* 0x000126000c1e1500 */
[C---:B0-----:R-:W-:Y:S01]  /*b940*/  IMAD.WIDE R20, R112.reuse, 0x2, R52 ;  /* 0x0000000270147825 */ /* 0x041fe200078e0234 */
[----:B------:R-:W-:Y:S04]  /*b950*/  STL [R1+0xaa8], R112 ;  /* 0x000aa87001007387 */ /* 0x000fe80000100800 */
[----:B------:R-:W4:Y:S04]  /*b960*/  LDL R110, [R1+0x550] ;  /* 0x00055000016e7983 */ /* 0x000f280000100800 */
[----:B------:R-:W4:Y:S01]  /*b970*/  LDL R109, [R1+0x9f4] ;  /* 0x0009f400016d7983 */ /* 0x000f220000100800 */
[----:B--2---:R-:W-:-:S03]  /*b980*/  IMAD.WIDE R28, R112, 0x2, R32 ;  /* 0x00000002701c7825 */ /* 0x004fc600078e0220 */
[----:B------:R0:W2:Y:S04]  /*b990*/  LDG.E.U16 R33, [R24.64] ;  /* 0x0000000618217981 */ /* 0x0000a8000c1e1500 */
[----:B------:R1:W2:Y:S01]  /*b9a0*/  LDG.E.U16 R32, [R22.64] ;  /* 0x0000000616207981 */ /* 0x0002a2000c1e1500 */
[----:B0-----:R-:W-:-:S04]  /*b9b0*/  IMAD.WIDE R24, R112, 0x2, R40 ;  /* 0x0000000270187825 */ /* 0x001fc800078e0228 */
[C---:B---3--:R-:W-:Y:S02]  /*b9c0*/  IMAD.WIDE R26, R112.reuse, 0x2, R34 ;  /* 0x00000002701a7825 */ /* 0x048fe400078e0222 */
[----:B------:R0:W3:Y:S04]  /*b9d0*/  LDG.E.U16 R35, [R28.64] ;  /* 0x000000061c237981 */ /* 0x0000e8000c1e1500 */
[----:B------:R0:W3:Y:S01]  /*b9e0*/  LDG.E.U16 R34, [R26.64] ;  /* 0x000000061a227981 */ /* 0x0000e2000c1e1500 */
[----:B-1----:R-:W-:-:S04]  /*b9f0*/  IMAD.WIDE R22, R112, 0x2, R50 ;  /* 0x0000000270167825 */ /* 0x002fc800078e0232 */
[C---:B0-----:R-:W-:Y:S02]  /*ba00*/  IMAD.WIDE R26, R112.reuse, 0x2, R38 ;  /* 0x00000002701a7825 */ /* 0x041fe400078e0226 */
[----:B------:R4:W3:Y:S02]  /*ba10*/  LDG.E.U16 R38, [R24.64] ;  /* 0x0000000618267981 */ /* 0x0008e4000c1e1500 */
[C---:B------:R-:W-:Y:S02]  /*ba20*/  IMAD.WIDE R28, R112.reuse, 0x2, R36 ;  /* 0x00000002701c7825 */ /* 0x040fe400078e0224 */
[----:B------:R0:W3:Y:S04]  /*ba30*/  LDG.E.U16 R39, [R26.64] ;  /* 0x000000061a277981 */ /* 0x0000e8000c1e1500 */
[----:B------:R1:W3:Y:S04]  /*ba40*/  LDG.E.U16 R36, [R20.64] ;  /* 0x0000000614247981 */ /* 0x0002e8000c1e1500 */
[----:B------:R0:W3:Y:S01]  /*ba50*/  LDG.E.U16 R37, [R22.64] ;  /* 0x0000000616257981 */ /* 0x0000e2000c1e1500 */
[----:B----4-:R-:W-:-:S03]  /*ba60*/  IMAD.WIDE R24, R112, 0x2, R42 ;  /* 0x0000000270187825 */ /* 0x010fc600078e022a */
[----:B------:R4:W3:Y:S01]  /*ba70*/  LDG.E.U16 R40, [R28.64] ;  /* 0x000000061c287981 */ /* 0x0008e2000c1e1500 */
[----:B-1----:R-:W-:-:S04]  /*ba80*/  IMAD.WIDE R20, R112, 0x2, R48 ;  /* 0x0000000270147825 */ /* 0x002fc800078e0230 */
[C---:B0-----:R-:W-:Y:S02]  /*ba90*/  IMAD.WIDE R22, R112.reuse, 0x2, R46 ;  /* 0x0000000270167825 */ /* 0x041fe400078e022e */
[----:B------:R0:W3:Y:S02]  /*baa0*/  LDG.E.U16 R20, [R20.64] ;  /* 0x0000000614147981 */ /* 0x0000e4000c1e1500 */
[C---:B------:R-:W-:Y:S02]  /*bab0*/  IMAD.WIDE R26, R112.reuse, 0x2, R44 ;  /* 0x00000002701a7825 */ /* 0x040fe400078e022c */
[----:B------:R1:W3:Y:S02]  /*bac0*/  LDG.E.U16 R22, [R22.64] ;  /* 0x0000000616167981 */ /* 0x0002e4000c1e1500 */
[----:B----4-:R-:W-:Y:S02]  /*bad0*/  IMAD.WIDE R28, R112, 0x2, R2 ;  /* 0x00000002701c7825 */ /* 0x010fe400078e0202 */
[----:B0-----:R0:W4:Y:S04]  /*bae0*/  LDG.E.U16 R21, [R24.64] ;  /* 0x0000000618157981 */ /* 0x001128000c1e1500 */
[----:B-1----:R-:W4:Y:S04]  /*baf0*/  LDG.E.U16 R23, [R26.64] ;  /* 0x000000061a177981 */ /* 0x002f28000c1e1500 */
[----:B0-----:R-:W4:Y:S04]  /*bb00*/  LDG.E.U16 R24, [R28.64] ;  /* 0x000000061c187981 */ /* 0x001f28000c1e1500 */
[----:B------:R-:W0:Y:S04]  /*bb10*/  S2R R43, SR_TID.X ;  /* 0x00000000002b7919 */ /* 0x000e280000002100 */
[----:B------:R-:W1:Y:S01]  /*bb20*/  S2R R42, SR_TID.X ;  /* 0x00000000002a7919 */ /* 0x000e620000002100 */
[----:B0-----:R-:W-:-:S02]  /*bb30*/  LOP3.LUT R43, R43, 0x1ff, RZ, 0xc0, !PT ;  /* 0x000001ff2b2b7812 */ /* 0x001fc400078ec0ff */
[----:B-1----:R-:W-:-:S03]  /*bb40*/  LOP3.LUT R41, R42, 0x1ff, RZ, 0xc0, !PT ;  /* 0x000001ff2a297812 */ /* 0x002fc600078ec0ff */
[----:B------:R-:W-:Y:S01]  /*bb50*/  IMAD.SHL.U32 R43, R43, 0x2, RZ ;  /* 0x000000022b2b7824 */ /* 0x000fe200078e00ff */
[----:B------:R-:W-:Y:S02]  /*bb60*/  LOP3.LUT R42, R42, 0x1ff, RZ, 0xc0, !PT ;  /* 0x000001ff2a2a7812 */ /* 0x000fe400078ec0ff */
[----:B------:R-:W-:Y:S01]  /*bb70*/  SHF.L.U32 R2, R41, 0x1, RZ ;  /* 0x0000000129027819 */ /* 0x000fe200000006ff */
[----:B------:R-:W-:Y:S01]  /*bb80*/  BAR.SYNC.DEFER_BLOCKING 0x0 ;  /* 0x0000000000007b1d */ /* 0x000fe20000010000 */
[----:B------:R-:W-:Y:S01]  /*bb90*/  LOP3.LUT R43, R43, 0x10, RZ, 0x3c, !PT ;  /* 0x000000102b2b7812 */ /* 0x000fe200078e3cff */
[----:B------:R-:W-:-:S05]  /*bba0*/  IMAD.SHL.U32 R42, R42, 0x2, RZ ;  /* 0x000000022a2a7824 */ /* 0x000fca00078e00ff */
[C---:B------:R-:W-:Y:S02]  /*bbb0*/  LOP3.LUT R3, R42.reuse, 0x20, RZ, 0x3c, !PT ;  /* 0x000000202a037812 */ /* 0x040fe400078e3cff */
[----:B------:R-:W-:Y:S02]  /*bbc0*/  LOP3.LUT R42, R42, 0x30, RZ, 0x3c, !PT ;  /* 0x000000302a2a7812 */ /* 0x000fe400078e3cff */
[----:B------:R-:W-:Y:S01]  /*bbd0*/  SHF.L.U32 R41, R41, 0x1, RZ ;  /* 0x0000000129297819 */ /* 0x000fe200000006ff */
[----:B------:R-:W-:Y:S04]  /*bbe0*/  STS.U16 [R2+0x40000], R4 ;  /* 0x0400000402007388 */ /* 0x000fe80000000400 */
[----:B------:R-:W-:Y:S04]  /*bbf0*/  STS.U16 [R2+0x42000], R6 ;  /* 0x0420000602007388 */ /* 0x000fe80000000400 */
[----:B------:R-:W-:Y:S01]  /*bc00*/  STS.U16 [R2+0x44000], R7 ;  /* 0x0440000702007388 */ /* 0x000fe20000000400 */
[----:B------:R-:W-:-:S03]  /*bc10*/  LOP3.LUT R108, R0, 0x20, RZ, 0x3c, !PT ;  /* 0x00000020006c7812 */ /* 0x000fc600078e3cff */
[----:B--2---:R-:W-:Y:S04]  /*bc20*/  STS.U16 [R2+0x46000], R33 ;  /* 0x0460002102007388 */ /* 0x004fe80000000400 */
[----:B------:R-:W-:Y:S04]  /*bc30*/  STS.U16 [R43+0x40400], R5 ;  /* 0x040400052b007388 */ /* 0x000fe80000000400 */
[----:B------:R-:W-:Y:S04]  /*bc40*/  STS.U16 [R43+0x42400], R10 ;  /* 0x0424000a2b007388 */ /* 0x000fe80000000400 */
[----:B------:R-:W-:Y:S04]  /*bc50*/  STS.U16 [R43+0x44400], R17 ;  /* 0x044400112b007388 */ /* 0x000fe80000000400 */
[----:B---3--:R-:W-:Y:S04]  /*bc60*/  STS.U16 [R43+0x46400], R34 ;  /* 0x046400222b007388 */ /* 0x008fe80000000400 */
[----:B------:R-:W-:Y:S04]  /*bc70*/  STS.U16 [R3+0x40800], R11 ;  /* 0x0408000b03007388 */ /* 0x000fe80000000400 */
[----:B------:R-:W-:Y:S04]  /*bc80*/  STS.U16 [R3+0x42800], R14 ;  /* 0x0428000e03007388 */ /* 0x000fe80000000400 */
[----:B------:R-:W-:Y:S04]  /*bc90*/  STS.U16 [R3+0x44800], R30 ;  /* 0x0448001e03007388 */ /* 0x000fe80000000400 */
[----:B------:R0:W-:Y:S04]  /*bca0*/  STS.U16 [R3+0x46800], R35 ;  /* 0x0468002303007388 */ /* 0x0001e80000000400 */
[----:B------:R-:W-:Y:S04]  /*bcb0*/  STS.U16 [R42+0x40c00], R19 ;  /* 0x040c00132a007388 */ /* 0x000fe80000000400 */
[----:B------:R-:W-:Y:S01]  /*bcc0*/  STS.U16 [R42+0x42c00], R18 ;  /* 0x042c00122a007388 */ /* 0x000fe20000000400 */
[----:B0-----:R-:W-:-:S03]  /*bcd0*/  LOP3.LUT R3, R41, 0x40, RZ, 0x3c, !PT ;  /* 0x0000004029037812 */ /* 0x001fc600078e3cff */
[----:B------:R-:W-:Y:S01]  /*bce0*/  STS.U16 [R42+0x44c00], R31 ;  /* 0x044c001f2a007388 */ /* 0x000fe20000000400 */
[----:B------:R-:W-:-:S03]  /*bcf0*/  LOP3.LUT R41, R41, 0x50, RZ, 0x3c, !PT ;  /* 0x0000005029297812 */ /* 0x000fc600078e3cff */
[----:B------:R-:W-:Y:S04]  /*bd00*/  STS.U16 [R42+0x46c00], R38 ;  /* 0x046c00262a007388 */ /* 0x000fe80000000400 */
        /* <DEDUP_REMOVED lines=13> */
[----:B------:R-:W-:Y:S04]  /*bde0*/  STS.U16 [R3+0x47800], R20 ;  /* 0x0478001403007388 */ /* 0x000fe80000000400 */
[----:B------:R-:W-:Y:S04]  /*bdf0*/  STS.U16 [R2+0x41c00], R22 ;  /* 0x041c001602007388 */ /* 0x000fe80000000400 */
[----:B----4-:R-:W-:Y:S04]  /*be00*/  STS.U16 [R2+0x43c00], R21 ;  /* 0x043c001502007388 */ /* 0x010fe80000000400 */
[----:B------:R-:W-:Y:S04]  /*be10*/  STS.U16 [R2+0x45c00], R23 ;  /* 0x045c001702007388 */ /* 0x000fe80000000400 */
[----:B------:R-:W-:Y:S04]  /*be20*/  STS.U16 [R2+0x47c00], R24 ;  /* 0x047c001802007388 */ /* 0x000fe80000000400 */
[----:B------:R-:W-:Y:S06]  /*be30*/  BAR.SYNC.DEFER_BLOCKING 0x0 ;  /* 0x0000000000007b1d */ /* 0x000fec0000010000 */
[----:B------:R-:W-:Y:S04]  /*be40*/  LDSM.16.M88.4 R76, [R110+0x40000] ;  /* 0x040000006e4c783b */ /* 0x000fe80000000200 */
[----:B------:R-:W0:Y:S04]  /*be50*/  LDSM.16.MT88.4 R20, [R0+0x180] ;  /* 0x000180000014783b */ /* 0x000e280000004200 */
[----:B------:R-:W1:Y:S04]  /*be60*/  LDSM.16.MT88.4 R44, [R0] ;  /* 0x00000000002c783b */ /* 0x000e680000004200 */
[----:B------:R-:W2:Y:S04]  /*be70*/  LDSM.16.MT88.4 R36, [R0+0x80] ;  /* 0x000080000024783b */ /* 0x000ea80000004200 */
[----:B------:R-:W3:Y:S04]  /*be80*/  LDSM.16.MT88.4 R24, [R0+0x100] ;  /* 0x000100000018783b */ /* 0x000ee80000004200 */
[----:B------:R-:W4:Y:S04]  /*be90*/  LDSM.16.MT88.4 R12, [R108] ;  /* 0x000000006c0c783b */ /* 0x000f280000004200 */
[----:B------:R-:W3:Y:S04]  /*bea0*/  LDSM.16.MT88.4 R56, [R108+0x80] ;  /* 0x000080006c38783b */ /* 0x000ee80000004200 */
[----:B------:R-:W3:Y:S04]  /*beb0*/  LDSM.16.MT88.4 R16, [R0+0x2180] ;  /* 0x002180000010783b */ /* 0x000ee80000004200 */
[----:B------:R-:W4:Y:S04]  /*bec0*/  LDSM.16.MT88.4 R64, [R0+0x2000] ;  /* 0x002000000040783b */ /* 0x000f280000004200 */
[----:B------:R-:W4:Y:S04]  /*bed0*/  LDSM.16.MT88.4 R32, [R0+0x2080] ;  /* 0x002080000020783b */ /* 0x000f280000004200 */
[----:B------:R-:W4:Y:S04]  /*bee0*/  LDSM.16.MT88.4 R40, [R0+0x2100] ;  /* 0x002100000028783b */ /* 0x000f280000004200 */
[----:B------:R-:W4:Y:S01]  /*bef0*/  LDSM.16.MT88.4 R28, [R108+0x2000] ;  /* 0x002000006c1c783b */ /* 0x000f220000004200 */
[-C--:B0-----:R-:W-:Y:S03]  /*bf00*/  HMMA.16816.F32.BF16 R20, R20, R76.reuse, RZ ;  /* 0x0000004c1414723c */ /* 0x081fe600000418ff */
[----:B------:R-:W0:Y:S04]  /*bf10*/  LDSM.16.MT88.4 R8, [R108+0x100] ;  /* 0x000100006c08783b */ /* 0x000e280000004200 */
[----:B------:R-:W0:Y:S01]  /*bf20*/  LDSM.16.MT88.4 R4, [R108+0x2080] ;  /* 0x002080006c04783b */ /* 0x000e220000004200 */
[----:B-1----:R-:W-:Y:S01]  /*bf30*/  HMMA.16816.F32.BF16 R44, R44, R76, RZ ;  /* 0x0000004c2c2c723c */ /* 0x002fe200000418ff */
[----:B------:R-:W-:-:S02]  /*bf40*/  LOP3.LUT R3, R0, 0x40, RZ, 0x3c, !PT ;  /* 0x0000004000037812 */ /* 0x000fc400078e3cff */
[----:B------:R-:W-:Y:S01]  /*bf50*/  LOP3.LUT R2, R0, 0x60, RZ, 0x3c, !PT ;  /* 0x0000006000027812 */ /* 0x000fe200078e3cff */
[----:B------:R-:W-:Y:S04]  /*bf60*/  LDSM.16.MT88.4 R104, [R108+0x2180] ;  /* 0x002180006c68783b */ /* 0x000fe80000004200 */
[-C--:B--2---:R-:W-:Y:S01]  /*bf70*/  HMMA.16816.F32.BF16 R36, R36, R76.reuse, RZ ;  /* 0x0000004c2424723c */ /* 0x084fe200000418ff */
[----:B------:R-:W-:Y:S04]  /*bf80*/  LDSM.16.MT88.4 R52, [R3+0x80] ;  /* 0x000080000334783b */ /* 0x000fe80000004200 */
[----:B------:R-:W-:Y:S03]  /*bf90*/  LDSM.16.MT88.4 R48, [R3+0x100] ;  /* 0x000100000330783b */ /* 0x000fe60000004200 */
[-C--:B---3--:R-:W-:Y:S01]  /*bfa0*/  HMMA.16816.F32.BF16 R24, R24, R76.reuse, RZ ;  /* 0x0000004c1818723c */ /* 0x088fe200000418ff */
[----:B------:R-:W-:Y:S04]  /*bfb0*/  LDSM.16.MT88.4 R68, [R2+0x80] ;  /* 0x000080000244783b */ /* 0x000fe80000004200 */
[----:B------:R-:W-:Y:S03]  /*bfc0*/  LDSM.16.MT88.4 R60, [R2+0x100] ;  /* 0x00010000023c783b */ /* 0x000fe60000004200 */
[-C--:B----4-:R-:W-:Y:S01]  /*bfd0*/  HMMA.16816.F32.BF16 R12, R12, R76.reuse, RZ ;  /* 0x0000004c0c0c723c */ /* 0x090fe200000418ff */
[----:B------:R-:W-:Y:S04]  /*bfe0*/  LDSM.16.MT88.4 R100, [R3+0x2000] ;  /* 0x002000000364783b */ /* 0x000fe80000004200 */
[----:B------:R-:W-:Y:S03]  /*bff0*/  LDSM.16.MT88.4 R96, [R3+0x2080] ;  /* 0x002080000360783b */ /* 0x000fe60000004200 */
[----:B------:R-:W-:Y:S01]  /*c000*/  HMMA.16816.F32.BF16 R56, R56, R76, RZ ;  /* 0x0000004c3838723c */ /* 0x000fe200000418ff */
[----:B------:R-:W-:Y:S04]  /*c010*/  LDSM.16.MT88.4 R92, [R3+0x2100] ;  /* 0x00210000035c783b */ /* 0x000fe80000004200 */
[----:B------:R-:W-:Y:S03]  /*c020*/  LDSM.16.MT88.4 R88, [R3+0x2180] ;  /* 0x002180000358783b */ /* 0x000fe60000004200 */
[-C--:B------:R-:W-:Y:S01]  /*c030*/  HMMA.16816.F32.BF16 R16, R16, R78.reuse, R20 ;  /* 0x0000004e1010723c */ /* 0x080fe20000041814 */
[----:B------:R-:W1:Y:S04]  /*c040*/  LDSM.16.MT88.4 R20, [R108+0x2100] ;  /* 0x002100006c14783b */ /* 0x000e680000004200 */
[----:B------:R-:W-:Y:S03]  /*c050*/  LDSM.16.MT88.4 R84, [R2+0x2000] ;  /* 0x002000000254783b */ /* 0x000fe60000004200 */
[-C--:B------:R-:W-:Y:S01]  /*c060*/  HMMA.16816.F32.BF16 R64, R64, R78.reuse, R44 ;  /* 0x0000004e4040723c */ /* 0x080fe2000004182c */
[----:B------:R-:W-:Y:S04]  /*c070*/  LDSM.16.MT88.4 R44, [R2] ;  /* 0x00000000022c783b */ /* 0x000fe80000004200 */
[----:B------:R-:W-:Y:S03]  /*c080*/  LDSM.16.MT88.4 R80, [R2+0x2080] ;  /* 0x002080000250783b */ /* 0x000fe60000004200 */
[-C--:B------:R-:W-:Y:S01]  /*c090*/  HMMA.16816.F32.BF16 R32, R32, R78.reuse, R36 ;  /* 0x0000004e2020723c */ /* 0x080fe20000041824 */
[----:B------:R-:W-:Y:S04]  /*c0a0*/  LDSM.16.MT88.4 R36, [R3+0x180] ;  /* 0x000180000324783b */ /* 0x000fe80000004200 */
[----:B------:R-:W-:Y:S03]  /*c0b0*/  LDSM.16.MT88.4 R72, [R2+0x2100] ;  /* 0x002100000248783b */ /* 0x000fe60000004200 */
[-C--:B------:R-:W-:Y:S01]  /*c0c0*/  HMMA.16816.F32.BF16 R40, R40, R78.reuse, R24 ;  /* 0x0000004e2828723c */ /* 0x080fe20000041818 */
[----:B------:R-:W2:Y:S07]  /*c0d0*/  LDSM.16.MT88.4 R24, [R3] ;  /* 0x000000000318783b */ /* 0x000eae0000004200 */
[----:B------:R-:W-:Y:S01]  /*c0e0*/  HMMA.16816.F32.BF16 R28, R28, R78, R12 ;  /* 0x0000004e1c1c723c */ /* 0x000fe2000004180c */
[----:B------:R-:W3:Y:S07]  /*c0f0*/  LDSM.16.MT88.4 R12, [R108+0x180] ;  /* 0x000180006c0c783b */ /* 0x000eee0000004200 */
[----:B0-----:R-:W-:Y:S08]  /*c100*/  HMMA.16816.F32.BF16 R8, R8, R76, RZ ;  /* 0x0000004c0808723c */ /* 0x001ff000000418ff */
[-C--:B------:R-:W-:Y:S01]  /*c110*/  HMMA.16816.F32.BF16 R4, R4, R78.reuse, R56 ;  /* 0x0000004e0404723c */ /* 0x080fe20000041838 */
[----:B------:R-:W0:Y:S11]  /*c120*/  LDSM.16.MT88.4 R56, [R2+0x180] ;  /* 0x000180000238783b */ /* 0x000e360000004200 */
[----:B------:R-:W-:Y:S04]  /*c130*/  @!UPT UIADD3 URZ, URZ, URZ, URZ ;  /* 0x0000003f3f3ff290 */ /* 0x000fe8000fffe03f */
[----:B-1----:R-:W-:Y:S01]  /*c140*/  HMMA.16816.F32.BF16 R20, R20, R78, R8 ;  /* 0x0000004e1414723c */ /* 0x002fe20000041808 */
[----:B------:R-:W1:Y:S07]  /*c150*/  LDSM.16.MT88.4 R8, [R2+0x2180] ;  /* 0x002180000208783b */ /* 0x000e6e0000004200 */
[-C--:B--2---:R-:W-:Y:S08]  /*c160*/  HMMA.16816.F32.BF16 R24, R24, R76.reuse, RZ ;  /* 0x0000004c1818723c */ /* 0x084ff000000418ff */
[-C--:B---3--:R-:W-:Y:S08]  /*c170*/  HMMA.16816.F32.BF16 R12, R12, R76.reuse, RZ ;  /* 0x0000004c0c0c723c */ /* 0x088ff000000418ff */
[-C--:B------:R-:W-:Y:S08]  /*c180*/  HMMA.16816.F32.BF16 R52, R52, R76.reuse, RZ ;  /* 0x0000004c3434723c */ /* 0x080ff000000418ff */
[-C--:B------:R-:W-:Y:S08]  /*c190*/  HMMA.16816.F32.BF16 R48, R48, R76.reuse, RZ ;  /* 0x0000004c3030723c */ /* 0x080ff000000418ff */
[-C--:B------:R-:W-:Y:S08]  /*c1a0*/  HMMA.16816.F32.BF16 R36, R36, R76.reuse, RZ ;  /* 0x0000004c2424723c */ /* 0x080ff000000418ff */
[-C--:B------:R-:W-:Y:S08]  /*c1b0*/  HMMA.16816.F32.BF16 R44, R44, R76.reuse, RZ ;  /* 0x0000004c2c2c723c */ /* 0x080ff000000418ff */
[-C--:B------:R-:W-:Y:S08]  /*c1c0*/  HMMA.16816.F32.BF16 R68, R68, R76.reuse, RZ ;  /* 0x0000004c4444723c */ /* 0x080ff000000418ff */
[-C--:B------:R-:W-:Y:S08]  /*c1d0*/  HMMA.16816.F32.BF16 R60, R60, R76.reuse, RZ ;  /* 0x0000004c3c3c723c */ /* 0x080ff000000418ff */
[----:B0-----:R-:W-:Y:S08]  /*c1e0*/  HMMA.16816.F32.BF16 R56, R56, R76, RZ ;  /* 0x0000004c3838723c */ /* 0x001ff000000418ff */
[-C--:B------:R-:W-:Y:S01]  /*c1f0*/  HMMA.16816.F32.BF16 R12, R104, R78.reuse, R12 ;  /* 0x0000004e680c723c */ /* 0x080fe2000004180c */
[----:B------:R-:W-:Y:S07]  /*c200*/  LDSM.16.MT88.4 R104, [R3+0x4000] ;  /* 0x004000000368783b */ /* 0x000fee0000004200 */
[-C--:B------:R-:W-:Y:S01]  /*c210*/  HMMA.16816.F32.BF16 R24, R100, R78.reuse, R24 ;  /* 0x0000004e6418723c */ /* 0x080fe20000041818 */
[----:B------:R-:W-:Y:S07]  /*c220*/  LDSM.16.MT88.4 R100, [R0+0x4000] ;  /* 0x004000000064783b */ /* 0x000fee0000004200 */
[-C--:B------:R-:W-:Y:S01]  /*c230*/  HMMA.16816.F32.BF16 R52, R96, R78.reuse, R52 ;  /* 0x0000004e6034723c */ /* 0x080fe20000041834 */
[----:B------:R-:W-:Y:S07]  /*c240*/  LDSM.16.MT88.4 R96, [R0+0x4080] ;  /* 0x004080000060783b */ /* 0x000fee0000004200 */
[-C--:B------:R-:W-:Y:S01]  /*c250*/  HMMA.16816.F32.BF16 R48, R92, R78.reuse, R48 ;  /* 0x0000004e5c30723c */ /* 0x080fe20000041830 */
[----:B------:R-:W0:Y:S07]  /*c260*/  LDSM.16.M88.4 R92, [R109+0x40000] ;  /* 0x040000006d5c783b */ /* 0x000e2e0000000200 */
[-C--:B------:R-:W-:Y:S01]  /*c270*/  HMMA.16816.F32.BF16 R36, R88, R78.reuse, R36 ;  /* 0x0000004e5824723c */ /* 0x080fe20000041824 */
[----:B------:R-:W2:Y:S07]  /*c280*/  LDSM.16.MT88.4 R88, [R0+0x4100] ;  /* 0x004100000058783b */ /* 0x000eae0000004200 */
[-C--:B------:R-:W-:Y:S01]  /*c290*/  HMMA.16816.F32.BF16 R44, R84, R78.reuse, R44 ;  /* 0x0000004e542c723c */ /* 0x080fe2000004182c */
[----:B------:R-:W3:Y:S07]  /*c2a0*/  LDSM.16.MT88.4 R84, [R0+0x4180] ;  /* 0x004180000054783b */ /* 0x000eee0000004200 */
[-C--:B------:R-:W-:Y:S01]  /*c2b0*/  HMMA.16816.F32.BF16 R68, R80, R78.reuse, R68 ;  /* 0x0000004e5044723c */ /* 0x080fe20000041844 */
[----:B------:R-:W4:Y:S07]  /*c2c0*/  LDSM.16.MT88.4 R80, [R108+0x4000] ;  /* 0x004000006c50783b */ /* 0x000f2e0000004200 */
[-C--:B------:R-:W-:Y:S01]  /*c2d0*/  HMMA.16816.F32.BF16 R72, R72, R78.reuse, R60 ;  /* 0x0000004e4848723c */ /* 0x080fe2000004183c */
[----:B------:R-:W4:Y:S07]  /*c2e0*/  LDSM.16.MT88.4 R60, [R108+0x4080] ;  /* 0x004080006c3c783b */ /* 0x000f2e0000004200 */
[----:B-1----:R-:W-:Y:S01]  /*c2f0*/  HMMA.16816.F32.BF16 R76, R8, R78, R56 ;  /* 0x0000004e084c723c */ /* 0x002fe20000041838 */
[----:B------:R-:W1:Y:S04]  /*c300*/  LDSM.16.MT88.4 R8, [R108+0x4180] ;  /* 0x004180006c08783b */ /* 0x000e680000004200 */
[----:B------:R-:W1:Y:S03]  /*c310*/  LDSM.16.MT88.4 R56, [R108+0x4100] ;  /* 0x004100006c38783b */ /* 0x000e660000004200 */
[-C--:B0-----:R-:W-:Y:S01]  /*c320*/  HMMA.16816.F32.BF16 R64, R100, R92.reuse, R64 ;  /* 0x0000005c6440723c */ /* 0x081fe20000041840 */
[----:B------:R-:W0:Y:S07]  /*c330*/  LDSM.16.MT88.4 R100, [R3+0x4080] ;  /* 0x004080000364783b */ /* 0x000e2e0000004200 */
[-C--:B------:R-:W-:Y:S01]  /*c340*/  HMMA.16816.F32.BF16 R32, R96, R92.reuse, R32 ;  /* 0x0000005c6020723c */ /* 0x080fe20000041820 */
[----:B------:R-:W0:Y:S07]  /*c350*/  LDSM.16.MT88.4 R96, [R3+0x4100] ;  /* 0x004100000360783b */ /* 0x000e2e0000004200 */
[-C--:B--2---:R-:W-:Y:S01]  /*c360*/  HMMA.16816.F32.BF16 R40, R88, R92.reuse, R40 ;  /* 0x0000005c5828723c */ /* 0x084fe20000041828 */
[----:B------:R-:W2:Y:S07]  /*c370*/  LDSM.16.MT88.4 R88, [R3+0x4180] ;  /* 0x004180000358783b */ /* 0x000eae0000004200 */
[-C--:B---3--:R-:W-:Y:S01]  /*c380*/  HMMA.16816.F32.BF16 R16, R84, R92.reuse, R16 ;  /* 0x0000005c5410723c */ /* 0x088fe20000041810 */
[----:B------:R-:W3:Y:S07]  /*c390*/  LDSM.16.MT88.4 R84, [R2+0x4000] ;  /* 0x004000000254783b */ /* 0x000eee0000004200 */
[-C--:B----4-:R-:W-:Y:S01]  /*c3a0*/  HMMA.16816.F32.BF16 R28, R80, R92.reuse, R28 ;  /* 0x0000005c501c723c */ /* 0x090fe2000004181c */
[----:B------:R-:W4:Y:S07]  /*c3b0*/  LDSM.16.MT88.4 R80, [R2+0x4080] ;  /* 0x004080000250783b */ /* 0x000f2e0000004200 */
[-C--:B------:R-:W-:Y:S01]  /*c3c0*/  HMMA.16816.F32.BF16 R4, R60, R92.reuse, R4 ;  /* 0x0000005c3c04723c */ /* 0x080fe20000041804 */
[----:B------:R-:W2:Y:S07]  /*c3d0*/  LDSM.16.MT88.4 R60, [R2+0x4100] ;  /* 0x00410000023c783b */ /* 0x000eae0000004200 */
[-C--:B-1----:R-:W-:Y:S01]  /*c3e0*/  HMMA.16816.F32.BF16 R12, R8, R92.reuse, R12 ;  /* 0x0000005c080c723c */ /* 0x082fe2000004180c */
[----:B------:R-:W1:Y:S07]  /*c3f0*/  LDSM.16.MT88.4 R8, [R0+0x6000] ;  /* 0x006000000008783b */ /* 0x000e6e0000004200 */
[-C--:B------:R-:W-:Y:S01]  /*c400*/  HMMA.16816.F32.BF16 R20, R56, R92.reuse, R20 ;  /* 0x0000005c3814723c */ /* 0x080fe20000041814 */
[----:B------:R-:W1:Y:S07]  /*c410*/  LDSM.16.MT88.4 R56, [R2+0x4180] ;  /* 0x004180000238783b */ /* 0x000e6e0000004200 */
[-C--:B------:R-:W-:Y:S01]  /*c420*/  HMMA.16816.F32.BF16 R24, R104, R92.reuse, R24 ;  /* 0x0000005c6818723c */ /* 0x080fe20000041818 */
[----:B------:R-:W1:Y:S07]  /*c430*/  LDSM.16.MT88.4 R104, [R0+0x6080] ;  /* 0x006080000068783b */ /* 0x000e6e0000004200 */
        /* <DEDUP_REMOVED lines=10> */
[----:B------:R-:W-:Y:S01]  /*c4e0*/  HMMA.16816.F32.BF16 R72, R60, R92, R72 ;  /* 0x0000005c3c48723c */ /* 0x000fe20000041848 */
[----:B------:R-:W2:Y:S07]  /*c4f0*/  LDSM.16.MT88.4 R60, [R108+0x6180] ;  /* 0x006180006c3c783b */ /* 0x000eae0000004200 */
[----:B-1----:R-:W-:Y:S01]  /*c500*/  HMMA.16816.F32.BF16 R64, R8, R94, R64 ;  /* 0x0000005e0840723c */ /* 0x002fe20000041840 */
[----:B------:R-:W1:Y:S07]  /*c510*/  LDSM.16.MT88.4 R8, [R3+0x6080] ;  /* 0x006080000308783b */ /* 0x000e6e0000004200 */
[----:B------:R-:W-:Y:S01]  /*c520*/  HMMA.16816.F32.BF16 R76, R56, R92, R76 ;  /* 0x0000005c384c723c */ /* 0x000fe2000004184c */
        /* <DEDUP_REMOVED lines=14> */
[----:B------:R-:W-:Y:S07]  /*c610*/  LDSM.16.MT88.4 R60, [R0+0x8000] ;  /* 0x00800000003c783b */ /* 0x000fee0000004200 */
[-C--:B-1----:R-:W-:Y:S01]  /*c620*/  HMMA.16816.F32.BF16 R52, R8, R94.reuse, R52 ;  /* 0x0000005e0834723c */ /* 0x082fe20000041834 */
[----:B------:R-:W1:Y:S07]  /*c630*/  LDSM.16.M88.4 R8, [R110+0x40080] ;  /* 0x040080006e08783b */ /* 0x000e6e0000000200 */
        /* <DEDUP_REMOVED lines=12> */
[----:B----4-:R-:W-:Y:S01]  /*c700*/  HMMA.16816.F32.BF16 R92, R80, R94, R76 ;  /* 0x0000005e505c723c */ /* 0x010fe2000004184c */
[----:B------:R-:W4:Y:S04]  /*c710*/  LDSM.16.MT88.4 R80, [R108+0x8180] ;  /* 0x008180006c50783b */ /* 0x000f280000004200 */
[----:B------:R-:W2:Y:S03]  /*c720*/  LDSM.16.MT88.4 R76, [R3+0x8000] ;  /* 0x00800000034c783b */ /* 0x000ea60000004200 */
        /* <DEDUP_REMOVED lines=30> */
[----:B---3--:R-:W-:Y:S01]  /*c910*/  HMMA.16816.F32.BF16 R92, R84, R8, R92 ;  /* 0x00000008545c723c */ /* 0x008fe2000004185c */
        /* <DEDUP_REMOVED lines=16> */
[----:B------:R-:W-:Y:S07]  /*ca20*/  LDSM.16.MT88.4 R88, [R0+0xc000] ;  /* 0x00c000000058783b */ /* 0x000fee0000004200 */
[-C--:B---3--:R-:W-:Y:S01]  /*ca30*/  HMMA.16816.F32.BF16 R24, R84, R10.reuse, R24 ;  /* 0x0000000a5418723c */ /* 0x088fe20000041818 */
[----:B------:R-:W-:Y:S07]  /*ca40*/  LDSM.16.MT88.4 R84, [R0+0xc080] ;  /* 0x00c080000054783b */ /* 0x000fee0000004200 */
[-C--:B----4-:R-:W-:Y:S01]  /*ca50*/  HMMA.16816.F32.BF16 R52, R80, R10.reuse, R52 ;  /* 0x0000000a5034723c */ /* 0x090fe20000041834 */
[----:B------:R-:W-:Y:S07]  /*ca60*/  LDSM.16.MT88.4 R80, [R0+0xc100] ;  /* 0x00c100000050783b */ /* 0x000fee0000004200 */
[-C--:B------:R-:W-:Y:S01]  /*ca70*/  HMMA.16816.F32.BF16 R48, R76, R10.reuse, R48 ;  /* 0x0000000a4c30723c */ /* 0x080fe20000041830 */
[----:B------:R-:W2:Y:S07]  /*ca80*/  LDSM.16.M88.4 R76, [R109+0x40080] ;  /* 0x040080006d4c783b */ /* 0x000eae0000000200 */
[-C--:B-1----:R-:W-:Y:S01]  /*ca90*/  HMMA.16816.F32.BF16 R36, R60, R10.reuse, R36 ;  /* 0x0000000a3c24723c */ /* 0x082fe20000041824 */
[----:B------:R-:W1:Y:S07]  /*caa0*/  LDSM.16.MT88.4 R60, [R0+0xc180] ;  /* 0x00c18000003c783b */ /* 0x000e6e0000004200 */
[-C--:B------:R-:W-:Y:S01]  /*cab0*/  HMMA.16816.F32.BF16 R44, R56, R10.reuse, R44 ;  /* 0x0000000a382c723c */ /* 0x080fe2000004182c */
[----:B------:R-:W3:Y:S07]  /*cac0*/  LDSM.16.MT88.4 R56, [R108+0xc000] ;  /* 0x00c000006c38783b */ /* 0x000eee0000004200 */
[-C--:B------:R-:W-:Y:S01]  /*cad0*/  HMMA.16816.F32.BF16 R68, R104, R10.reuse, R68 ;  /* 0x0000000a6844723c */ /* 0x080fe20000041844 */
[----:B------:R-:W4:Y:S07]  /*cae0*/  LDSM.16.MT88.4 R104, [R108+0xc080] ;  /* 0x00c080006c68783b */ /* 0x000f2e0000004200 */
[-C--:B0-----:R-:W-:Y:S01]  /*caf0*/  HMMA.16816.F32.BF16 R72, R100, R10.reuse, R72 ;  /* 0x0000000a6448723c */ /* 0x081fe20000041848 */
[----:B------:R-:W0:Y:S07]  /*cb00*/  LDSM.16.MT88.4 R100, [R108+0xc100] ;  /* 0x00c100006c64783b */ /* 0x000e2e0000004200 */
[----:B------:R-:W-:Y:S01]  /*cb10*/  HMMA.16816.F32.BF16 R8, R96, R10, R92 ;  /* 0x0000000a6008723c */ /* 0x000fe2000004185c */
[----:B------:R-:W0:Y:S04]  /*cb20*/  LDSM.16.MT88.4 R96, [R108+0xc180] ;  /* 0x00c180006c60783b */ /* 0x000e280000004200 */
[----:B------:R-:W0:Y:S03]  /*cb30*/  LDSM.16.MT88.4 R92, [R3+0xc000] ;  /* 0x00c00000035c783b */ /* 0x000e260000004200 */
[-C--:B--2---:R-:W-:Y:S01]  /*cb40*/  HMMA.16816.F32.BF16 R64, R88, R76.reuse, R64 ;  /* 0x0000004c5840723c */ /* 0x084fe20000041840 */
[----:B------:R-:W2:Y:S07]  /*cb50*/  LDSM.16.MT88.4 R88, [R3+0xc080] ;  /* 0x00c080000358783b */ /* 0x000eae0000004200 */
[-C--:B------:R-:W-:Y:S01]  /*cb60*/  HMMA.16816.F32.BF16 R32, R84, R76.reuse, R32 ;  /* 0x0000004c5420723c */ /* 0x080fe20000041820 */
[----:B------:R-:W2:Y:S07]  /*cb70*/  LDSM.16.MT88.4 R84, [R3+0xc100] ;  /* 0x00c100000354783b */ /* 0x000eae0000004200 */
[-C--:B------:R-:W-:Y:S01]  /*cb80*/  HMMA.16816.F32.BF16 R40, R80, R76.reuse, R40 ;  /* 0x0000004c5028723c */ /* 0x080fe20000041828 */
[----:B------:R-:W2:Y:S07]  /*cb90*/  LDSM.16.MT88.4 R80, [R3+0xc180] ;  /* 0x00c180000350783b */ /* 0x000eae0000004200 */
[-C--:B-1----:R-:W-:Y:S01]  /*cba0*/  HMMA.16816.F32.BF16 R16, R60, R76.reuse, R16 ;  /* 0x0000004c3c10723c */ /* 0x082fe20000041810 */
[----:B------:R-:W1:Y:S07]  /*cbb0*/  LDSM.16.MT88.4 R60, [R2+0xc000] ;  /* 0x00c00000023c783b */ /* 0x000e6e0000004200 */
[-C--:B---3--:R-:W-:Y:S01]  /*cbc0*/  HMMA.16816.F32.BF16 R28, R56, R76.reuse, R28 ;  /* 0x0000004c381c723c */ /* 0x088fe2000004181c */
[----:B------:R-:W3:Y:S07]  /*cbd0*/  LDSM.16.MT88.4 R56, [R2+0xc080] ;  /* 0x00c080000238783b */ /* 0x000eee0000004200 */
[-C--:B----4-:R-:W-:Y:S01]  /*cbe0*/  HMMA.16816.F32.BF16 R4, R104, R76.reuse, R4 ;  /* 0x0000004c6804723c */ /* 0x090fe20000041804 */
[----:B------:R-:W4:Y:S07]  /*cbf0*/  LDSM.16.MT88.4 R104, [R2+0xc100] ;  /* 0x00c100000268783b */ /* 0x000f2e0000004200 */
[-C--:B0-----:R-:W-:Y:S01]  /*cc00*/  HMMA.16816.F32.BF16 R20, R100, R76.reuse, R20 ;  /* 0x0000004c6414723c */ /* 0x081fe20000041814 */
[----:B------:R-:W0:Y:S07]  /*cc10*/  LDSM.16.MT88.4 R100, [R2+0xc180] ;  /* 0x00c180000264783b */ /* 0x000e2e0000004200 */
[-C--:B------:R-:W-:Y:S01]  /*cc20*/  HMMA.16816.F32.BF16 R12, R96, R76.reuse, R12 ;  /* 0x0000004c600c723c */ /* 0x080fe2000004180c */
[----:B------:R-:W0:Y:S07]  /*cc30*/  LDSM.16.MT88.4 R96, [R0+0xe000] ;  /* 0x00e000000060783b */ /* 0x000e2e0000004200 */
[-C--:B------:R-:W-:Y:S01]  /*cc40*/  HMMA.16816.F32.BF16 R24, R92, R76.reuse, R24 ;  /* 0x0000004c5c18723c */ /* 0x080fe20000041818 */
[----:B------:R-:W0:Y:S07]  /*cc50*/  LDSM.16.MT88.4 R92, [R0+0xe080] ;  /* 0x00e08000005c783b */ /* 0x000e2e0000004200 */
        /* <DEDUP_REMOVED lines=12> */
[----:B0-----:R-:W-:Y:S01]  /*cd20*/  HMMA.16816.F32.BF16 R8, R100, R76, R8 ;  /* 0x0000004c6408723c */ /* 0x001fe20000041808 */
        /* <DEDUP_REMOVED lines=16> */
[----:B------:R-:W-:Y:S07]  /*ce30*/  LDSM.16.MT88.4 R104, [R3+0x10000] ;  /* 0x010000000368783b */ /* 0x000fee0000004200 */
[-C--:B0-----:R-:W-:Y:S01]  /*ce40*/  HMMA.16816.F32.BF16 R24, R100, R78.reuse, R24 ;  /* 0x0000004e6418723c */ /* 0x081fe20000041818 */
[----:B------:R-:W-:Y:S07]  /*ce50*/  LDSM.16.MT88.4 R100, [R0+0x10000] ;  /* 0x010000000064783b */ /* 0x000fee0000004200 */
[-C--:B------:R-:W-:Y:S01]  /*ce60*/  HMMA.16816.F32.BF16 R52, R96, R78.reuse, R52 ;  /* 0x0000004e6034723c */ /* 0x080fe20000041834 */
[----:B------:R-:W-:Y:S07]  /*ce70*/  LDSM.16.MT88.4 R96, [R0+0x10080] ;  /* 0x010080000060783b */ /* 0x000fee0000004200 */
[-C--:B------:R-:W-:Y:S01]  /*ce80*/  HMMA.16816.F32.BF16 R48, R92, R78.reuse, R48 ;  /* 0x0000004e5c30723c */ /* 0x080fe20000041830 */
[----:B------:R-:W0:Y:S07]  /*ce90*/  LDSM.16.M88.4 R92, [R110+0x40100] ;  /* 0x040100006e5c783b */ /* 0x000e2e0000000200 */
[-C--:B--2---:R-:W-:Y:S01]  /*cea0*/  HMMA.16816.F32.BF16 R36, R88, R78.reuse, R36 ;  /* 0x0000004e5824723c */ /* 0x084fe20000041824 */
[----:B------:R-:W2:Y:S07]  /*ceb0*/  LDSM.16.MT88.4 R88, [R0+0x10100] ;  /* 0x010100000058783b */ /* 0x000eae0000004200 */
[-C--:B------:R-:W-:Y:S01]  /*cec0*/  HMMA.16816.F32.BF16 R44, R84, R78.reuse, R44 ;  /* 0x0000004e542c723c */ /* 0x080fe2000004182c */
[----:B------:R-:W4:Y:S07]  /*ced0*/  LDSM.16.MT88.4 R84, [R0+0x10180] ;  /* 0x010180000054783b */ /* 0x000f2e0000004200 */
[-C--:B------:R-:W-:Y:S01]  /*cee0*/  HMMA.16816.F32.BF16 R68, R80, R78.reuse, R68 ;  /* 0x0000004e5044723c */ /* 0x080fe20000041844 */
[----:B------:R-:W4:Y:S07]  /*cef0*/  LDSM.16.MT88.4 R80, [R108+0x10000] ;  /* 0x010000006c50783b */ /* 0x000f2e0000004200 */
[-C--:B-1----:R-:W-:Y:S01]  /*cf00*/  HMMA.16816.F32.BF16 R72, R60, R78.reuse, R72 ;  /* 0x0000004e3c48723c */ /* 0x082fe20000041848 */
[----:B------:R-:W1:Y:S07]  /*cf10*/  LDSM.16.MT88.4 R60, [R108+0x10080] ;  /* 0x010080006c3c783b */ /* 0x000e6e0000004200 */
[----:B---3--:R-:W-:Y:S01]  /*cf20*/  HMMA.16816.F32.BF16 R76, R56, R78, R8 ;  /* 0x0000004e384c723c */ /* 0x008fe20000041808 */
[----:B------:R-:W3:Y:S04]  /*cf30*/  LDSM.16.MT88.4 R8, [R108+0x10180] ;  /* 0x010180006c08783b */ /* 0x000ee80000004200 */
[----:B------:R-:W1:Y:S03]  /*cf40*/  LDSM.16.MT88.4 R56, [R108+0x10100] ;  /* 0x010100006c38783b */ /* 0x000e660000004200 */
[-C--:B0-----:R-:W-:Y:S01]  /*cf50*/  HMMA.16816.F32.BF16 R64, R100, R92.reuse, R64 ;  /* 0x0000005c6440723c */ /* 0x081fe20000041840 */
[----:B------:R-:W0:Y:S07]  /*cf60*/  LDSM.16.MT88.4 R100, [R3+0x10080] ;  /* 0x010080000364783b */ /* 0x000e2e0000004200 */
[-C--:B------:R-:W-:Y:S01]  /*cf70*/  HMMA.16816.F32.BF16 R32, R96, R92.reuse, R32 ;  /* 0x0000005c6020723c */ /* 0x080fe20000041820 */
[----:B------:R-:W0:Y:S07]  /*cf80*/  LDSM.16.MT88.4 R96, [R3+0x10100] ;  /* 0x010100000360783b */ /* 0x000e2e0000004200 */
[-C--:B--2---:R-:W-:Y:S01]  /*cf90*/  HMMA.16816.F32.BF16 R40, R88, R92.reuse, R40 ;  /* 0x0000005c5828723c */ /* 0x084fe20000041828 */
[----:B------:R-:W2:Y:S07]  /*cfa0*/  LDSM.16.MT88.4 R88, [R3+0x10180] ;  /* 0x010180000358783b */ /* 0x000eae0000004200 */
[-C--:B----4-:R-:W-:Y:S01]  /*cfb0*/  HMMA.16816.F32.BF16 R16, R84, R92.reuse, R16 ;  /* 0x0000005c5410723c */ /* 0x090fe20000041810 */
[----:B------:R-:W4:Y:S07]  /*cfc0*/  LDSM.16.MT88.4 R84, [R2+0x10000] ;  /* 0x010000000254783b */ /* 0x000f2e0000004200 */
[-C--:B------:R-:W-:Y:S01]  /*cfd0*/  HMMA.16816.F32.BF16 R28, R80, R92.reuse, R28 ;  /* 0x0000005c501c723c */ /* 0x080fe2000004181c */
[----:B------:R-:W2:Y:S07]  /*cfe0*/  LDSM.16.MT88.4 R80, [R2+0x10080] ;  /* 0x010080000250783b */ /* 0x000eae0000004200 */
[-C--:B-1----:R-:W-:Y:S01]  /*cff0*/  HMMA.16816.F32.BF16 R4, R60, R92.reuse, R4 ;  /* 0x0000005c3c04723c */ /* 0x082fe20000041804 */
[----:B------:R-:W1:Y:S07]  /*d000*/  LDSM.16.MT88.4 R60, [R2+0x10100] ;  /* 0x01010000023c783b */ /* 0x000e6e0000004200 */
[-C--:B---3--:R-:W-:Y:S01]  /*d010*/  HMMA.16816.F32.BF16 R12, R8, R92.reuse, R12 ;  /* 0x0000005c080c723c */ /* 0x088fe2000004180c */
[----:B------:R-:W3:Y:S07]  /*d020*/  LDSM.16.MT88.4 R8, [R0+0x12000] ;  /* 0x012000000008783b */ /* 0x000eee0000004200 */
        /* <DEDUP_REMOVED lines=14> */
[----:B-1----:R-:W-:Y:S01]  /*d110*/  HMMA.16816.F32.BF16 R72, R60, R92, R72 ;  /* 0x0000005c3c48723c */ /* 0x002fe20000041848 */
[----:B------:R-:W1:Y:S07]  /*d120*/  LDSM.16.MT88.4 R60, [R108+0x12180] ;  /* 0x012180006c3c783b */ /* 0x000e6e0000004200 */
[----:B---3--:R-:W-:Y:S01]  /*d130*/  HMMA.16816.F32.BF16 R64, R8, R94, R64 ;  /* 0x0000005e0840723c */ /* 0x008fe20000041840 */
[----:B------:R-:W3:Y:S07]  /*d140*/  LDSM.16.MT88.4 R8, [R3+0x12080] ;  /* 0x012080000308783b */ /* 0x000eee0000004200 */
        /* <DEDUP_REMOVED lines=15> */
[----:B------:R-:W-:Y:S07]  /*d240*/  LDSM.16.MT88.4 R60, [R0+0x14000] ;  /* 0x01400000003c783b */ /* 0x000fee0000004200 */
[-C--:B---3--:R-:W-:Y:S01]  /*d250*/  HMMA.16816.F32.BF16 R52, R8, R94.reuse, R52 ;  /* 0x0000005e0834723c */ /* 0x088fe20000041834 */
[----:B------:R-:W1:Y:S07]  /*d260*/  LDSM.16.M88.4 R8, [R109+0x40100] ;  /* 0x040100006d08783b */ /* 0x000e6e0000000200 */
[-C--:B------:R-:W-:Y:S01]  /*d270*/  HMMA.16816.F32.BF16 R24, R56, R94.reuse, R24 ;  /* 0x0000005e3818723c */ /* 0x080fe20000041818 */
[----:B------:R-:W3:Y:S07]  /*d280*/  LDSM.16.MT88.4 R56, [R0+0x14080] ;  /* 0x014080000038783b */ /* 0x000eee0000004200 */
        /* <DEDUP_REMOVED lines=10> */
[----:B------:R-:W-:Y:S01]  /*d330*/  HMMA.16816.F32.BF16 R92, R80, R94, R76 ;  /* 0x0000005e505c723c */ /* 0x000fe2000004184c */
[----:B------:R-:W2:Y:S04]  /*d340*/  LDSM.16.MT88.4 R80, [R108+0x14180] ;  /* 0x014180006c50783b */ /* 0x000ea80000004200 */
[----:B------:R-:W2:Y:S03]  /*d350*/  LDSM.16.MT88.4 R76, [R3+0x14000] ;  /* 0x01400000034c783b */ /* 0x000ea60000004200 */
[-C--:B-1----:R-:W-:Y:S01]  /*d360*/  HMMA.16816.F32.BF16 R64, R60, R8.reuse, R64 ;  /* 0x000000083c40723c */ /* 0x082fe20000041840 */
[----:B------:R-:W1:Y:S07]  /*d370*/  LDSM.16.MT88.4 R60, [R3+0x14080] ;  /* 0x01408000033c783b */ /* 0x000e6e0000004200 */
[-C--:B---3--:R-:W-:Y:S01]  /*d380*/  HMMA.16816.F32.BF16 R32, R56, R8.reuse, R32 ;  /* 0x000000083820723c */ /* 0x088fe20000041820 */
        /* <DEDUP_REMOVED lines=27> */
[----:B----4-:R-:W-:Y:S01]  /*d540*/  HMMA.16816.F32.BF16 R92, R84, R8, R92 ;  /* 0x00000008545c723c */ /* 0x010fe2000004185c */
        /* <DEDUP_REMOVED lines=17> */
[-C--:B----4-:R-:W-:Y:S01]  /*d660*/  HMMA.16816.F32.BF16 R24, R84, R10.reuse, R24 ;  /* 0x0000000a5418723c */ /* 0x090fe20000041818 */
[----:B------:R-:W-:Y:S07]  /*d670*/  LDSM.16.MT88.4 R84, [R0+0x18080] ;  /* 0x018080000054783b */ /* 0x000fee0000004200 */
[-C--:B------:R-:W-:Y:S01]  /*d680*/  HMMA.16816.F32.BF16 R52, R80, R10.reuse, R52 ;  /* 0x0000000a5034723c */ /* 0x080fe20000041834 */
[----:B------:R-:W-:Y:S07]  /*d690*/  LDSM.16.MT88.4 R80, [R0+0x18100] ;  /* 0x018100000050783b */ /* 0x000fee0000004200 */
[-C--:B------:R-:W-:Y:S01]  /*d6a0*/  HMMA.16816.F32.BF16 R48, R76, R10.reuse, R48 ;  /* 0x0000000a4c30723c */ /* 0x080fe20000041830 */
[----:B------:R-:W2:Y:S07]  /*d6b0*/  LDSM.16.M88.4 R76, [R110+0x40180] ;  /* 0x040180006e4c783b */ /* 0x000eae0000000200 */
[-C--:B-1----:R-:W-:Y:S01]  /*d6c0*/  HMMA.16816.F32.BF16 R36, R60, R10.reuse, R36 ;  /* 0x0000000a3c24723c */ /* 0x082fe20000041824 */
[----:B------:R-:W1:Y:S07]  /*d6d0*/  LDSM.16.MT88.4 R60, [R0+0x18180] ;  /* 0x01818000003c783b */ /* 0x000e6e0000004200 */
[-C--:B---3--:R-:W-:Y:S01]  /*d6e0*/  HMMA.16816.F32.BF16 R44, R56, R10.reuse, R44 ;  /* 0x0000000a382c723c */ /* 0x088fe2000004182c */
        /* <DEDUP_REMOVED lines=455> */
[----:B------:R-:W-:Y:S07]  /*f360*/  LDSM.16.MT88.4 R84, [R0+0x34180] ;  /* 0x034180000054783b */ /* 0x000fee0000004200 */
[-C--:B------:R-:W-:Y:S01]  /*f370*/  HMMA.16816.F32.BF16 R68, R80, R78.reuse, R68 ;  /* 0x0000004e5044723c */ /* 0x080fe20000041844 */
[----:B------:R-:W-:Y:S07]  /*f380*/  LDSM.16.MT88.4 R80, [R108+0x34000] ;  /* 0x034000006c50783b */ /* 0x000fee0000004200 */
[-C--:B-1----:R-:W-:Y:S01]  /*f390*/  HMMA.16816.F32.BF16 R72, R60, R78.reuse, R72 ;  /* 0x0000004e3c48723c */ /* 0x082fe20000041848 */
[----:B------:R-:W-:Y:S07]  /*f3a0*/  LDSM.16.MT88.4 R60, [R108+0x34080] ;  /* 0x034080006c3c783b */ /* 0x000fee0000004200 */
[----:B---3--:R-:W-:Y:S01]  /*f3b0*/  HMMA.16816.F32.BF16 R76, R56, R78, R8 ;  /* 0x0000004e384c723c */ /* 0x008fe20000041808 */
[----:B------:R-:W1:Y:S04]  /*f3c0*/  LDSM.16.MT88.4 R56, [R108+0x34100] ;  /* 0x034100006c38783b */ /* 0x000e680000004200 */
[----:B------:R-:W3:Y:S03]  /*f3d0*/  LDSM.16.MT88.4 R8, [R108+0x34180] ;  /* 0x034180006c08783b */ /* 0x000ee60000004200 */
[-C--:B0-----:R-:W-:Y:S01]  /*f3e0*/  HMMA.16816.F32.BF16 R64, R100, R92.reuse, R64 ;  /* 0x0000005c6440723c */ /* 0x081fe20000041840 */
[----:B------:R-:W0:Y:S07]  /*f3f0*/  LDSM.16.MT88.4 R100, [R3+0x34080] ;  /* 0x034080000364783b */ /* 0x000e2e0000004200 */
[-C--:B------:R-:W-:Y:S01]  /*f400*/  HMMA.16816.F32.BF16 R32, R96, R92.reuse, R32 ;  /* 0x0000005c6020723c */ /* 0x080fe20000041820 */
[----:B------:R-:W4:Y:S07]  /*f410*/  LDSM.16.MT88.4 R96, [R3+0x34100] ;  /* 0x034100000360783b */ /* 0x000f2e0000004200 */
[-C--:B--2---:R-:W-:Y:S01]  /*f420*/  HMMA.16816.F32.BF16 R40, R88, R92.reuse, R40 ;  /* 0x0000005c5828723c */ /* 0x084fe20000041828 */
        /* <DEDUP_REMOVED lines=9> */
[-C--:B------:R-:W-:Y:S01]  /*f4c0*/  HMMA.16816.F32.BF16 R4, R60, R92.reuse, R4 ;  /* 0x0000005c3c04723c */ /* 0x080fe20000041804 */
[----:B------:R-:W3:Y:S07]  /*f4d0*/  LDSM.16.MT88.4 R60, [R2+0x34100] ;  /* 0x03410000023c783b */ /* 0x000eee0000004200 */
[-C--:B------:R-:W-:Y:S01]  /*f4e0*/  HMMA.16816.F32.BF16 R24, R104, R92.reuse, R24 ;  /* 0x0000005c6818723c */ /* 0x080fe20000041818 */
[----:B------:R-:W3:Y:S07]  /*f4f0*/  LDSM.16.MT88.4 R104, [R0+0x36080] ;  /* 0x036080000068783b */ /* 0x000eee0000004200 */
[-C--:B0-----:R-:W-:Y:S01]  /*f500*/  HMMA.16816.F32.BF16 R52, R100, R92.reuse, R52 ;  /* 0x0000005c6434723c */ /* 0x081fe20000041834 */
[----:B------:R-:W0:Y:S07]  /*f510*/  LDSM.16.MT88.4 R100, [R0+0x36100] ;  /* 0x036100000064783b */ /* 0x000e2e0000004200 */
[-C--:B----4-:R-:W-:Y:S01]  /*f520*/  HMMA.16816.F32.BF16 R48, R96, R92.reuse, R48 ;  /* 0x0000005c6030723c */ /* 0x090fe20000041830 */
[----:B------:R-:W4:Y:S07]  /*f530*/  LDSM.16.MT88.4 R96, [R0+0x36180] ;  /* 0x036180000060783b */ /* 0x000f2e0000004200 */
[-C--:B--2---:R-:W-:Y:S01]  /*f540*/  HMMA.16816.F32.BF16 R36, R88, R92.reuse, R36 ;  /* 0x0000005c5824723c */ /* 0x084fe20000041824 */
[----:B------:R-:W2:Y:S07]  /*f550*/  LDSM.16.MT88.4 R88, [R108+0x36000] ;  /* 0x036000006c58783b */ /* 0x000eae0000004200 */
[----:B-1----:R-:W-:Y:S01]  /*f560*/  HMMA.16816.F32.BF16 R76, R56, R92, R76 ;  /* 0x0000005c384c723c */ /* 0x002fe2000004184c */
[----:B------:R-:W1:Y:S07]  /*f570*/  LDSM.16.MT88.4 R56, [R3+0x36000] ;  /* 0x036000000338783b */ /* 0x000e6e0000004200 */
[----:B---3--:R-:W-:Y:S01]  /*f580*/  HMMA.16816.F32.BF16 R64, R8, R94, R64 ;  /* 0x0000005e0840723c */ /* 0x008fe20000041840 */
[----:B------:R-:W3:Y:S07]  /*f590*/  LDSM.16.MT88.4 R8, [R3+0x36080] ;  /* 0x036080000308783b */ /* 0x000eee0000004200 */
[-C--:B------:R-:W-:Y:S01]  /*f5a0*/  HMMA.16816.F32.BF16 R44, R84, R92.reuse, R44 ;  /* 0x0000005c542c723c */ /* 0x080fe2000004182c */
[----:B------:R-:W1:Y:S07]  /*f5b0*/  LDSM.16.MT88.4 R84, [R108+0x36080] ;  /* 0x036080006c54783b */ /* 0x000e6e0000004200 */
[-C--:B------:R-:W-:Y:S01]  /*f5c0*/  HMMA.16816.F32.BF16 R68, R80, R92.reuse, R68 ;  /* 0x0000005c5044723c */ /* 0x080fe20000041844 */
[----:B------:R-:W1:Y:S07]  /*f5d0*/  LDSM.16.MT88.4 R80, [R108+0x36100] ;  /* 0x036100006c50783b */ /* 0x000e6e0000004200 */
[----:B------:R-:W-:Y:S01]  /*f5e0*/  HMMA.16816.F32.BF16 R72, R60, R92, R72 ;  /* 0x0000005c3c48723c */ /* 0x000fe20000041848 */
        /* <DEDUP_REMOVED lines=9> */
[-C--:B-1----:R-:W-:Y:S01]  /*f680*/  HMMA.16816.F32.BF16 R24, R56, R94.reuse, R24 ;  /* 0x0000005e3818723c */ /* 0x082fe20000041818 */
[----:B------:R-:W-:Y:S07]  /*f690*/  LDSM.16.M88.4 R56, [R110+0x40380] ;  /* 0x040380006e38783b */ /* 0x000fee0000000200 */
[-C--:B---3--:R-:W-:Y:S01]  /*f6a0*/  HMMA.16816.F32.BF16 R52, R8, R94.reuse, R52 ;  /* 0x0000005e0834723c */ /* 0x088fe20000041834 */
[----:B------:R-:W1:Y:S07]  /*f6b0*/  LDSM.16.MT88.4 R8, [R0+0x38080] ;  /* 0x038080000008783b */ /* 0x000e6e0000004200 */
[-C--:B------:R-:W-:Y:S01]  /*f6c0*/  HMMA.16816.F32.BF16 R4, R84, R94.reuse, R4 ;  /* 0x0000005e5404723c */ /* 0x080fe20000041804 */
[----:B------:R-:W3:Y:S07]  /*f6d0*/  LDSM.16.MT88.4 R84, [R2+0x36100] ;  /* 0x036100000254783b */ /* 0x000eee0000004200 */
        /* <DEDUP_REMOVED lines=10> */
[----:B--2---:R-:W-:Y:S01]  /*f780*/  HMMA.16816.F32.BF16 R68, R88, R94, R68 ;  /* 0x0000005e5844723c */ /* 0x004fe20000041844 */
[----:B------:R-:W2:Y:S07]  /*f790*/  LDSM.16.MT88.4 R88, [R108+0x38080] ;  /* 0x038080006c58783b */ /* 0x000eae0000004200 */
[----:B-1----:R-:W-:Y:S01]  /*f7a0*/  HMMA.16816.F32.BF16 R32, R8, R56, R32 ;  /* 0x000000380820723c */ /* 0x002fe20000041820 */
[----:B------:R-:W1:Y:S07]  /*f7b0*/  LDSM.16.MT88.4 R8, [R3+0x38100] ;  /* 0x038100000308783b */ /* 0x000e6e0000004200 */
[-C--:B---3--:R-:W-:Y:S01]  /*f7c0*/  HMMA.16816.F32.BF16 R72, R84, R94.reuse, R72 ;  /* 0x0000005e5448723c */ /* 0x088fe20000041848 */
[----:B------:R-:W3:Y:S07]  /*f7d0*/  LDSM.16.MT88.4 R84, [R108+0x38100] ;  /* 0x038100006c54783b */ /* 0x000eee0000004200 */
[----:B------:R-:W-:Y:S01]  /*f7e0*/  HMMA.16816.F32.BF16 R92, R80, R94, R76 ;  /* 0x0000005e505c723c */ /* 0x000fe2000004184c */
[----:B------:R-:W1:Y:S04]  /*f7f0*/  LDSM.16.MT88.4 R80, [R108+0x38180] ;  /* 0x038180006c50783b */ /* 0x000e680000004200 */
[----:B------:R-:W1:Y:S03]  /*f800*/  LDSM.16.MT88.4 R76, [R3+0x38000] ;  /* 0x03800000034c783b */ /* 0x000e660000004200 */
        /* <DEDUP_REMOVED lines=45> */
[----:B------:R-:W-:Y:S07]  /*fae0*/  LDSM.16.MT88.4 R88, [R0+0x3c000] ;  /* 0x03c000000058783b */ /* 0x000fee0000004200 */
[-C--:B-1----:R-:W-:Y:S01]  /*faf0*/  HMMA.16816.F32.BF16 R44, R8, R58.reuse, R44 ;  /* 0x0000003a082c723c */ /* 0x082fe2000004182c */
[----:B------:R-:W1:Y:S07]  /*fb00*/  LDSM.16.M88.4 R8, [R109+0x40380] ;  /* 0x040380006d08783b */ /* 0x000e6e0000000200 */
[-C--:B---3--:R-:W-:Y:S01]  /*fb10*/  HMMA.16816.F32.BF16 R24, R84, R58.reuse, R24 ;  /* 0x0000003a5418723c */ /* 0x088fe20000041818 */
[----:B------:R-:W2:Y:S07]  /*fb20*/  LDSM.16.MT88.4 R84, [R0+0x3c080] ;  /* 0x03c080000054783b */ /* 0x000eae0000004200 */
[-C--:B------:R-:W-:Y:S01]  /*fb30*/  HMMA.16816.F32.BF16 R52, R80, R58.reuse, R52 ;  /* 0x0000003a5034723c */ /* 0x080fe20000041834 */
[----:B------:R-:W3:Y:S07]  /*fb40*/  LDSM.16.MT88.4 R80, [R0+0x3c100] ;  /* 0x03c100000050783b */ /* 0x000eee0000004200 */
[-C--:B------:R-:W-:Y:S01]  /*fb50*/  HMMA.16816.F32.BF16 R48, R76, R58.reuse, R48 ;  /* 0x0000003a4c30723c */ /* 0x080fe20000041830 */
[----:B------:R-:W2:Y:S07]  /*fb60*/  LDSM.16.MT88.4 R76, [R0+0x3c180] ;  /* 0x03c18000004c783b */ /* 0x000eae0000004200 */
[-C--:B------:R-:W-:Y:S01]  /*fb70*/  HMMA.16816.F32.BF16 R36, R60, R58.reuse, R36 ;  /* 0x0000003a3c24723c */ /* 0x080fe20000041824 */
[----:B------:R-:W3:Y:S07]  /*fb80*/  LDSM.16.MT88.4 R60, [R108+0x3c000] ;  /* 0x03c000006c3c783b */ /* 0x000eee0000004200 */
[-C--:B------:R-:W-:Y:S01]  /*fb90*/  HMMA.16816.F32.BF16 R68, R104, R58.reuse, R68 ;  /* 0x0000003a6844723c */ /* 0x080fe20000041844 */
[----:B------:R-:W2:Y:S04]  /*fba0*/  S2R R113, SR_TID.X ;  /* 0x0000000000717919 */ /* 0x000ea80000002100 */
[----:B------:R-:W-:Y:S03]  /*fbb0*/  LDSM.16.MT88.4 R104, [R108+0x3c080] ;  /* 0x03c080006c68783b */ /* 0x000fe60000004200 */
[-C--:B0-----:R-:W-:Y:S01]  /*fbc0*/  HMMA.16816.F32.BF16 R72, R100, R58.reuse, R72 ;  /* 0x0000003a6448723c */ /* 0x081fe20000041848 */
[----:B------:R-:W0:Y:S07]  /*fbd0*/  LDSM.16.MT88.4 R100, [R108+0x3c100] ;  /* 0x03c100006c64783b */ /* 0x000e2e0000004200 */
[----:B----4-:R-:W-:Y:S01]  /*fbe0*/  HMMA.16816.F32.BF16 R56, R96, R58, R92 ;  /* 0x0000003a6038723c */ /* 0x010fe2000004185c */
[----:B------:R-:W4:Y:S04]  /*fbf0*/  LDSM.16.MT88.4 R96, [R108+0x3c180] ;  /* 0x03c180006c60783b */ /* 0x000f280000004200 */
[----:B------:R-:W0:Y:S03]  /*fc00*/  LDSM.16.MT88.4 R92, [R3+0x3c000] ;  /* 0x03c00000035c783b */ /* 0x000e260000004200 */
[-C--:B-1----:R-:W-:Y:S01]  /*fc10*/  HMMA.16816.F32.BF16 R64, R88, R8.reuse, R64 ;  /* 0x000000085840723c */ /* 0x082fe20000041840 */
[----:B------:R-:W1:Y:S07]  /*fc20*/  LDSM.16.MT88.4 R88, [R3+0x3c080] ;  /* 0x03c080000358783b */ /* 0x000e6e0000004200 */
[-C--:B--2---:R-:W-:Y:S01]  /*fc30*/  HMMA.16816.F32.BF16 R32, R84, R8.reuse, R32 ;  /* 0x000000085420723c */ /* 0x084fe20000041820 */
[----:B------:R-:W2:Y:S07]  /*fc40*/  LDSM.16.MT88.4 R84, [R3+0x3c100] ;  /* 0x03c100000354783b */ /* 0x000eae0000004200 */
[-C--:B---3--:R-:W-:Y:S01]  /*fc50*/  HMMA.16816.F32.BF16 R40, R80, R8.reuse, R40 ;  /* 0x000000085028723c */ /* 0x088fe20000041828 */
[----:B------:R-:W3:Y:S07]  /*fc60*/  LDSM.16.MT88.4 R80, [R3+0x3c180] ;  /* 0x03c180000350783b */ /* 0x000eee0000004200 */
[-C--:B------:R-:W-:Y:S01]  /*fc70*/  HMMA.16816.F32.BF16 R16, R76, R8.reuse, R16 ;  /* 0x000000084c10723c */ /* 0x080fe20000041810 */
[----:B------:R-:W2:Y:S07]  /*fc80*/  LDSM.16.MT88.4 R76, [R2+0x3c000] ;  /* 0x03c00000024c783b */ /* 0x000eae0000004200 */
[-C--:B------:R-:W-:Y:S01]  /*fc90*/  HMMA.16816.F32.BF16 R28, R60, R8.reuse, R28 ;  /* 0x000000083c1c723c */ /* 0x080fe2000004181c */
[----:B------:R-:W3:Y:S07]  /*fca0*/  LDSM.16.MT88.4 R60, [R2+0x3c080] ;  /* 0x03c08000023c783b */ /* 0x000eee0000004200 */
[-C--:B0-----:R-:W-:Y:S01]  /*fcb0*/  HMMA.16816.F32.BF16 R20, R100, R8.reuse, R20 ;  /* 0x000000086414723c */ /* 0x081fe20000041814 */
[----:B------:R-:W0:Y:S07]  /*fcc0*/  LDSM.16.MT88.4 R100, [R2+0x3c180] ;  /* 0x03c180000264783b */ /* 0x000e2e0000004200 */
[-C--:B----4-:R-:W-:Y:S01]  /*fcd0*/  HMMA.16816.F32.BF16 R12, R96, R8.reuse, R12 ;  /* 0x00000008600c723c */ /* 0x090fe2000004180c */
[----:B------:R-:W4:Y:S07]  /*fce0*/  LDSM.16.MT88.4 R96, [R0+0x3e000] ;  /* 0x03e000000060783b */ /* 0x000f2e0000004200 */
[-C--:B------:R-:W-:Y:S01]  /*fcf0*/  HMMA.16816.F32.BF16 R24, R92, R8.reuse, R24 ;  /* 0x000000085c18723c */ /* 0x080fe20000041818 */
[----:B------:R-:W0:Y:S07]  /*fd00*/  LDSM.16.MT88.4 R92, [R0+0x3e080] ;  /* 0x03e08000005c783b */ /* 0x000e2e0000004200 */
[----:B-1----:R-:W-:Y:S01]  /*fd10*/  HMMA.16816.F32.BF16 R52, R88, R8, R52 ;  /* 0x000000085834723c */ /* 0x002fe20000041834 */
[----:B------:R-:W1:Y:S04]  /*fd20*/  LDSM.16.MT88.4 R88, [R0+0x3e100] ;  /* 0x03e100000058783b */ /* 0x000e680000004200 */
[----:B------:R-:W0:Y:S01]  /*fd30*/  S2R R121, SR_CTAID.X ;  /* 0x0000000000797919 */ /* 0x000e220000002500 */
[----:B------:R-:W-:-:S02]  /*fd40*/  LOP3.LUT R120, R113, 0x1c, RZ, 0xc0, !PT ;  /* 0x0000001c71787812 */ /* 0x000fc400078ec0ff */
[----:B--2---:R-:W-:Y:S01]  /*fd50*/  HMMA.16816.F32.BF16 R48, R84, R8, R48 ;  /* 0x000000085430723c */ /* 0x004fe20000041830 */
[----:B------:R-:W2:Y:S01]  /*fd60*/  LDSM.16.MT88.4 R84, [R0+0x3e180] ;  /* 0x03e180000054783b */ /* 0x000ea20000004200 */
[C---:B------:R-:W-:Y:S02]  /*fd70*/  LEA.HI R123, R120.reuse, 0xb8, RZ, 0x1e ;  /* 0x000000b8787b7811 */ /* 0x040fe400078ff0ff */
[----:B------:R-:W-:-:S04]  /*fd80*/  LEA.HI R120, R120, 0xb0, RZ, 0x1e ;  /* 0x000000b078787811 */ /* 0x000fc800078ff0ff */
[-C--:B---3--:R-:W-:Y:S01]  /*fd90*/  HMMA.16816.F32.BF16 R36, R80, R8.reuse, R36 ;  /* 0x000000085024723c */ /* 0x088fe20000041824 */
[----:B------:R-:W3:Y:S07]  /*fda0*/  LDSM.16.MT88.4 R80, [R108+0x3e000] ;  /* 0x03e000006c50783b */ /* 0x000eee0000004200 */
[-C--:B------:R-:W-:Y:S01]  /*fdb0*/  HMMA.16816.F32.BF16 R44, R76, R8.reuse, R44 ;  /* 0x000000084c2c723c */ /* 0x080fe2000004182c */
[----:B------:R-:W2:Y:S07]  /*fdc0*/  LDSM.16.MT88.4 R76, [R108+0x3e080] ;  /* 0x03e080006c4c783b */ /* 0x000eae0000004200 */
[----:B------:R-:W-:Y:S01]  /*fdd0*/  HMMA.16816.F32.BF16 R68, R60, R8, R68 ;  /* 0x000000083c44723c */ /* 0x000fe20000041844 */
[----:B------:R-:W2:Y:S01]  /*fde0*/  LDSM.16.MT88.4 R60, [R108+0x3e100] ;  /* 0x03e100006c3c783b */ /* 0x000ea20000004200 */
[----:B0-----:R-:W-:Y:S01]  /*fdf0*/  IMAD.SHL.U32 R114, R121, 0x100, RZ ;  /* 0x0000010079727824 */ /* 0x001fe200078e00ff */
[----:B------:R-:W-:-:S03]  /*fe00*/  LOP3.LUT R122, R113, 0x3, RZ, 0xc0, !PT ;  /* 0x00000003717a7812 */ /* 0x000fc600078ec0ff */
[----:B------:R-:W-:Y:S01]  /*fe10*/  IMAD.IADD R114, R114, 0x1, R120 ;  /* 0x0000000172727824 */ /* 0x000fe200078e0278 */
[----:B------:R-:W-:Y:S01]  /*fe20*/  LOP3.LUT R120, R113, 0x1c, RZ, 0xc0, !PT ;  /* 0x0000001c71787812 */ /* 0x000fe200078ec0ff */
[----:B------:R-:W-:Y:S01]  /*fe30*/  HMMA.16816.F32.BF16 R56, R100, R8, R56 ;  /* 0x000000086438723c */ /* 0x000fe20000041838 */
[----:B------:R-:W-:Y:S01]  /*fe40*/  LDSM.16.MT88.4 R100, [R3+0x3e000] ;  /* 0x03e000000364783b */ /* 0x000fe20000004200 */
[----:B------:R-:W-:-:S06]  /*fe50*/  SHF.L.U32 R112, R121, 0x8, RZ ;  /* 0x0000000879707819 */ /* 0x000fcc00000006ff */
[-C--:B----4-:R-:W-:Y:S01]  /*fe60*/  HMMA.16816.F32.BF16 R64, R96, R10.reuse, R64 ;  /* 0x0000000a6040723c */ /* 0x090fe20000041840 */
[----:B------:R-:W-:Y:S07]  /*fe70*/  LDSM.16.MT88.4 R96, [R3+0x3e080] ;  /* 0x03e080000360783b */ /* 0x000fee0000004200 */
[-C--:B------:R-:W-:Y:S01]  /*fe80*/  HMMA.16816.F32.BF16 R32, R92, R10.reuse, R32 ;  /* 0x0000000a5c20723c */ /* 0x080fe20000041820 */
[----:B------:R-:W-:Y:S07]  /*fe90*/  LDSM.16.MT88.4 R92, [R3+0x3e100] ;  /* 0x03e10000035c783b */ /* 0x000fee0000004200 */
[----:B-1----:R-:W-:Y:S01]  /*fea0*/  HMMA.16816.F32.BF16 R40, R88, R10, R40 ;  /* 0x0000000a5828723c */ /* 0x002fe20000041828 */
[----:B------:R0:W-:Y:S02]  /*feb0*/  LDSM.16.MT88.4 R88, [R3+0x3e180] ;  /* 0x03e180000358783b */ /* 0x0001e40000004200 */
[----:B0-----:R-:W-:Y:S01]  /*fec0*/  IMAD.SHL.U32 R3, R122, 0x2, RZ ;  /* 0x000000027a037824 */ /* 0x001fe200078e00ff */
[----:B------:R-:W-:-:S02]  /*fed0*/  LEA.HI R122, R120, 0xa8, RZ, 0x1e ;  /* 0x000000a8787a7811 */ /* 0x000fc400078ff0ff */
[----:B------:R-:W-:Y:S02]  /*fee0*/  LEA.HI R120, R120, 0xa0, RZ, 0x1e ;  /* 0x000000a078787811 */ /* 0x000fe400078ff0ff */
[----:B------:R-:W-:Y:S01]  /*fef0*/  HMMA.16816.F32.BF16 R4, R104, R8, R4 ;  /* 0x000000086804723c */ /* 0x000fe20000041804 */
[----:B------:R-:W0:Y:S02]  /*ff00*/  LDSM.16.MT88.4 R104, [R2+0x3c100] ;  /* 0x03c100000268783b */ /* 0x000e240000004200 */
[----:B------:R-:W-:Y:S02]  /*ff10*/  IMAD.IADD R112, R112, 0x1, R120 ;  /* 0x0000000170707824 */ /* 0x000fe400078e0278 */
[----:B------:R-:W1:Y:S03]  /*ff20*/  S2R R120, SR_TID.X ;  /* 0x0000000000787919 */ /* 0x000e660000002100 */
[-C--:B--2---:R-:W-:Y:S01]  /*ff30*/  HMMA.16816.F32.BF16 R16, R84, R10.reuse, R16 ;  /* 0x0000000a5410723c */ /* 0x084fe20000041810 */
[----:B------:R-:W-:Y:S01]  /*ff40*/  IMAD.SHL.U32 R115, R121, 0x100, RZ ;  /* 0x0000010079737824 */ /* 0x000fe200078e00ff */
[----:B------:R-:W-:Y:S06]  /*ff50*/  LDSM.16.MT88.4 R84, [R2+0x3e100] ;  /* 0x03e100000254783b */ /* 0x000fec0000004200 */
[-C--:B---3--:R-:W-:Y:S01]  /*ff60*/  HMMA.16816.F32.BF16 R28, R80, R10.reuse, R28 ;  /* 0x0000000a501c723c */ /* 0x088fe2000004181c */
[----:B------:R-:W-:Y:S07]  /*ff70*/  LDSM.16.MT88.4 R80, [R2+0x3e080] ;  /* 0x03e080000250783b */ /* 0x000fee0000004200 */
[-C--:B------:R-:W-:Y:S01]  /*ff80*/  HMMA.16816.F32.BF16 R4, R76, R10.reuse, R4 ;  /* 0x0000000a4c04723c */ /* 0x080fe20000041804 */
[----:B------:R-:W2:Y:S07]  /*ff90*/  LDSM.16.MT88.4 R76, [R2+0x3e000] ;  /* 0x03e00000024c783b */ /* 0x000eae0000004200 */
[----:B------:R-:W-:Y:S01]  /*ffa0*/  HMMA.16816.F32.BF16 R20, R60, R10, R20 ;  /* 0x0000000a3c14723c */ /* 0x000fe20000041814 */
[----:B------:R3:W-:Y:S01]  /*ffb0*/  LDSM.16.MT88.4 R60, [R2+0x3e180] ;  /* 0x03e18000023c783b */ /* 0x0007e20000004200 */
[----:B-1----:R-:W-:-:S02]  /*ffc0*/  LOP3.LUT R120, R120, 0x1c, RZ, 0xc0, !PT ;  /* 0x0000001c78787812 */ /* 0x002fc400078ec0ff */
[----:B------:R-:W-:Y:S02]  /*ffd0*/  IADD3 R115, R115, R123, RZ ;  /* 0x0000007b73737210 */ /* 0x000fe40007ffe0ff */
[----:B---3--:R-:W-:Y:S01]  /*ffe0*/  LOP3.LUT R2, R113, 0x60, RZ, 0xc0, !PT ;  /* 0x0000006071027812 */ /* 0x008fe200078ec0ff */
[----:B------:R-:W-:Y:S01]  /*fff0*/  IMAD.SHL.U32 R113, R121, 0x100, RZ ;  /* 0x0000010079717824 */ /* 0x000fe200078e00ff */
[----:B------:R-:W-:-:S03]  /*10000*/  LEA.HI R123, R120, 0x98, RZ, 0x1e ;  /* 0x00000098787b7811 */ /* 0x000fc600078ff0ff */
[----:B------:R-:W-:Y:S01]  /*10010*/  IMAD.IADD R113, R113, 0x1, R122 ;  /* 0x0000000171717824 */ /* 0x000fe200078e027a */
[----:B------:R-:W-:Y:S02]  /*10020*/  LEA.HI R122, R120, 0x90, RZ, 0x1e ;  /* 0x00000090787a7811 */ /* 0x000fe400078ff0ff */
[----:B------:R-:W1:Y:S01]  /*10030*/  S2R R120, SR_TID.X ;  /* 0x0000000000787919 */ /* 0x000e620000002100 */
[C---:B------:R-:W-:Y:S01]  /*10040*/  SHF.L.U32 R110, R121.reuse, 0x8, RZ ;  /* 0x00000008796e7819 */ /* 0x040fe200000006ff */
[----:B0-----:R-:W-:Y:S02]  /*10050*/  HMMA.16816.F32.BF16 R72, R104, R8, R72 ;  /* 0x000000086848723c */ /* 0x001fe40000041848 */
[----:B------:R0:W3:Y:S01]  /*10060*/  LDSM.16.MT88.4 R104, [R108+0x3e180] ;  /* 0x03e180006c68783b */ /* 0x0000e20000004200 */
[----:B------:R-:W-:Y:S02]  /*10070*/  IADD3 R110, R110, R122, RZ ;  /* 0x0000007a6e6e7210 */ /* 0x000fe40007ffe0ff */
[----:B0-----:R-:W-:-:S02]  /*10080*/  SHF.L.U32 R108, R121, 0x8, RZ ;  /* 0x00000008796c7819 */ /* 0x001fc400000006ff */
[----:B-1----:R-:W-:-:S04]  /*10090*/  LOP3.LUT R120, R120, 0x1c, RZ, 0xc0, !PT ;  /* 0x0000001c78787812 */ /* 0x002fc800078ec0ff */
[C---:B------:R-:W-:Y:S02]  /*100a0*/  LEA.HI R122, R120.reuse, 0x88, RZ, 0x1e ;  /* 0x00000088787a7811 */ /* 0x040fe400078ff0ff */
[----:B------:R-:W-:-:S05]  /*100b0*/  LEA.HI R120, R120, 0x80, RZ, 0x1e ;  /* 0x0000008078787811 */ /* 0x000fca00078ff0ff */
[----:B------:R-:W-:Y:S02]  /*100c0*/  IMAD.IADD R108, R108, 0x1, R120 ;  /* 0x000000016c6c7824 */ /* 0x000fe400078e0278 */
[----:B------:R-:W0:Y:S01]  /*100d0*/  S2R R120, SR_TID.X ;  /* 0x0000000000787919 */ /* 0x000e220000002100 */
[C---:B------:R-:W-:Y:S02]  /*100e0*/  IMAD.SHL.U32 R111, R121.reuse, 0x100, RZ ;  /* 0x00000100796f7824 */ /* 0x040fe400078e00ff */
[----:B------:R-:W-:Y:S02]  /*100f0*/  IMAD.SHL.U32 R109, R121, 0x100, RZ ;  /* 0x00000100796d7824 */ /* 0x000fe400078e00ff */
[----:B------:R-:W-:Y:S02]  /*10100*/  IMAD.IADD R111, R111, 0x1, R123 ;  /* 0x000000016f6f7824 */ /* 0x000fe400078e027b */
[----:B------:R-:W-:Y:S01]  /*10110*/  IMAD.IADD R109, R109, 0x1, R122 ;  /* 0x000000016d6d7824 */ /* 0x000fe200078e027a */
[----:B0-----:R-:W-:-:S04]  /*10120*/  LOP3.LUT R120, R120, 0x1c, RZ, 0xc0, !PT ;  /* 0x0000001c78787812 */ /* 0x001fc800078ec0ff */
[C---:B------:R-:W-:Y:S02]  /*10130*/  LEA.HI R123, R120.reuse, 0xf8, RZ, 0x1e ;  /* 0x000000f8787b7811 */ /* 0x040fe400078ff0ff */
[----:B------:R-:W-:Y:S02]  /*10140*/  LEA.HI R122, R120, 0xf0, RZ, 0x1e ;  /* 0x000000f0787a7811 */ /* 0x000fe400078ff0ff */
[----:B------:R-:W0:Y:S01]  /*10150*/  S2R R120, SR_TID.X ;  /* 0x0000000000787919 */ /* 0x000e220000002100 */
[-C--:B--2---:R-:W-:Y:S08]  /*10160*/  HMMA.16816.F32.BF16 R76, R76, R10.reuse, R44 ;  /* 0x0000000a4c4c723c */ /* 0x084ff0000004182c */
[-C--:B---3--:R-:W-:Y:S08]  /*10170*/  HMMA.16816.F32.BF16 R12, R104, R10.reuse, R12 ;  /* 0x0000000a680c723c */ /* 0x088ff0000004180c */
[-C--:B------:R-:W-:Y:S08]  /*10180*/  HMMA.16816.F32.BF16 R24, R100, R10.reuse, R24 ;  /* 0x0000000a6418723c */ /* 0x080ff00000041818 */
[----:B------:R-:W-:Y:S01]  /*10190*/  HMMA.16816.F32.BF16 R52, R96, R10, R52 ;  /* 0x0000000a6034723c */ /* 0x000fe20000041834 */
[----:B0-----:R-:W-:-:S07]  /*101a0*/  LOP3.LUT R120, R120, 0x1c, RZ, 0xc0, !PT ;  /* 0x0000001c78787812 */ /* 0x001fce00078ec0ff */
[-C--:B------:R-:W-:Y:S08]  /*101b0*/  HMMA.16816.F32.BF16 R48, R92, R10.reuse, R48 ;  /* 0x0000000a5c30723c */ /* 0x080ff00000041830 */
[-C--:B------:R-:W-:Y:S08]  /*101c0*/  HMMA.16816.F32.BF16 R36, R88, R10.reuse, R36 ;  /* 0x0000000a5824723c */ /* 0x080ff00000041824 */
[-C--:B------:R-:W-:Y:S08]  /*101d0*/  HMMA.16816.F32.BF16 R68, R80, R10.reuse, R68 ;  /* 0x0000000a5044723c */ /* 0x080ff00000041844 */
[-C--:B------:R-:W-:Y:S08]  /*101e0*/  HMMA.16816.F32.BF16 R44, R84, R10.reuse, R72 ;  /* 0x0000000a542c723c */ /* 0x080ff00000041848 */
[----:B------:R-:W-:Y:S07]  /*101f0*/  HMMA.16816.F32.BF16 R8, R60, R10, R56 ;  /* 0x0000000a3c08723c */ /* 0x000fee0000041838 */
[----:B------:R-:W-:-:S02]  /*10200*/  SHF.L.U32 R62, R121, 0x8, RZ ;  /* 0x00000008793e7819 */ /* 0x000fc400000006ff */
[----:B------:R-:W-:Y:S02]  /*10210*/  SHF.L.U32 R60, R121, 0x8, RZ ;  /* 0x00000008793c7819 */ /* 0x000fe400000006ff */
[----:B------:R-:W-:Y:S02]  /*10220*/  IADD3 R62, R62, R122, RZ ;  /* 0x0000007a3e3e7210 */ /* 0x000fe40007ffe0ff */
[C---:B------:R-:W-:Y:S02]  /*10230*/  LEA.HI R122, R120.reuse, 0xe8, RZ, 0x1e ;  /* 0x000000e8787a7811 */ /* 0x040fe400078ff0ff */
[----:B------:R-:W-:-:S05]  /*10240*/  LEA.HI R120, R120, 0xe0, RZ, 0x1e ;  /* 0x000000e078787811 */ /* 0x000fca00078ff0ff */
[----:B------:R-:W-:Y:S02]  /*10250*/  IMAD.IADD R60, R60, 0x1, R120 ;  /* 0x000000013c3c7824 */ /* 0x000fe400078e0278 */
[----:B------:R-:W0:Y:S01]  /*10260*/  S2R R120, SR_TID.X ;  /* 0x0000000000787919 */ /* 0x000e220000002100 */
[----:B------:R-:W-:-:S04]  /*10270*/  LEA.HI R2, R2, R3, RZ, 0x1e ;  /* 0x0000000302027211 */ /* 0x000fc800078ff0ff */
[----:B------:R-:W-:-:S04]  /*10280*/  IADD3 R75, P2, R2, UR4, RZ ;  /* 0x00000004024b7c10 */ /* 0x000fc8000ff5e0ff */
[C---:B------:R-:W-:Y:S02]  /*10290*/  ISETP.GT.U32.AND P1, PT, R75.reuse, R114, PT ;  /* 0x000000724b00720c */ /* 0x040fe40003f24070 */
[----:B------:R-:W-:Y:S02]  /*102a0*/  IADD3.X R81, RZ, UR5, RZ, P2, !PT ;  /* 0x00000005ff517c10 */ /* 0x000fe400097fe4ff */
[----:B------:R-:W-:Y:S02]  /*102b0*/  ISETP.GT.U32.AND P0, PT, R75, R115, PT ;  /* 0x000000734b00720c */ /* 0x000fe40003f04070 */
[C---:B------:R-:W-:Y:S02]  /*102c0*/  ISETP.GT.U32.AND.EX P1, PT, R81.reuse, RZ, PT, P1 ;  /* 0x000000ff5100720c */ /* 0x040fe40003f24110 */
[----:B------:R-:W-:Y:S01]  /*102d0*/  ISETP.GT.U32.AND.EX P0, PT, R81, RZ, PT, P0 ;  /* 0x000000ff5100720c */ /* 0x000fe20003f04100 */
[C---:B------:R-:W-:Y:S01]  /*102e0*/  IMAD.SHL.U32 R63, R121.reuse, 0x100, RZ ;  /* 0x00000100793f7824 */ /* 0x040fe200078e00ff */
[----:B------:R-:W-:Y:S01]  /*102f0*/  SEL R57, RZ, 0x1fffe, !P1 ;  /* 0x0001fffeff397807 */ /* 0x000fe20004800000 */
[----:B------:R-:W-:Y:S01]  /*10300*/  IMAD.SHL.U32 R61, R121, 0x100, RZ ;  /* 0x00000100793d7824 */ /* 0x000fe200078e00ff */
[----:B------:R-:W-:-:S02]  /*10310*/  ISETP.GT.U32.AND P2, PT, R75, R113, PT ;  /* 0x000000714b00720c */ /* 0x000fc40003f44070 */
[----:B------:R-:W-:Y:S02]  /*10320*/  ISETP.GT.U32.AND P1, PT, R75, R112, PT ;  /* 0x000000704b00720c */ /* 0x000fe40003f24070 */
[----:B0-----:R-:W-:Y:S02]  /*10330*/  LOP3.LUT R120, R120, 0x1c, RZ, 0xc0, !PT ;  /* 0x0000001c78787812 */ /* 0x001fe400078ec0ff */
[----:B------:R-:W-:Y:S01]  /*10340*/  SEL R56, RZ, 0x1, !P0 ;  /* 0x00000001ff387807 */ /* 0x000fe20004000000 */
[----:B------:R-:W-:Y:S01]  /*10350*/  IMAD.IADD R63, R63, 0x1, R123 ;  /* 0x000000013f3f7824 */ /* 0x000fe200078e027b */
[----:B------:R-:W-:Y:S01]  /*10360*/  ISETP.GT.U32.AND.EX P0, PT, R81, RZ, PT, P2 ;  /* 0x000000ff5100720c */ /* 0x000fe20003f04120 */
[----:B------:R-:W-:Y:S01]  /*10370*/  IMAD.IADD R61, R61, 0x1, R122 ;  /* 0x000000013d3d7824 */ /* 0x000fe200078e027a */
[----:B------:R-:W-:Y:S02]  /*10380*/  ISETP.GT.U32.AND.EX P1, PT, R81, RZ, PT, P1 ;  /* 0x000000ff5100720c */ /* 0x000fe40003f24110 */
[----:B------:R-:W-:-:S02]  /*10390*/  LEA.HI R123, R120, 0xd8, RZ, 0x1e ;  /* 0x000000d8787b7811 */ /* 0x000fc400078ff0ff */
[----:B------:R-:W-:Y:S01]  /*103a0*/  LEA.HI R122, R120, 0xd0, RZ, 0x1e ;  /* 0x000000d0787a7811 */ /* 0x000fe200078ff0ff */
[----:B------:R-:W-:Y:S01]  /*103b0*/  IMAD.IADD R56, R56, 0x1, R57 ;  /* 0x0000000138387824 */ /* 0x000fe200078e0239 */
[----:B------:R-:W0:Y:S01]  /*103c0*/  S2R R120, SR_TID.X ;  /* 0x0000000000787919 */ /* 0x000e220000002100 */
[----:B------:R-:W-:Y:S02]  /*103d0*/  SEL R57, RZ, 0x4, !P0 ;  /* 0x00000004ff397807 */ /* 0x000fe40004000000 */
[----:B------:R-:W-:Y:S02]  /*103e0*/  SEL R58, RZ, 0x7fff8, !P1 ;  /* 0x0007fff8ff3a7807 */ /* 0x000fe40004800000 */
[C---:B------:R-:W-:Y:S02]  /*103f0*/  ISETP.GT.U32.AND P0, PT, R75.reuse, R111, PT ;  /* 0x0000006f4b00720c */ /* 0x040fe40003f04070 */
[----:B------:R-:W-:Y:S02]  /*10400*/  ISETP.GT.U32.AND P1, PT, R75, R110, PT ;  /* 0x0000006e4b00720c */ /* 0x000fe40003f24070 */
[----:B------:R-:W-:-:S02]  /*10410*/  LOP3.LUT R56, R56, 0x3, RZ, 0xc0, !PT ;  /* 0x0000000338387812 */ /* 0x000fc400078ec0ff */
[C---:B------:R-:W-:Y:S02]  /*10420*/  ISETP.GT.U32.AND.EX P0, PT, R81.reuse, RZ, PT, P0 ;  /* 0x000000ff5100720c */ /* 0x040fe40003f04100 */
[----:B------:R-:W-:Y:S02]  /*10430*/  ISETP.GT.U32.AND.EX P1, PT, R81, RZ, PT, P1 ;  /* 0x000000ff5100720c */ /* 0x000fe40003f24110 */
[----:B------:R-:W-:Y:S02]  /*10440*/  ISETP.GT.U32.AND P2, PT, R75, R109, PT ;  /* 0x0000006d4b00720c */ /* 0x000fe40003f44070 */
[----:B------:R-:W-:Y:S02]  /*10450*/  IADD3 R82, R56, R58, R57 ;  /* 0x0000003a38527210 */ /* 0x000fe40007ffe039 */
[----:B------:R-:W-:Y:S02]  /*10460*/  SEL R56, RZ, 0x1, !P0 ;  /* 0x00000001ff387807 */ /* 0x000fe40004000000 */
[----:B------:R-:W-:-:S02]  /*10470*/  SEL R57, RZ, 0x1fffe, !P1 ;  /* 0x0001fffeff397807 */ /* 0x000fc40004800000 */
[----:B------:R-:W-:Y:S02]  /*10480*/  ISETP.GT.U32.AND P1, PT, R75, R108, PT ;  /* 0x0000006c4b00720c */ /* 0x000fe40003f24070 */
[C---:B------:R-:W-:Y:S01]  /*10490*/  ISETP.GT.U32.AND.EX P0, PT, R81.reuse, RZ, PT, P2 ;  /* 0x000000ff5100720c */ /* 0x040fe20003f04120 */
[----:B------:R-:W-:Y:S01]  /*104a0*/  IMAD.IADD R56, R56, 0x1, R57 ;  /* 0x0000000138387824 */ /* 0x000fe200078e0239 */
[----:B------:R-:W-:Y:S02]  /*104b0*/  ISETP.GT.U32.AND.EX P1, PT, R81, RZ, PT, P1 ;  /* 0x000000ff5100720c */ /* 0x000fe40003f24110 */
[----:B------:R-:W-:Y:S02]  /*104c0*/  SEL R57, RZ, 0x4, !P0 ;  /* 0x00000004ff397807 */ /* 0x000fe40004000000 */
[C---:B------:R-:W-:Y:S02]  /*104d0*/  ISETP.GT.U32.AND P2, PT, R75.reuse, R63, PT ;  /* 0x0000003f4b00720c */ /* 0x040fe40003f44070 */
[----:B------:R-:W-:-:S02]  /*104e0*/  ISETP.GT.U32.AND P0, PT, R75, R62, PT ;  /* 0x0000003e4b00720c */ /* 0x000fc40003f04070 */
[----:B------:R-:W-:Y:S02]  /*104f0*/  LOP3.LUT R56, R56, 0x3, RZ, 0xc0, !PT ;  /* 0x0000000338387812 */ /* 0x000fe400078ec0ff */
[----:B------:R-:W-:Y:S02]  /*10500*/  SEL R58, RZ, 0x7fff8, !P1 ;  /* 0x0007fff8ff3a7807 */ /* 0x000fe40004800000 */
[C---:B------:R-:W-:Y:S02]  /*10510*/  ISETP.GT.U32.AND.EX P2, PT, R81.reuse, RZ, PT, P2 ;  /* 0x000000ff5100720c */ /* 0x040fe40003f44120 */
[----:B------:R-:W-:Y:S01]  /*10520*/  ISETP.GT.U32.AND.EX P0, PT, R81, RZ, PT, P0 ;  /* 0x000000ff5100720c */ /* 0x000fe20003f04100 */
[C---:B------:R-:W-:Y:S01]  /*10530*/  IMAD.SHL.U32 R59, R121.reuse, 0x100, RZ ;  /* 0x00000100793b7824 */ /* 0x040fe200078e00ff */
[----:B------:R-:W-:Y:S02]  /*10540*/  SHF.L.U32 R3, R121, 0x8, RZ ;  /* 0x0000000879037819 */ /* 0x000fe400000006ff */
[----:B------:R-:W-:-:S02]  /*10550*/  ISETP.GT.U32.AND P1, PT, R75, R61, PT ;  /* 0x0000003d4b00720c */ /* 0x000fc40003f24070 */
[----:B0-----:R-:W-:Y:S02]  /*10560*/  LOP3.LUT R120, R120, 0x1c, RZ, 0xc0, !PT ;  /* 0x0000001c78787812 */ /* 0x001fe400078ec0ff */
[----:B------:R-:W-:Y:S02]  /*10570*/  IADD3 R83, R56, R58, R57 ;  /* 0x0000003a38537210 */ /* 0x000fe40007ffe039 */
[----:B------:R-:W-:Y:S02]  /*10580*/  SEL R56, RZ, 0x1, !P2 ;  /* 0x00000001ff387807 */ /* 0x000fe40005000000 */
[----:B------:R-:W-:Y:S01]  /*10590*/  SEL R57, RZ, 0x1fffe, !P0 ;  /* 0x0001fffeff397807 */ /* 0x000fe20004000000 */
[----:B------:R-:W-:Y:S01]  /*105a0*/  IMAD.IADD R59, R59, 0x1, R123 ;  /* 0x000000013b3b7824 */ /* 0x000fe200078e027b */
[----:B------:R-:W-:Y:S01]  /*105b0*/  IADD3 R3, R3, R122, RZ ;  /* 0x0000007a03037210 */ /* 0x000fe20007ffe0ff */
[----:B------:R-:W-:Y:S01]  /*105c0*/  IMAD.SHL.U32 R2, R121, 0x100, RZ ;  /* 0x0000010079027824 */ /* 0x000fe200078e00ff */
[----:B------:R-:W-:-:S02]  /*105d0*/  ISETP.GT.U32.AND P3, PT, R75, R60, PT ;  /* 0x0000003c4b00720c */ /* 0x000fc40003f64070 */
[C---:B------:R-:W-:Y:S02]  /*105e0*/  ISETP.GT.U32.AND.EX P0, PT, R81.reuse, RZ, PT, P1 ;  /* 0x000000ff5100720c */ /* 0x040fe40003f04110 */
[----:B------:R-:W-:Y:S01]  /*105f0*/  LEA.HI R122, R120, 0xc8, RZ, 0x1e ;  /* 0x000000c8787a7811 */ /* 0x000fe200078ff0ff */
[----:B------:R-:W-:Y:S01]  /*10600*/  IMAD.IADD R56, R56, 0x1, R57 ;  /* 0x0000000138387824 */ /* 0x000fe200078e0239 */
[----:B------:R-:W-:Y:S02]  /*10610*/  ISETP.GT.U32.AND.EX P1, PT, R81, RZ, PT, P3 ;  /* 0x000000ff5100720c */ /* 0x000fe40003f24130 */
[----:B------:R-:W-:Y:S01]  /*10620*/  SEL R57, RZ, 0x4, !P0 ;  /* 0x00000004ff397807 */ /* 0x000fe20004000000 */
[----:B------:R-:W-:Y:S01]  /*10630*/  IMAD.IADD R2, R2, 0x1, R122 ;  /* 0x0000000102027824 */ /* 0x000fe200078e027a */
[----:B------:R-:W-:Y:S02]  /*10640*/  ISETP.GT.U32.AND P0, PT, R75, R59, PT ;  /* 0x0000003b4b00720c */ /* 0x000fe40003f04070 */
[----:B------:R-:W-:-:S02]  /*10650*/  LOP3.LUT R56, R56, 0x3, RZ, 0xc0, !PT ;  /* 0x0000000338387812 */ /* 0x000fc400078ec0ff */
[----:B------:R-:W-:Y:S02]  /*10660*/  SEL R58, RZ, 0x7fff8, !P1 ;  /* 0x0007fff8ff3a7807 */ /* 0x000fe40004800000 */
[----:B------:R-:W-:Y:S02]  /*10670*/  ISETP.GT.U32.AND.EX P0, PT, R81, RZ, PT, P0 ;  /* 0x000000ff5100720c */ /* 0x000fe40003f04100 */
[----:B------:R-:W-:Y:S02]  /*10680*/  ISETP.GT.U32.AND P3, PT, R75, R2, PT ;  /* 0x000000024b00720c */ /* 0x000fe40003f64070 */
[----:B------:R-:W-:Y:S02]  /*10690*/  IADD3 R73, R56, R58, R57 ;  /* 0x0000003a38497210 */ /* 0x000fe40007ffe039 */
[----:B------:R-:W-:Y:S02]  /*106a0*/  SEL R56, RZ, 0x1, !P0 ;  /* 0x00000001ff387807 */ /* 0x000fe40004000000 */
[----:B------:R-:W-:-:S02]  /*106b0*/  ISETP.GT.U32.AND.EX P0, PT, R81, RZ, PT, P3 ;  /* 0x000000ff5100720c */ /* 0x000fc40003f04130 */
[----:B------:R-:W-:Y:S02]  /*106c0*/  ISETP.GE.U32.AND P3, PT, R75, R113, PT ;  /* 0x000000714b00720c */ /* 0x000fe40003f66070 */
[----:B------:R-:W0:Y:S01]  /*106d0*/  S2R R113, SR_TID.X ;  /* 0x0000000000717919 */ /* 0x000e220000002100 */
[----:B------:R-:W-:-:S03]  /*106e0*/  LEA.HI R120, R120, 0xc0, RZ, 0x1e ;  /* 0x000000c078787811 */ /* 0x000fc600078ff0ff */
[----:B------:R1:W-:Y:S01]  /*106f0*/  STL [R1+0xaa0], R0 ;  /* 0x000aa00001007387 */ /* 0x0003e20000100800 */
[----:B------:R-:W-:-:S04]  /*10700*/  ISETP.GT.U32.AND P1, PT, R75, R3, PT ;  /* 0x000000034b00720c */ /* 0x000fc80003f24070 */
[----:B------:R-:W-:Y:S02]  /*10710*/  ISETP.GT.U32.AND.EX P1, PT, R81, RZ, PT, P1 ;  /* 0x000000ff5100720c */ /* 0x000fe40003f24110 */
[----:B-1----:R-:W-:-:S05]  /*10720*/  SHF.L.U32 R0, R121, 0x8, RZ ;  /* 0x0000000879007819 */ /* 0x002fca00000006ff */
[----:B------:R-:W-:Y:S01]  /*10730*/  IMAD.IADD R0, R0, 0x1, R120 ;  /* 0x0000000100007824 */ /* 0x000fe200078e0278 */
[----:B------:R-:W-:-:S04]  /*10740*/  SEL R57, RZ, 0x1fffe, !P1 ;  /* 0x0001fffeff397807 */ /* 0x000fc80004800000 */
[----:B------:R-:W-:-:S04]  /*10750*/  ISETP.GT.U32.AND P1, PT, R75, R0, PT ;  /* 0x000000004b00720c */ /* 0x000fc80003f24070 */
[----:B------:R-:W-:Y:S02]  /*10760*/  ISETP.GT.U32.AND.EX P1, PT, R81, RZ, PT, P1 ;  /* 0x000000ff5100720c */ /* 0x000fe40003f24110 */
[----:B0-----:R-:W-:Y:S02]  /*10770*/  LOP3.LUT R113, R113, 0x1c, RZ, 0xc0, !PT ;  /* 0x0000001c71717812 */ /* 0x001fe400078ec0ff */
[----:B------:R-:W-:Y:S02]  /*10780*/  SEL R58, RZ, 0x7fff8, !P1 ;  /* 0x0007fff8ff3a7807 */ /* 0x000fe40004800000 */
[C---:B------:R-:W-:Y:S01]  /*10790*/  ISETP.GE.U32.AND P1, PT, R75.reuse, R114, PT ;  /* 0x000000724b00720c */ /* 0x040fe20003f26070 */
[----:B------:R-:W-:Y:S01]  /*107a0*/  IMAD.IADD R56, R56, 0x1, R57 ;  /* 0x0000000138387824 */ /* 0x000fe200078e0239 */
[----:B------:R-:W0:Y:S01]  /*107b0*/  S2R R114, SR_CTAID.X ;  /* 0x0000000000727919 */ /* 0x000e220000002500 */
[----:B------:R-:W-:Y:S02]  /*107c0*/  SEL R57, RZ, 0x4, !P0 ;  /* 0x00000004ff397807 */ /* 0x000fe40004000000 */
[----:B------:R-:W-:-:S02]  /*107d0*/  ISETP.GE.U32.AND P0, PT, R75, R115, PT ;  /* 0x000000734b00720c */ /* 0x000fc40003f06070 */
[C---:B------:R-:W-:Y:S02]  /*107e0*/  LEA.HI R120, R113.reuse, 0x78, RZ, 0x1e ;  /* 0x0000007871787811 */ /* 0x040fe400078ff0ff */
[----:B------:R-:W-:Y:S02]  /*107f0*/  LEA.HI R115, R113, 0x70, RZ, 0x1e ;  /* 0x0000007071737811 */ /* 0x000fe400078ff0ff */
[----:B------:R-:W1:Y:S01]  /*10800*/  S2R R113, SR_TID.X ;  /* 0x0000000000717919 */ /* 0x000e620000002100 */
[----:B0-----:R-:W-:-:S04]  /*10810*/  IMAD.SHL.U32 R99, R114, 0x100, RZ ;  /* 0x0000010072637824 */ /* 0x001fc800078e00ff */
[----:B------:R-:W-:Y:S01]  /*10820*/  IMAD.IADD R99, R99, 0x1, R115 ;  /* 0x0000000163637824 */ /* 0x000fe200078e0273 */
[----:B-1----:R-:W-:Y:S01]  /*10830*/  LOP3.LUT R115, R113, 0x1c, RZ, 0xc0, !PT ;  /* 0x0000001c71737812 */ /* 0x002fe200078ec0ff */
[----:B------:R-:W-:-:S03]  /*10840*/  IMAD.SHL.U32 R98, R114, 0x100, RZ ;  /* 0x0000010072627824 */ /* 0x000fc600078e00ff */
[----:B------:R-:W-:-:S04]  /*10850*/  LEA.HI R113, R115, 0x68, RZ, 0x1e ;  /* 0x0000006873717811 */ /* 0x000fc800078ff0ff */
[----:B------:R-:W-:Y:S02]  /*10860*/  IADD3 R98, R98, R113, RZ ;  /* 0x0000007162627210 */ /* 0x000fe40007ffe0ff */
[----:B------:R-:W0:Y:S01]  /*10870*/  S2R R113, SR_TID.X ;  /* 0x0000000000717919 */ /* 0x000e220000002100 */
[----:B------:R-:W-:Y:S01]  /*10880*/  LEA.HI R115, R115, 0x60, RZ, 0x1e ;  /* 0x0000006073737811 */ /* 0x000fe200078ff0ff */
[----:B------:R-:W-:-:S04]  /*10890*/  IMAD.SHL.U32 R80, R114, 0x100, RZ ;  /* 0x0000010072507824 */ /* 0x000fc800078e00ff */
[----:B------:R-:W-:Y:S01]  /*108a0*/  IMAD.IADD R80, R80, 0x1, R115 ;  /* 0x0000000150507824 */ /* 0x000fe200078e0273 */
[----:B------:R-:W-:Y:S02]  /*108b0*/  SHF.L.U32 R97, R114, 0x8, RZ ;  /* 0x0000000872617819 */ /* 0x000fe400000006ff */
[C---:B0-----:R-:W-:Y:S02]  /*108c0*/  LOP3.LUT R115, R113.reuse, 0x1c, RZ, 0xc0, !PT ;  /* 0x0000001c71737812 */ /* 0x041fe400078ec0ff */
[----:B------:R-:W-:Y:S02]  /*108d0*/  LOP3.LUT R113, R113, 0x1c, RZ, 0xc0, !PT ;  /* 0x0000001c71717812 */ /* 0x000fe400078ec0ff */
[----:B------:R-:W-:-:S05]  /*108e0*/  LEA.HI R115, R115, 0x58, RZ, 0x1e ;  /* 0x0000005873737811 */ /* 0x000fca00078ff0ff */
[----:B------:R-:W-:Y:S01]  /*108f0*/  IMAD.IADD R97, R97, 0x1, R115 ;  /* 0x0000000161617824 */ /* 0x000fe200078e0273 */
[----:B------:R-:W-:Y:S02]  /*10900*/  LEA.HI R115, R113, 0x50, RZ, 0x1e ;  /* 0x0000005071737811 */ /* 0x000fe400078ff0ff */
[----:B------:R-:W0:Y:S01]  /*10910*/  S2R R113, SR_TID.X ;  /* 0x0000000000717919 */ /* 0x000e220000002100 */
[----:B------:R-:W-:-:S05]  /*10920*/  IMAD.SHL.U32 R96, R114, 0x100, RZ ;  /* 0x0000010072607824 */ /* 0x000fca00078e00ff */
[----:B------:R-:W-:Y:S01]  /*10930*/  IADD3 R96, R96, R115, RZ ;  /* 0x0000007360607210 */ /* 0x000fe20007ffe0ff */
[----:B------:R-:W-:Y:S01]  /*10940*/  IMAD.SHL.U32 R95, R114, 0x100, RZ ;  /* 0x00000100725f7824 */ /* 0x000fe200078e00ff */
[C---:B0-----:R-:W-:Y:S02]  /*10950*/  LOP3.LUT R115, R113.reuse, 0x1c, RZ, 0xc0, !PT ;  /* 0x0000001c71737812 */ /* 0x041fe400078ec0ff */
[----:B------:R-:W-:Y:S02]  /*10960*/  LOP3.LUT R113, R113, 0x1c, RZ, 0xc0, !PT ;  /* 0x0000001c71717812 */ /* 0x000fe400078ec0ff */
[----:B------:R-:W-:-:S05]  /*10970*/  LEA.HI R115, R115, 0x48, RZ, 0x1e ;  /* 0x0000004873737811 */ /* 0x000fca00078ff0ff */
[----:B------:R-:W-:Y:S01]  /*10980*/  IMAD.IADD R95, R95, 0x1, R115 ;  /* 0x000000015f5f7824 */ /* 0x000fe200078e0273 */
[----:B------:R-:W-:Y:S02]  /*10990*/  LEA.HI R115, R113, 0x40, RZ, 0x1e ;  /* 0x0000004071737811 */ /* 0x000fe400078ff0ff */
[----:B------:R-:W0:Y:S01]  /*109a0*/  S2R R113, SR_TID.X ;  /* 0x0000000000717919 */ /* 0x000e220000002100 */
[C---:B------:R-:W-:Y:S01]  /*109b0*/  SHF.L.U32 R94, R114.reuse, 0x8, RZ ;  /* 0x00000008725e7819 */ /* 0x040fe200000006ff */
[----:B------:R-:W-:-:S04]  /*109c0*/  IMAD.SHL.U32 R93, R114, 0x100, RZ ;  /* 0x00000100725d7824 */ /* 0x000fc800078e00ff */
[----:B------:R-:W-:Y:S01]  /*109d0*/  IMAD.IADD R94, R94, 0x1, R115 ;  /* 0x000000015e5e7824 */ /* 0x000fe200078e0273 */
[C---:B0-----:R-:W-:Y:S02]  /*109e0*/  LOP3.LUT R115, R113.reuse, 0x1c, RZ, 0xc0, !PT ;  /* 0x0000001c71737812 */ /* 0x041fe400078ec0ff */
[----:B------:R-:W-:Y:S02]  /*109f0*/  LOP3.LUT R113, R113, 0x1c, RZ, 0xc0, !PT ;  /* 0x0000001c71717812 */ /* 0x000fe400078ec0ff */
[----:B------:R-:W-:-:S04]  /*10a00*/  LEA.HI R115, R115, 0x38, RZ, 0x1e ;  /* 0x0000003873737811 */ /* 0x000fc800078ff0ff */
[----:B------:R-:W-:Y:S02]  /*10a10*/  IADD3 R93, R93, R115, RZ ;  /* 0x000000735d5d7210 */ /* 0x000fe40007ffe0ff */
[----:B------:R-:W-:Y:S02]  /*10a20*/  LEA.HI R115, R113, 0x30, RZ, 0x1e ;  /* 0x0000003071737811 */ /* 0x000fe400078ff0ff */
[----:B------:R-:W0:Y:S01]  /*10a30*/  S2R R113, SR_TID.X ;  /* 0x0000000000717919 */ /* 0x000e220000002100 */
[----:B------:R-:W-:-:S04]  /*10a40*/  IMAD.SHL.U32 R92, R114, 0x100, RZ ;  /* 0x00000100725c7824 */ /* 0x000fc800078e00ff */
[----:B------:R-:W-:Y:S01]  /*10a50*/  IMAD.IADD R92, R92, 0x1, R115 ;  /* 0x000000015c5c7824 */ /* 0x000fe200078e0273 */
[----:B------:R-:W-:Y:S02]  /*10a60*/  SHF.L.U32 R91, R114, 0x8, RZ ;  /* 0x00000008725b7819 */ /* 0x000fe400000006ff */
[----:B------:R-:W-:Y:S02]  /*10a70*/  LOP3.LUT R56, R56, 0x3, RZ, 0xc0, !PT ;  /* 0x0000000338387812 */ /* 0x000fe400078ec0ff */
[----:B------:R-:W-:Y:S02]  /*10a80*/  ISETP.GE.U32.AND.EX P1, PT, R81, RZ, PT, P1 ;  /* 0x000000ff5100720c */ /* 0x000fe40003f26110 */
[C---:B0-----:R-:W-:Y:S02]  /*10a90*/  LOP3.LUT R115, R113.reuse, 0x1c, RZ, 0xc0, !PT ;  /* 0x0000001c71737812 */ /* 0x041fe400078ec0ff */
[----:B------:R-:W-:Y:S02]  /*10aa0*/  LOP3.LUT R113, R113, 0x1c, RZ, 0xc0, !PT ;  /* 0x0000001c71717812 */ /* 0x000fe400078ec0ff */
[----:B------:R-:W-:-:S05]  /*10ab0*/  LEA.HI R115, R115, 0x28, RZ, 0x1e ;  /* 0x0000002873737811 */ /* 0x000fca00078ff0ff */
[----:B------:R-:W-:Y:S01]  /*10ac0*/  IMAD.IADD R91, R91, 0x1, R115 ;  /* 0x000000015b5b7824 */ /* 0x000fe200078e0273 */
[----:B------:R-:W-:Y:S02]  /*10ad0*/  LEA.HI R115, R113, 0x20, RZ, 0x1e ;  /* 0x0000002071737811 */ /* 0x000fe400078ff0ff */
[----:B------:R-:W0:Y:S01]  /*10ae0*/  S2R R113, SR_TID.X ;  /* 0x0000000000717919 */ /* 0x000e220000002100 */
[----:B------:R-:W-:Y:S02]  /*10af0*/  IADD3 R84, R56, R58, R57 ;  /* 0x0000003a38547210 */ /* 0x000fe40007ffe039 */
[----:B------:R-:W-:Y:S02]  /*10b00*/  ISETP.GE.U32.AND.EX P0, PT, R81, RZ, PT, P0 ;  /* 0x000000ff5100720c */ /* 0x000fe40003f06100 */
[----:B------:R-:W-:Y:S02]  /*10b10*/  SEL R57, RZ, 0x1fffe, P1 ;  /* 0x0001fffeff397807 */ /* 0x000fe40000800000 */
[----:B------:R-:W-:-:S02]  /*10b20*/  ISETP.GE.U32.AND P1, PT, R75, R112, PT ;  /* 0x000000704b00720c */ /* 0x000fc40003f26070 */
[----:B------:R-:W-:Y:S01]  /*10b30*/  SEL R56, RZ, 0x1, P0 ;  /* 0x00000001ff387807 */ /* 0x000fe20000000000 */
[C---:B------:R-:W-:Y:S01]  /*10b40*/  IMAD.SHL.U32 R90, R114.reuse, 0x100, RZ ;  /* 0x00000100725a7824 */ /* 0x040fe200078e00ff */
[C---:B------:R-:W-:Y:S01]  /*10b50*/  ISETP.GE.U32.AND.EX P0, PT, R81.reuse, RZ, PT, P3 ;  /* 0x000000ff5100720c */ /* 0x040fe20003f06130 */
[C---:B------:R-:W-:Y:S01]  /*10b60*/  IMAD.SHL.U32 R89, R114.reuse, 0x100, RZ ;  /* 0x0000010072597824 */ /* 0x040fe200078e00ff */
[----:B------:R-:W-:Y:S02]  /*10b70*/  ISETP.GE.U32.AND.EX P1, PT, R81, RZ, PT, P1 ;  /* 0x000000ff5100720c */ /* 0x000fe40003f26110 */
[----:B------:R-:W-:Y:S01]  /*10b80*/  ISETP.GE.U32.AND P4, PT, R75, R63, PT ;  /* 0x0000003f4b00720c */ /* 0x000fe20003f86070 */
[----:B------:R-:W-:Y:S01]  /*10b90*/  IMAD.SHL.U32 R100, R114, 0x100, RZ ;  /* 0x0000010072647824 */ /* 0x000fe200078e00ff */
[----:B------:R-:W-:Y:S01]  /*10ba0*/  IADD3 R56, R56, R57, RZ ;  /* 0x0000003938387210 */ /* 0x000fe20007ffe0ff */
[----:B------:R-:W-:Y:S01]  /*10bb0*/  FMUL R6, R6, c[0x0][0x188] ;  /* 0x0000620006067a20 */ /* 0x000fe20000400000 */
[----:B------:R-:W-:Y:S01]  /*10bc0*/  SEL R57, RZ, 0x4, P0 ;  /* 0x00000004ff397807 */ /* 0x000fe20000000000 */
[----:B------:R-:W-:Y:S01]  /*10bd0*/  FMUL R72, R76, c[0x0][0x188] ;  /* 0x000062004c487a20 */ /* 0x000fe20000400000 */
[----:B------:R-:W-:Y:S01]  /*10be0*/  SEL R58, RZ, 0x7fff8, P1 ;  /* 0x0007fff8ff3a7807 */ /* 0x000fe20000800000 */
[----:B------:R-:W-:Y:S01]  /*10bf0*/  FMUL R74, R77, c[0x0][0x188] ;  /* 0x000062004d4a7a20 */ /* 0x000fe20000400000 */
[----:B------:R-:W-:Y:S01]  /*10c00*/  ISETP.GE.U32.AND P0, PT, R75, R111, PT ;  /* 0x0000006f4b00720c */ /* 0x000fe20003f06070 */
[----:B------:R-:W-:Y:S01]  /*10c10*/  FMUL R71, R71, c[0x0][0x188] ;  /* 0x0000620047477a20 */ /* 0x000fe20000400000 */
[----:B------:R-:W-:Y:S01]  /*10c20*/  ISETP.GE.U32.AND P1, PT, R75, R110, PT ;  /* 0x0000006e4b00720c */ /* 0x000fe20003f26070 */
[----:B------:R-:W-:Y:S01]  /*10c30*/  FMUL R7, R7, c[0x0][0x188] ;  /* 0x0000620007077a20 */ /* 0x000fe20000400000 */
[----:B------:R-:W-:Y:S01]  /*10c40*/  LOP3.LUT R56, R56, 0x3, RZ, 0xc0, !PT ;  /* 0x0000000338387812 */ /* 0x000fe200078ec0ff */
[----:B------:R-:W-:Y:S01]  /*10c50*/  FMUL R55, R55, c[0x0][0x188] ;  /* 0x0000620037377a20 */ /* 0x000fe20000400000 */
[----:B------:R-:W-:Y:S01]  /*10c60*/  ISETP.GE.U32.AND.EX P0, PT, R81, RZ, PT, P0 ;  /* 0x000000ff5100720c */ /* 0x000fe20003f06100 */
[----:B------:R-:W-:Y:S01]  /*10c70*/  FMUL R33, R33, c[0x0][0x188] ;  /* 0x0000620021217a20 */ /* 0x000fe20000400000 */
[----:B------:R-:W-:Y:S01]  /*10c80*/  ISETP.GE.U32.AND.EX P1, PT, R81, RZ, PT, P1 ;  /* 0x000000ff5100720c */ /* 0x000fe20003f26110 */
[----:B------:R-:W-:Y:S01]  /*10c90*/  FMUL R25, R25, c[0x0][0x188] ;  /* 0x0000620019197a20 */ /* 0x000fe20000400000 */
[----:B------:R-:W-:Y:S01]  /*10ca0*/  ISETP.GE.U32.AND P3, PT, R75, R109, PT ;  /* 0x0000006d4b00720c */ /* 0x000fe20003f66070 */
[----:B------:R-:W-:Y:S01]  /*10cb0*/  FMUL R20, R20, c[0x0][0x188] ;  /* 0x0000620014147a20 */ /* 0x000fe20000400000 */
[----:B------:R-:W-:Y:S01]  /*10cc0*/  IADD3 R85, R56, R58, R57 ;  /* 0x0000003a38557210 */ /* 0x000fe20007ffe039 */
[----:B------:R-:W-:Y:S01]  /*10cd0*/  FMUL R22, R22, c[0x0][0x188] ;  /* 0x0000620016167a20 */ /* 0x000fe20000400000 */
[----:B------:R-:W-:Y:S01]  /*10ce0*/  IADD3 R90, R90, R115, RZ ;  /* 0x000000735a5a7210 */ /* 0x000fe20007ffe0ff */
[----:B------:R-:W-:Y:S01]  /*10cf0*/  FMUL R16, R16, c[0x0][0x188] ;  /* 0x0000620010107a20 */ /* 0x000fe20000400000 */
[----:B------:R-:W-:Y:S01]  /*10d00*/  SEL R56, RZ, 0x1, P0 ;  /* 0x00000001ff387807 */ /* 0x000fe20000000000 */
[----:B------:R-:W-:Y:S01]  /*10d10*/  FMUL R8, R8, c[0x0][0x188] ;  /* 0x0000620008087a20 */ /* 0x000fe20000400000 */
[----:B------:R-:W-:Y:S01]  /*10d20*/  SEL R57, RZ, 0x1fffe, P1 ;  /* 0x0001fffeff397807 */ /* 0x000fe20000800000 */
[----:B------:R-:W1:Y:S01]  /*10d30*/  S2R R121, SR_TID.X ;  /* 0x0000000000797919 */ /* 0x000e620000002100 */
[----:B0-----:R-:W-:-:S02]  /*10d40*/  LOP3.LUT R115, R113, 0x1c, RZ, 0xc0, !PT ;  /* 0x0000001c71737812 */ /* 0x001fc400078ec0ff */
[----:B------:R-:W-:Y:S01]  /*10d50*/  ISETP.GE.U32.AND P1, PT, R75, R108, PT ;  /* 0x0000006c4b00720c */ /* 0x000fe20003f26070 */
[----:B------:R-:W-:Y:S01]  /*10d60*/  FMUL R19, R19, c[0x0][0x188] ;  /* 0x0000620013137a20 */ /* 0x000fe20000400000 */
[----:B------:R-:W-:Y:S01]  /*10d70*/  ISETP.GE.U32.AND.EX P0, PT, R81, RZ, PT, P3 ;  /* 0x000000ff5100720c */ /* 0x000fe20003f06130 */
[----:B------:R-:W-:Y:S01]  /*10d80*/  IMAD.IADD R56, R56, 0x1, R57 ;  /* 0x0000000138387824 */ /* 0x000fe200078e0239 */
[----:B------:R-:W-:Y:S01]  /*10d90*/  LEA.HI R115, R115, 0x18, RZ, 0x1e ;  /* 0x0000001873737811 */ /* 0x000fe200078ff0ff */
[----:B------:R-:W2:Y:S01]  /*10da0*/  LDL R112, [R1+0x6fc] ;  /* 0x0006fc0001707983 */ /* 0x000ea20000100800 */
[----:B------:R-:W-:Y:S02]  /*10db0*/  LOP3.LUT R113, R113, 0x1c, RZ, 0xc0, !PT ;  /* 0x0000001c71717812 */ /* 0x000fe400078ec0ff */
[C---:B------:R-:W-:Y:S02]  /*10dc0*/  ISETP.GE.U32.AND.EX P1, PT, R81.reuse, RZ, PT, P1 ;  /* 0x000000ff5100720c */ /* 0x040fe40003f26110 */
[----:B------:R-:W-:-:S02]  /*10dd0*/  ISETP.GE.U32.AND.EX P4, PT, R81, RZ, PT, P4 ;  /* 0x000000ff5100720c */ /* 0x000fc40003f86140 */
[----:B------:R-:W-:Y:S01]  /*10de0*/  IADD3 R100, R100, R120, RZ ;  /* 0x0000007864647210 */ /* 0x000fe20007ffe0ff */
[----:B------:R-:W-:Y:S01]  /*10df0*/  FMUL R76, R78, c[0x0][0x188] ;  /* 0x000062004e4c7a20 */ /* 0x000fe20000400000 */
[----:B------:R-:W-:Y:S01]  /*10e00*/  SEL R57, RZ, 0x4, P0 ;  /* 0x00000004ff397807 */ /* 0x000fe20000000000 */
[----:B------:R-:W3:Y:S01]  /*10e10*/  LDL R108, [R1+0x704] ;  /* 0x00070400016c7983 */ /* 0x000ee20000100800 */
[----:B------:R-:W-:Y:S01]  /*10e20*/  ISETP.GE.U32.AND P0, PT, R75, R62, PT ;  /* 0x0000003e4b00720c */ /* 0x000fe20003f06070 */
[----:B------:R-:W-:Y:S01]  /*10e30*/  IMAD.IADD R89, R89, 0x1, R115 ;  /* 0x0000000159597824 */ /* 0x000fe200078e0273 */
[----:B------:R-:W-:Y:S02]  /*10e40*/  LOP3.LUT R56, R56, 0x3, RZ, 0xc0, !PT ;  /* 0x0000000338387812 */ /* 0x000fe400078ec0ff */
[----:B------:R-:W-:Y:S02]  /*10e50*/  SEL R58, RZ, 0x7fff8, P1 ;  /* 0x0007fff8ff3a7807 */ /* 0x000fe40000800000 */
[----:B------:R-:W-:-:S02]  /*10e60*/  LEA.HI R115, R113, 0x10, RZ, 0x1e ;  /* 0x0000001071737811 */ /* 0x000fc400078ff0ff */
[----:B------:R-:W-:Y:S01]  /*10e70*/  ISETP.GE.U32.AND.EX P0, PT, R81, RZ, PT, P0 ;  /* 0x000000ff5100720c */ /* 0x000fe20003f06100 */
[----:B------:R-:W0:Y:S01]  /*10e80*/  S2R R113, SR_TID.X ;  /* 0x0000000000717919 */ /* 0x000e220000002100 */
[C---:B------:R-:W-:Y:S02]  /*10e90*/  ISETP.GE.U32.AND P1, PT, R75.reuse, R61, PT ;  /* 0x0000003d4b00720c */ /* 0x040fe40003f26070 */
[----:B------:R-:W-:Y:S02]  /*10ea0*/  ISETP.GE.U32.AND P3, PT, R75, R60, PT ;  /* 0x0000003c4b00720c */ /* 0x000fe40003f66070 */
[----:B------:R-:W-:Y:S02]  /*10eb0*/  IADD3 R86, R56, R58, R57 ;  /* 0x0000003a38567210 */ /* 0x000fe40007ffe039 */
[----:B------:R-:W-:Y:S02]  /*10ec0*/  SEL R56, RZ, 0x1, P4 ;  /* 0x00000001ff387807 */ /* 0x000fe40002000000 */
[----:B------:R-:W-:-:S02]  /*10ed0*/  SEL R57, RZ, 0x1fffe, P0 ;  /* 0x0001fffeff397807 */ /* 0x000fc40000000000 */
[C---:B------:R-:W-:Y:S02]  /*10ee0*/  ISETP.GE.U32.AND.EX P0, PT, R81.reuse, RZ, PT, P1 ;  /* 0x000000ff5100720c */ /* 0x040fe40003f06110 */
[----:B------:R-:W-:Y:S01]  /*10ef0*/  ISETP.GE.U32.AND.EX P1, PT, R81, RZ, PT, P3 ;  /* 0x000000ff5100720c */ /* 0x000fe20003f26130 */
[----:B------:R-:W-:Y:S01]  /*10f00*/  IMAD.IADD R56, R56, 0x1, R57 ;  /* 0x0000000138387824 */ /* 0x000fe200078e0239 */
[C---:B------:R-:W-:Y:S02]  /*10f10*/  ISETP.GE.U32.AND P3, PT, R75.reuse, R3, PT ;  /* 0x000000034b00720c */ /* 0x040fe40003f66070 */
[----:B------:R-:W-:Y:S02]  /*10f20*/  SEL R58, RZ, 0x7fff8, P1 ;  /* 0x0007fff8ff3a7807 */ /* 0x000fe40000800000 */
[----:B------:R-:W-:Y:S02]  /*10f30*/  ISETP.GE.U32.AND P1, PT, R75, R59, PT ;  /* 0x0000003b4b00720c */ /* 0x000fe40003f26070 */
[----:B------:R-:W-:-:S02]  /*10f40*/  LOP3.LUT R56, R56, 0x3, RZ, 0xc0, !PT ;  /* 0x0000000338387812 */ /* 0x000fc400078ec0ff */
[----:B------:R-:W-:Y:S02]  /*10f50*/  SEL R57, RZ, 0x4, P0 ;  /* 0x00000004ff397807 */ /* 0x000fe40000000000 */
[C---:B------:R-:W-:Y:S02]  /*10f60*/  ISETP.GE.U32.AND.EX P1, PT, R81.reuse, RZ, PT, P1 ;  /* 0x000000ff5100720c */ /* 0x040fe40003f26110 */
[----:B------:R-:W-:Y:S02]  /*10f70*/  ISETP.GE.U32.AND.EX P3, PT, R81, RZ, PT, P3 ;  /* 0x000000ff5100720c */ /* 0x000fe40003f66130 */
[----:B------:R-:W-:Y:S02]  /*10f80*/  IADD3 R87, R56, R58, R57 ;  /* 0x0000003a38577210 */ /* 0x000fe40007ffe039 */
[----:B------:R-:W-:Y:S02]  /*10f90*/  SEL R56, RZ, 0x1, P1 ;  /* 0x00000001ff387807 */ /* 0x000fe40000800000 */
[----:B------:R-:W-:-:S02]  /*10fa0*/  ISETP.GE.U32.AND P0, PT, R75, R2, PT ;  /* 0x000000024b00720c */ /* 0x000fc40003f06070 */
[----:B------:R-:W-:Y:S02]  /*10fb0*/  SEL R57, RZ, 0x1fffe, P3 ;  /* 0x0001fffeff397807 */ /* 0x000fe40001800000 */
[----:B------:R-:W-:Y:S02]  /*10fc0*/  ISETP.GE.U32.AND P1, PT, R75, R0, PT ;  /* 0x000000004b00720c */ /* 0x000fe40003f26070 */
[----:B------:R-:W-:Y:S02]  /*10fd0*/  SHF.L.U32 R3, R114, 0x8, RZ ;  /* 0x0000000872037819 */ /* 0x000fe400000006ff */
[----:B------:R-:W-:Y:S02]  /*10fe0*/  IADD3 R56, R56, R57, RZ ;  /* 0x0000003938387210 */ /* 0x000fe40007ffe0ff */
[C---:B------:R-:W-:Y:S02]  /*10ff0*/  ISETP.GE.U32.AND.EX P0, PT, R81.reuse, RZ, PT, P0 ;  /* 0x000000ff5100720c */ /* 0x040fe40003f06100 */
[----:B------:R-:W-:-:S02]  /*11000*/  ISETP.GE.U32.AND.EX P1, PT, R81, RZ, PT, P1 ;  /* 0x000000ff5100720c */ /* 0x000fc40003f26110 */
[----:B0-----:R-:W-:Y:S01]  /*11010*/  LOP3.LUT R113, R113, 0x1c, RZ, 0xc0, !PT ;  /* 0x0000001c71717812 */ /* 0x001fe200078ec0ff */
[----:B------:R-:W-:Y:S01]  /*11020*/  IMAD.IADD R3, R3, 0x1, R115 ;  /* 0x0000000103037824 */ /* 0x000fe200078e0273 */
[----:B------:R-:W-:Y:S02]  /*11030*/  LOP3.LUT R56, R56, 0x3, RZ, 0xc0, !PT ;  /* 0x0000000338387812 */ /* 0x000fe400078ec0ff */
[----:B------:R-:W-:Y:S02]  /*11040*/  SEL R57, RZ, 0x4, P0 ;  /* 0x00000004ff397807 */ /* 0x000fe40000000000 */
[----:B------:R-:W-:Y:S01]  /*11050*/  SEL R58, RZ, 0x7fff8, P1 ;  /* 0x0007fff8ff3a7807 */ /* 0x000fe20000800000 */
[----:B------:R-:W-:Y:S01]  /*11060*/  FMUL R59, R32, c[0x0][0x188] ;  /* 0x00006200203b7a20 */ /* 0x000fe20000400000 */
[----:B------:R-:W-:Y:S01]  /*11070*/  LEA.HI R115, R113, 0x8, RZ, 0x1e ;  /* 0x0000000871737811 */ /* 0x000fe200078ff0ff */
[----:B------:R-:W-:Y:S01]  /*11080*/  FMUL R62, R34, c[0x0][0x188] ;  /* 0x00006200223e7a20 */ /* 0x000fe20000400000 */
[----:B------:R-:W0:Y:S01]  /*11090*/  S2R R113, SR_TID.X ;  /* 0x0000000000717919 */ /* 0x000e220000002100 */
[----:B------:R-:W-:Y:S01]  /*110a0*/  FMUL R32, R35, c[0x0][0x188] ;  /* 0x0000620023207a20 */ /* 0x000fe20000400000 */
[----:B------:R-:W-:Y:S01]  /*110b0*/  ISETP.GT.U32.AND P0, PT, R75, R100, PT ;  /* 0x000000644b00720c */ /* 0x000fe20003f04070 */
[----:B------:R-:W-:Y:S01]  /*110c0*/  FMUL R34, R5, c[0x0][0x188] ;  /* 0x0000620005227a20 */ /* 0x000fe20000400000 */
[----:B------:R-:W-:Y:S01]  /*110d0*/  IADD3 R88, R56, R58, R57 ;  /* 0x0000003a38587210 */ /* 0x000fe20007ffe039 */
[----:B------:R-:W-:Y:S01]  /*110e0*/  FMUL R35, R4, c[0x0][0x188] ;  /* 0x0000620004237a20 */ /* 0x000fe20000400000 */
[----:B------:R-:W-:Y:S01]  /*110f0*/  ISETP.GT.U32.AND P1, PT, R75, R99, PT ;  /* 0x000000634b00720c */ /* 0x000fe20003f24070 */
[----:B------:R-:W-:-:S02]  /*11100*/  FMUL R5, R10, c[0x0][0x188] ;  /* 0x000062000a057a20 */ /* 0x000fc40000400000 */
[----:B------:R-:W-:Y:S02]  /*11110*/  FMUL R58, R52, c[0x0][0x188] ;  /* 0x00006200343a7a20 */ /* 0x000fe40000400000 */
[----:B------:R-:W-:Y:S01]  /*11120*/  FMUL R4, R11, c[0x0][0x188] ;  /* 0x000062000b047a20 */ /* 0x000fe20000400000 */
[----:B------:R-:W-:Y:S01]  /*11130*/  ISETP.GT.U32.AND.EX P0, PT, R81, RZ, PT, P0 ;  /* 0x000000ff5100720c */ /* 0x000fe20003f04100 */
[----:B------:R-:W-:Y:S02]  /*11140*/  FMUL R57, R53, c[0x0][0x188] ;  /* 0x0000620035397a20 */ /* 0x000fe40000400000 */
[----:B------:R-:W-:Y:S01]  /*11150*/  FMUL R52, R70, c[0x0][0x188] ;  /* 0x0000620046347a20 */ /* 0x000fe20000400000 */
[----:B------:R-:W-:Y:S01]  /*11160*/  ISETP.GT.U32.AND P3, PT, R75, R98, PT ;  /* 0x000000624b00720c */ /* 0x000fe20003f64070 */
[----:B------:R-:W-:Y:S01]  /*11170*/  FMUL R53, R68, c[0x0][0x188] ;  /* 0x0000620044357a20 */ /* 0x000fe20000400000 */
[----:B------:R-:W-:Y:S02]  /*11180*/  ISETP.GT.U32.AND.EX P1, PT, R81, RZ, PT, P1 ;  /* 0x000000ff5100720c */ /* 0x000fe40003f24110 */
[----:B------:R-:W-:Y:S01]  /*11190*/  FSEL R5, R5, -INF , !P2 ;  /* 0xff80000005057808 */ /* 0x000fe20005000000 */
[----:B------:R-:W-:Y:S01]  /*111a0*/  FMUL R56, R54, c[0x0][0x188] ;  /* 0x0000620036387a20 */ /* 0x000fe20000400000 */
[----:B------:R-:W-:-:S02]  /*111b0*/  ISETP.GT.U32.AND P2, PT, R75, R80, PT ;  /* 0x000000504b00720c */ /* 0x000fc40003f44070 */
[----:B------:R-:W-:Y:S02]  /*111c0*/  FSEL R4, R4, -INF , !P4 ;  /* 0xff80000004047808 */ /* 0x000fe40006000000 */
[C---:B------:R-:W-:Y:S02]  /*111d0*/  ISETP.GT.U32.AND P4, PT, R75.reuse, R97, PT ;  /* 0x000000614b00720c */ /* 0x040fe40003f84070 */
[----:B------:R-:W-:Y:S02]  /*111e0*/  FSEL R52, R52, -INF , !P0 ;  /* 0xff80000034347808 */ /* 0x000fe40004000000 */
[----:B------:R-:W-:Y:S02]  /*111f0*/  ISETP.GT.U32.AND P0, PT, R75, R96, PT ;  /* 0x000000604b00720c */ /* 0x000fe40003f04070 */
[----:B------:R-:W-:Y:S02]  /*11200*/  ISETP.GT.U32.AND.EX P3, PT, R81, RZ, PT, P3 ;  /* 0x000000ff5100720c */ /* 0x000fe40003f64130 */
[----:B------:R-:W-:-:S02]  /*11210*/  FSEL R53, R53, -INF , !P1 ;  /* 0xff80000035357808 */ /* 0x000fc40004800000 */
[----:B------:R-:W-:Y:S02]  /*11220*/  ISETP.GT.U32.AND P1, PT, R75, R95, PT ;  /* 0x0000005f4b00720c */ /* 0x000fe40003f24070 */
[C---:B------:R-:W-:Y:S02]  /*11230*/  ISETP.GT.U32.AND.EX P2, PT, R81.reuse, RZ, PT, P2 ;  /* 0x000000ff5100720c */ /* 0x040fe40003f44120 */
[C---:B------:R-:W-:Y:S02]  /*11240*/  ISETP.GT.U32.AND.EX P4, PT, R81.reuse, RZ, PT, P4 ;  /* 0x000000ff5100720c */ /* 0x040fe40003f84140 */
[----:B------:R-:W-:Y:S02]  /*11250*/  FSEL R56, R56, -INF , !P3 ;  /* 0xff80000038387808 */ /* 0x000fe40005800000 */
[----:B------:R-:W-:Y:S02]  /*11260*/  ISETP.GT.U32.AND.EX P0, PT, R81, RZ, PT, P0 ;  /* 0x000000ff5100720c */ /* 0x000fe40003f04100 */
[----:B------:R-:W-:-:S02]  /*11270*/  ISETP.GT.U32.AND P3, PT, R75, R94, PT ;  /* 0x0000005e4b00720c */ /* 0x000fc40003f64070 */
[----:B------:R-:W-:Y:S02]  /*11280*/  ISETP.GT.U32.AND.EX P1, PT, R81, RZ, PT, P1 ;  /* 0x000000ff5100720c */ /* 0x000fe40003f24110 */
[----:B------:R-:W-:Y:S02]  /*11290*/  FSEL R58, R58, -INF , !P2 ;  /* 0xff8000003a3a7808 */ /* 0x000fe40005000000 */
[C---:B------:R-:W-:Y:S02]  /*112a0*/  ISETP.GT.U32.AND P2, PT, R75.reuse, R93, PT ;  /* 0x0000005d4b00720c */ /* 0x040fe40003f44070 */
[----:B------:R-:W-:Y:S02]  /*112b0*/  FSEL R60, R6, -INF , !P4 ;  /* 0xff800000063c7808 */ /* 0x000fe40006000000 */
[----:B------:R-:W-:Y:S02]  /*112c0*/  ISETP.GT.U32.AND P4, PT, R75, R92, PT ;  /* 0x0000005c4b00720c */ /* 0x000fe40003f84070 */
[----:B------:R-:W-:-:S02]  /*112d0*/  FSEL R61, R35, -INF , !P0 ;  /* 0xff800000233d7808 */ /* 0x000fc40004000000 */
[----:B------:R-:W-:Y:S02]  /*112e0*/  ISETP.GT.U32.AND P0, PT, R75, R91, PT ;  /* 0x0000005b4b00720c */ /* 0x000fe40003f04070 */
[----:B------:R-:W-:Y:S02]  /*112f0*/  ISETP.GT.U32.AND.EX P3, PT, R81, RZ, PT, P3 ;  /* 0x000000ff5100720c */ /* 0x000fe40003f64130 */
[----:B------:R-:W-:Y:S01]  /*11300*/  FSEL R62, R62, -INF , !P1 ;  /* 0xff8000003e3e7808 */ /* 0x000fe20004800000 */
[----:B------:R-:W-:Y:S01]  /*11310*/  IMAD.SHL.U32 R2, R114, 0x100, RZ ;  /* 0x0000010072027824 */ /* 0x000fe200078e00ff */
[----:B------:R-:W-:Y:S01]  /*11320*/  ISETP.GT.U32.AND P1, PT, R75, R90, PT ;  /* 0x0000005a4b00720c */ /* 0x000fe20003f24070 */
[----:B------:R-:W-:Y:S01]  /*11330*/  FMUL R6, R26, c[0x0][0x188] ;  /* 0x000062001a067a20 */ /* 0x000fe20000400000 */
[C---:B------:R-:W-:Y:S01]  /*11340*/  ISETP.GT.U32.AND.EX P2, PT, R81.reuse, RZ, PT, P2 ;  /* 0x000000ff5100720c */ /* 0x040fe20003f44120 */
[----:B------:R-:W-:Y:S01]  /*11350*/  IMAD.SHL.U32 R0, R114, 0x100, RZ ;  /* 0x0000010072007824 */ /* 0x000fe200078e00ff */
[----:B------:R-:W-:Y:S01]  /*11360*/  ISETP.GT.U32.AND.EX P4, PT, R81, RZ, PT, P4 ;  /* 0x000000ff5100720c */ /* 0x000fe20003f84140 */
[----:B------:R-:W-:Y:S01]  /*11370*/  FMUL R10, R24, c[0x0][0x188] ;  /* 0x00006200180a7a20 */ /* 0x000fe20000400000 */
[----:B------:R-:W-:-:S02]  /*11380*/  FSEL R63, R59, -INF , !P3 ;  /* 0xff8000003b3f7808 */ /* 0x000fc40005800000 */
[----:B------:R-:W-:Y:S02]  /*11390*/  ISETP.GT.U32.AND.EX P0, PT, R81, RZ, PT, P0 ;  /* 0x000000ff5100720c */ /* 0x000fe40003f04100 */
[----:B------:R-:W-:Y:S02]  /*113a0*/  ISETP.GT.U32.AND P3, PT, R75, R89, PT ;  /* 0x000000594b00720c */ /* 0x000fe40003f64070 */
[----:B0-----:R-:W-:Y:S02]  /*113b0*/  LOP3.LUT R113, R113, 0x1c, RZ, 0xc0, !PT ;  /* 0x0000001c71717812 */ /* 0x001fe400078ec0ff */
[----:B------:R-:W-:Y:S02]  /*113c0*/  ISETP.GT.U32.AND.EX P1, PT, R81, RZ, PT, P1 ;  /* 0x000000ff5100720c */ /* 0x000fe40003f24110 */
[----:B------:R-:W-:Y:S01]  /*113d0*/  FSEL R68, R76, -INF , !P2 ;  /* 0xff8000004c447808 */ /* 0x000fe20005000000 */
[----:B------:R-:W-:Y:S01]  /*113e0*/  FMUL R11, R30, c[0x0][0x188] ;  /* 0x000062001e0b7a20 */ /* 0x000fe20000400000 */
[----:B------:R-:W-:-:S02]  /*113f0*/  ISETP.GT.U32.AND P2, PT, R75, R3, PT ;  /* 0x000000034b00720c */ /* 0x000fc40003f44070 */
[----:B------:R-:W-:Y:S02]  /*11400*/  IADD3 R2, R2, R115, RZ ;  /* 0x0000007302027210 */ /* 0x000fe40007ffe0ff */
[----:B------:R-:W-:Y:S02]  /*11410*/  FSEL R70, R72, -INF , !P4 ;  /* 0xff80000048467808 */ /* 0x000fe40006000000 */
[----:B------:R-:W-:Y:S02]  /*11420*/  FSEL R72, R6, -INF , !P0 ;  /* 0xff80000006487808 */ /* 0x000fe40004000000 */
[----:B------:R-:W-:Y:S02]  /*11430*/  LEA.HI R0, R113, R0, RZ, 0x1e ;  /* 0x0000000071007211 */ /* 0x000fe400078ff0ff */
[----:B------:R-:W-:Y:S02]  /*11440*/  ISETP.GT.U32.AND.EX P3, PT, R81, RZ, PT, P3 ;  /* 0x000000ff5100720c */ /* 0x000fe40003f64130 */
[----:B------:R-:W-:Y:S01]  /*11450*/  FSEL R6, R10, -INF , !P1 ;  /* 0xff8000000a067808 */ /* 0x000fe20004800000 */
[----:B------:R-:W-:Y:S01]  /*11460*/  FMUL R10, R28, c[0x0][0x188] ;  /* 0x000062001c0a7a20 */ /* 0x000fe20000400000 */
[----:B------:R-:W-:-:S02]  /*11470*/  ISETP.GT.U32.AND P4, PT, R75, R2, PT ;  /* 0x000000024b00720c */ /* 0x000fc40003f84070 */
[----:B------:R-:W-:Y:S02]  /*11480*/  ISETP.GT.U32.AND.EX P2, PT, R81, RZ, PT, P2 ;  /* 0x000000ff5100720c */ /* 0x000fe40003f44120 */
[----:B------:R-:W-:Y:S02]  /*11490*/  ISETP.GT.U32.AND P0, PT, R75, R0, PT ;  /* 0x000000004b00720c */ /* 0x000fe40003f04070 */
[----:B------:R-:W-:Y:S01]  /*114a0*/  FSEL R76, R11, -INF , !P3 ;  /* 0xff8000000b4c7808 */ /* 0x000fe20005800000 */
[----:B------:R-:W-:Y:S01]  /*114b0*/  FMUL R11, R66, c[0x0][0x188] ;  /* 0x00006200420b7a20 */ /* 0x000fe20000400000 */
[----:B------:R-:W-:Y:S02]  /*114c0*/  ISETP.GE.U32.AND P1, PT, R75, R100, PT ;  /* 0x000000644b00720c */ /* 0x000fe40003f26070 */
[C---:B------:R-:W-:Y:S02]  /*114d0*/  ISETP.GT.U32.AND.EX P4, PT, R81.reuse, RZ, PT, P4 ;  /* 0x000000ff5100720c */ /* 0x040fe40003f84140 */
[----:B------:R-:W-:Y:S01]  /*114e0*/  FSEL R77, R10, -INF , !P2 ;  /* 0xff8000000a4d7808 */ /* 0x000fe20005000000 */
[----:B------:R-:W-:Y:S01]  /*114f0*/  FMUL R10, R64, c[0x0][0x188] ;  /* 0x00006200400a7a20 */ /* 0x000fe20000400000 */
[----:B------:R-:W-:Y:S01]  /*11500*/  ISETP.GT.U32.AND.EX P0, PT, R81, RZ, PT, P0 ;  /* 0x000000ff5100720c */ /* 0x000fe20003f04100 */
[----:B------:R-:W-:Y:S01]  /*11510*/  FMUL R78, R79, c[0x0][0x188] ;  /* 0x000062004f4e7a20 */ /* 0x000fe20000400000 */
[----:B------:R-:W-:-:S02]  /*11520*/  ISETP.GE.U32.AND.EX P1, PT, R81, RZ, PT, P1 ;  /* 0x000000ff5100720c */ /* 0x000fc40003f26110 */
[----:B------:R-:W-:Y:S02]  /*11530*/  FSEL R79, R11, -INF , !P4 ;  /* 0xff8000000b4f7808 */ /* 0x000fe40006000000 */
[C---:B------:R-:W-:Y:S02]  /*11540*/  ISETP.GE.U32.AND P4, PT, R75.reuse, R80, PT ;  /* 0x000000504b00720c */ /* 0x040fe40003f86070 */
[----:B------:R-:W-:Y:S02]  /*11550*/  FSEL R80, R10, -INF , !P0 ;  /* 0xff8000000a507808 */ /* 0x000fe40004000000 */
[----:B------:R-:W-:Y:S02]  /*11560*/  ISETP.GE.U32.AND P0, PT, R75, R97, PT ;  /* 0x000000614b00720c */ /* 0x000fe40003f06070 */
[----:B------:R-:W-:Y:S02]  /*11570*/  FSEL R35, R71, -INF , !P1 ;  /* 0xff80000047237808 */ /* 0x000fe40004800000 */
[----:B------:R-:W-:-:S02]  /*11580*/  ISETP.GE.U32.AND P1, PT, R75, R96, PT ;  /* 0x000000604b00720c */ /* 0x000fc40003f26070 */
[C---:B------:R-:W-:Y:S02]  /*11590*/  ISETP.GE.U32.AND.EX P0, PT, R81.reuse, RZ, PT, P0 ;  /* 0x000000ff5100720c */ /* 0x040fe40003f06100 */
[----:B------:R-:W-:Y:S02]  /*115a0*/  ISETP.GE.U32.AND.EX P1, PT, R81, RZ, PT, P1 ;  /* 0x000000ff5100720c */ /* 0x000fe40003f26110 */
[----:B------:R-:W-:Y:S02]  /*115b0*/  FSEL R59, R7, -INF , !P0 ;  /* 0xff800000073b7808 */ /* 0x000fe40004000000 */
[C---:B------:R-:W-:Y:S02]  /*115c0*/  ISETP.GE.U32.AND P0, PT, R75.reuse, R92, PT ;  /* 0x0000005c4b00720c */ /* 0x040fe40003f06070 */
[----:B------:R-:W-:Y:S02]  /*115d0*/  FSEL R64, R34, -INF , !P1 ;  /* 0xff80000022407808 */ /* 0x000fe40004800000 */
[----:B------:R-:W-:Y:S01]  /*115e0*/  ISETP.GE.U32.AND P1, PT, R75, R91, PT ;  /* 0x0000005b4b00720c */ /* 0x000fe20003f26070 */
[----:B------:R-:W-:Y:S01]  /*115f0*/  FMUL R7, R27, c[0x0][0x188] ;  /* 0x000062001b077a20 */ /* 0x000fe20000400000 */
[----:B------:R-:W-:-:S02]  /*11600*/  ISETP.GE.U32.AND.EX P0, PT, R81, RZ, PT, P0 ;  /* 0x000000ff5100720c */ /* 0x000fc40003f06100 */
[----:B------:R-:W-:Y:S02]  /*11610*/  ISETP.GE.U32.AND.EX P1, PT, R81, RZ, PT, P1 ;  /* 0x000000ff5100720c */ /* 0x000fe40003f26110 */
[----:B------:R-:W-:Y:S02]  /*11620*/  LOP3.LUT R10, R73, 0xf, RZ, 0xc0, !PT ;  /* 0x0000000f490a7812 */ /* 0x000fe400078ec0ff */
[C---:B------:R-:W-:Y:S02]  /*11630*/  ISETP.GE.U32.AND P3, PT, R75.reuse, R99, PT ;  /* 0x000000634b00720c */ /* 0x040fe40003f66070 */
[----:B------:R-:W-:Y:S02]  /*11640*/  ISETP.GE.U32.AND P2, PT, R75, R98, PT ;  /* 0x000000624b00720c */ /* 0x000fe40003f46070 */
[----:B------:R-:W-:Y:S01]  /*11650*/  SHF.L.U32 R11, R82, 0x8, RZ ;  /* 0x00000008520b7819 */ /* 0x000fe200000006ff */
[----:B------:R-:W-:Y:S01]  /*11660*/  FMUL R54, R69, c[0x0][0x188] ;  /* 0x0000620045367a20 */ /* 0x000fe20000400000 */
[----:B------:R-:W-:-:S02]  /*11670*/  FSEL R73, R74, -INF , !P0 ;  /* 0xff8000004a497808 */ /* 0x000fc40004000000 */
[----:B------:R-:W-:Y:S01]  /*11680*/  FSEL R74, R7, -INF , !P1 ;  /* 0xff800000074a7808 */ /* 0x000fe20004800000 */
[----:B------:R-:W-:Y:S01]  /*11690*/  IMAD R7, R84, 0x10, R10 ;  /* 0x0000001054077824 */ /* 0x000fe200078e020a */
[----:B------:R-:W-:Y:S01]  /*116a0*/  ISETP.GE.U32.AND.EX P3, PT, R81, RZ, PT, P3 ;  /* 0x000000ff5100720c */ /* 0x000fe20003f66130 */
[----:B------:R-:W-:Y:S01]  /*116b0*/  IMAD.SHL.U32 R24, R85, 0x100, RZ ;  /* 0x0000010055187824 */ /* 0x000fe200078e00ff */
[----:B------:R-:W-:Y:S02]  /*116c0*/  ISETP.GE.U32.AND.EX P2, PT, R81, RZ, PT, P2 ;  /* 0x000000ff5100720c */ /* 0x000fe40003f46120 */
[----:B------:R-:W-:Y:S02]  /*116d0*/  LOP3.LUT R11, R11, 0xf00, RZ, 0xe2, !PT ;  /* 0x00000f000b0b7812 */ /* 0x000fe400078ee2ff */
[----:B------:R-:W-:Y:S02]  /*116e0*/  LOP3.LUT R10, R87, 0xf, RZ, 0xc0, !PT ;  /* 0x0000000f570a7812 */ /* 0x000fe400078ec0ff */
[----:B------:R-:W-:-:S02]  /*116f0*/  FSEL R54, R54, -INF , !P3 ;  /* 0xff80000036367808 */ /* 0x000fc40005800000 */
[----:B------:R-:W-:Y:S02]  /*11700*/  FSEL R55, R55, -INF , !P2 ;  /* 0xff80000037377808 */ /* 0x000fe40005000000 */
[C---:B------:R-:W-:Y:S02]  /*11710*/  ISETP.GE.U32.AND P3, PT, R75.reuse, R95, PT ;  /* 0x0000005f4b00720c */ /* 0x040fe40003f66070 */
[----:B------:R-:W-:Y:S02]  /*11720*/  ISETP.GE.U32.AND P2, PT, R75, R94, PT ;  /* 0x0000005e4b00720c */ /* 0x000fe40003f46070 */
[----:B------:R-:W-:Y:S02]  /*11730*/  LEA R11, R83, R11, 0xc ;  /* 0x0000000b530b7211 */ /* 0x000fe400078e60ff */
[----:B------:R-:W-:Y:S01]  /*11740*/  LOP3.LUT R7, R7, 0xff, RZ, 0xc0, !PT ;  /* 0x000000ff07077812 */ /* 0x000fe200078ec0ff */
[----:B------:R-:W-:Y:S01]  /*11750*/  IMAD R10, R88, 0x10, R10 ;  /* 0x00000010580a7824 */ /* 0x000fe200078e020a */
[----:B------:R-:W-:-:S02]  /*11760*/  ISETP.GE.U32.AND.EX P4, PT, R81, RZ, PT, P4 ;  /* 0x000000ff5100720c */ /* 0x000fc40003f86140 */
[----:B------:R-:W-:Y:S01]  /*11770*/  LOP3.LUT R24, R24, 0xf00, RZ, 0xe2, !PT ;  /* 0x00000f0018187812 */ /* 0x000fe200078ee2ff */
[----:B------:R-:W-:Y:S01]  /*11780*/  IMAD.IADD R11, R11, 0x1, R7 ;  /* 0x000000010b0b7824 */ /* 0x000fe200078e0207 */
[C---:B------:R-:W-:Y:S02]  /*11790*/  ISETP.GE.U32.AND.EX P3, PT, R81.reuse, RZ, PT, P3 ;  /* 0x000000ff5100720c */ /* 0x040fe40003f66130 */
[----:B------:R-:W-:Y:S01]  /*117a0*/  ISETP.GE.U32.AND.EX P2, PT, R81, RZ, PT, P2 ;  /* 0x000000ff5100720c */ /* 0x000fe20003f46120 */
[----:B------:R-:W-:Y:S01]  /*117b0*/  IMAD R24, R86, 0x1000, R24 ;  /* 0x0000100056187824 */ /* 0x000fe200078e0218 */
[----:B------:R-:W-:Y:S02]  /*117c0*/  FSEL R57, R57, -INF , !P4 ;  /* 0xff80000039397808 */ /* 0x000fe40006000000 */
[----:B------:R-:W-:Y:S02]  /*117d0*/  ISETP.GE.U32.AND P4, PT, R75, R93, PT ;  /* 0x0000005d4b00720c */ /* 0x000fe40003f86070 */
[----:B------:R-:W-:-:S02]  /*117e0*/  LOP3.LUT R7, R10, 0xff, RZ, 0xc0, !PT ;  /* 0x000000ff0a077812 */ /* 0x000fc400078ec0ff */
[----:B------:R-:W-:Y:S02]  /*117f0*/  FSEL R66, R32, -INF , !P3 ;  /* 0xff80000020427808 */ /* 0x000fe40005800000 */
[----:B------:R-:W-:Y:S02]  /*11800*/  FSEL R69, R33, -INF , !P2 ;  /* 0xff80000021457808 */ /* 0x000fe40005000000 */
[C---:B------:R-:W-:Y:S02]  /*11810*/  ISETP.GE.U32.AND P3, PT, R75.reuse, R90, PT ;  /* 0x0000005a4b00720c */ /* 0x040fe40003f66070 */
[----:B------:R-:W-:Y:S02]  /*11820*/  ISETP.GE.U32.AND P2, PT, R75, R89, PT ;  /* 0x000000594b00720c */ /* 0x000fe40003f46070 */
[----:B------:R-:W-:Y:S02]  /*11830*/  ISETP.GE.U32.AND.EX P4, PT, R81, RZ, PT, P4 ;  /* 0x000000ff5100720c */ /* 0x000fe40003f86140 */
[----:B------:R-:W-:-:S02]  /*11840*/  LOP3.LUT R10, R11, 0xffff, RZ, 0xc0, !PT ;  /* 0x0000ffff0b0a7812 */ /* 0x000fc400078ec0ff */
[----:B------:R-:W-:Y:S01]  /*11850*/  IADD3 R7, R24, R7, RZ ;  /* 0x0000000718077210 */ /* 0x000fe20007ffe0ff */
[----:B------:R-:W-:Y:S01]  /*11860*/  FMUL R24, R31, c[0x0][0x188] ;  /* 0x000062001f187a20 */ /* 0x000fe20000400000 */
[C---:B------:R-:W-:Y:S02]  /*11870*/  ISETP.GE.U32.AND.EX P3, PT, R81.reuse, RZ, PT, P3 ;  /* 0x000000ff5100720c */ /* 0x040fe40003f66130 */
[----:B------:R-:W-:Y:S02]  /*11880*/  ISETP.GE.U32.AND.EX P2, PT, R81, RZ, PT, P2 ;  /* 0x000000ff5100720c */ /* 0x000fe40003f46120 */
[----:B------:R-:W-:Y:S02]  /*11890*/  FSEL R71, R78, -INF , !P4 ;  /* 0xff8000004e477808 */ /* 0x000fe40006000000 */
[----:B------:R-:W-:Y:S02]  /*118a0*/  SHF.R.U32.HI R11, RZ, 0xf, R10 ;  /* 0x0000000fff0b7819 */ /* 0x000fe4000001160a */
[----:B------:R-:W-:-:S02]  /*118b0*/  ISETP.GE.U32.AND P4, PT, R75, R3, PT ;  /* 0x000000034b00720c */ /* 0x000fc40003f86070 */
[C---:B------:R-:W-:Y:S01]  /*118c0*/  ISETP.GE.U32.AND P0, PT, R75.reuse, R2, PT ;  /* 0x000000024b00720c */ /* 0x040fe20003f06070 */
[----:B------:R-:W0:Y:S01]  /*118d0*/  S2R R120, SR_TID.X ;  /* 0x0000000000787919 */ /* 0x000e220000002100 */
[----:B------:R-:W-:Y:S02]  /*118e0*/  ISETP.GE.U32.AND P1, PT, R75, R0, PT ;  /* 0x000000004b00720c */ /* 0x000fe40003f26070 */
[----:B------:R-:W-:Y:S01]  /*118f0*/  FSEL R75, R25, -INF , !P3 ;  /* 0xff800000194b7808 */ /* 0x000fe20005800000 */
[----:B------:R-:W4:Y:S01]  /*11900*/  S2R R113, SR_TID.X ;  /* 0x0000000000717919 */ /* 0x000f220000002100 */
[----:B------:R-:W-:Y:S01]  /*11910*/  FSEL R78, R24, -INF , !P2 ;  /* 0xff800000184e7808 */ /* 0x000fe20005000000 */
[----:B------:R-:W-:Y:S01]  /*11920*/  FMUL R24, R29, c[0x0][0x188] ;  /* 0x000062001d187a20 */ /* 0x000fe20000400000 */
[----:B------:R-:W-:Y:S01]  /*11930*/  LOP3.LUT P3, RZ, R11, 0x1, RZ, 0xc0, !PT ;  /* 0x000000010bff7812 */ /* 0x000fe2000786c0ff */
[----:B------:R-:W0:Y:S01]  /*11940*/  S2R R98, SR_TID.X ;  /* 0x0000000000627919 */ /* 0x000e220000002100 */
[----:B------:R-:W-:-:S02]  /*11950*/  ISETP.GE.U32.AND.EX P4, PT, R81, RZ, PT, P4 ;  /* 0x000000ff5100720c */ /* 0x000fc40003f86140 */
[--C-:B------:R-:W-:Y:S01]  /*11960*/  SHF.R.U32.HI R11, RZ, 0xe, R10.reuse ;  /* 0x0000000eff0b7819 */ /* 0x100fe2000001160a */
[----:B------:R-:W2:Y:S01]  /*11970*/  LDL R3, [R1+0x714] ;  /* 0x0007140001037983 */ /* 0x000ea20000100800 */
[C---:B------:R-:W-:Y:S02]  /*11980*/  ISETP.GE.U32.AND.EX P0, PT, R81.reuse, RZ, PT, P0 ;  /* 0x000000ff5100720c */ /* 0x040fe40003f06100 */
[----:B------:R-:W-:Y:S02]  /*11990*/  ISETP.GE.U32.AND.EX P1, PT, R81, RZ, PT, P1 ;  /* 0x000000ff5100720c */ /* 0x000fe40003f26110 */
[----:B------:R-:W-:Y:S02]  /*119a0*/  LOP3.LUT P2, RZ, R11, 0x1, RZ, 0xc0, !PT ;  /* 0x000000010bff7812 */ /* 0x000fe4000784c0ff */
[----:B------:R-:W-:Y:S01]  /*119b0*/  FSEL R81, R24, -INF , !P4 ;  /* 0xff80000018517808 */ /* 0x000fe20006000000 */
[----:B------:R-:W-:Y:S01]  /*119c0*/  FMUL R24, R65, c[0x0][0x188] ;  /* 0x0000620041187a20 */ /* 0x000fe20000400000 */
[----:B------:R-:W-:-:S04]  /*119d0*/  SHF.R.U32.HI R11, RZ, 0xd, R10 ;  /* 0x0000000dff0b7819 */ /* 0x000fc8000001160a */
[----:B------:R-:W-:Y:S02]  /*119e0*/  LOP3.LUT P4, RZ, R11, 0x1, RZ, 0xc0, !PT ;  /* 0x000000010bff7812 */ /* 0x000fe4000788c0ff */
[--C-:B------:R-:W-:Y:S02]  /*119f0*/  SHF.R.U32.HI R11, RZ, 0xc, R10.reuse ;  /* 0x0000000cff0b7819 */ /* 0x100fe4000001160a */
[----:B------:R-:W-:Y:S01]  /*11a00*/  FSEL R82, R24, -INF , !P1 ;  /* 0xff80000018527808 */ /* 0x000fe20004800000 */
[----:B------:R-:W-:Y:S01]  /*11a10*/  FMUL R24, R67, c[0x0][0x188] ;  /* 0x0000620043187a20 */ /* 0x000fe20000400000 */
[----:B------:R-:W-:Y:S02]  /*11a20*/  LOP3.LUT P1, RZ, R11, 0x1, RZ, 0xc0, !PT ;  /* 0x000000010bff7812 */ /* 0x000fe4000782c0ff */
[----:B------:R-:W-:Y:S02]  /*11a30*/  SHF.R.U32.HI R11, RZ, 0xb, R10 ;  /* 0x0000000bff0b7819 */ /* 0x000fe4000001160a */
[----:B------:R-:W-:Y:S01]  /*11a40*/  FSEL R65, R24, -INF , !P0 ;  /* 0xff80000018417808 */ /* 0x000fe20004000000 */
[----:B------:R-:W-:Y:S01]  /*11a50*/  FMUL R24, R40, c[0x0][0x188] ;  /* 0x0000620028187a20 */ /* 0x000fe20000400000 */
[----:B------:R-:W-:-:S02]  /*11a60*/  LOP3.LUT P0, RZ, R11, 0x1, RZ, 0xc0, !PT ;  /* 0x000000010bff7812 */ /* 0x000fc4000780c0ff */
[--C-:B------:R-:W-:Y:S02]  /*11a70*/  SHF.R.U32.HI R11, RZ, 0xa, R10.reuse ;  /* 0x0000000aff0b7819 */ /* 0x100fe4000001160a */
[----:B------:R-:W-:Y:S01]  /*11a80*/  FSEL R34, R24, -INF , !P3 ;  /* 0xff80000018227808 */ /* 0x000fe20005800000 */
[----:B------:R-:W-:Y:S01]  /*11a90*/  FMUL R24, R42, c[0x0][0x188] ;  /* 0x000062002a187a20 */ /* 0x000fe20000400000 */
[----:B------:R-:W-:Y:S02]  /*11aa0*/  LOP3.LUT P3, RZ, R11, 0x1, RZ, 0xc0, !PT ;  /* 0x000000010bff7812 */ /* 0x000fe4000786c0ff */
[----:B------:R-:W-:Y:S02]  /*11ab0*/  SHF.R.U32.HI R11, RZ, 0x9, R10 ;  /* 0x00000009ff0b7819 */ /* 0x000fe4000001160a */
[----:B------:R-:W-:Y:S02]  /*11ac0*/  FSEL R33, R24, -INF , !P2 ;  /* 0xff80000018217808 */ /* 0x000fe40005000000 */
        /* <DEDUP_REMOVED lines=24> */
[----:B------:R-:W-:Y:S02]  /*11c50*/  FSEL R25, R16, -INF , !P1 ;  /* 0xff80000010197808 */ /* 0x000fe40004800000 */
[----:B------:R-:W-:Y:S01]  /*11c60*/  LOP3.LUT P1, RZ, R11, 0x1, RZ, 0xc0, !PT ;  /* 0x000000010bff7812 */ /* 0x000fe2000782c0ff */
[----:B------:R-:W-:Y:S01]  /*11c70*/  FMUL R11, R18, c[0x0][0x188] ;  /* 0x00006200120b7a20 */ /* 0x000fe20000400000 */
[----:B------:R-:W-:Y:S02]  /*11c80*/  SHF.R.U32.HI R10, RZ, 0x1, R10 ;  /* 0x00000001ff0a7819 */ /* 0x000fe4000001160a */
[----:B------:R-:W-:Y:S02]  /*11c90*/  LOP3.LUT R7, R7, 0xffff, RZ, 0xc0, !PT ;  /* 0x0000ffff07077812 */ /* 0x000fe400078ec0ff */
[----:B------:R-:W-:Y:S01]  /*11ca0*/  FSEL R22, R11, -INF , !P0 ;  /* 0xff8000000b167808 */ /* 0x000fe20004000000 */
[----:B------:R-:W-:Y:S01]  /*11cb0*/  FMUL R11, R12, c[0x0][0x188] ;  /* 0x000062000c0b7a20 */ /* 0x000fe20000400000 */
[----:B------:R-:W-:-:S02]  /*11cc0*/  LOP3.LUT P0, RZ, R10, 0x1, RZ, 0xc0, !PT ;  /* 0x000000010aff7812 */ /* 0x000fc4000780c0ff */
[--C-:B------:R-:W-:Y:S01]  /*11cd0*/  SHF.R.U32.HI R10, RZ, 0xf, R7.reuse ;  /* 0x0000000fff0a7819 */ /* 0x100fe20000011607 */
[----:B------:R-:W-:Y:S01]  /*11ce0*/  FMUL R12, R41, c[0x0][0x188] ;  /* 0x00006200290c7a20 */ /* 0x000fe20000400000 */
[----:B------:R-:W-:Y:S01]  /*11cf0*/  FSEL R20, R11, -INF , !P3 ;  /* 0xff8000000b147808 */ /* 0x000fe20005800000 */
[----:B------:R-:W-:Y:S01]  /*11d00*/  FMUL R11, R14, c[0x0][0x188] ;  /* 0x000062000e0b7a20 */ /* 0x000fe20000400000 */
[----:B------:R-:W-:Y:S02]  /*11d10*/  LOP3.LUT P3, RZ, R10, 0x1, RZ, 0xc0, !PT ;  /* 0x000000010aff7812 */ /* 0x000fe4000786c0ff */
[----:B------:R-:W-:Y:S02]  /*11d20*/  SHF.R.U32.HI R10, RZ, 0xe, R7 ;  /* 0x0000000eff0a7819 */ /* 0x000fe40000011607 */
[----:B------:R-:W-:Y:S01]  /*11d30*/  FSEL R48, R12, -INF , P3 ;  /* 0xff8000000c307808 */ /* 0x000fe20001800000 */
[----:B------:R-:W-:Y:S01]  /*11d40*/  FMUL R12, R43, c[0x0][0x188] ;  /* 0x000062002b0c7a20 */ /* 0x000fe20000400000 */
[----:B------:R-:W-:Y:S01]  /*11d50*/  FSEL R16, R11, -INF , !P2 ;  /* 0xff8000000b107808 */ /* 0x000fe20005000000 */
[----:B------:R-:W-:Y:S01]  /*11d60*/  FMUL R11, R36, c[0x0][0x188] ;  /* 0x00006200240b7a20 */ /* 0x000fe20000400000 */
[----:B------:R-:W-:-:S02]  /*11d70*/  LOP3.LUT P2, RZ, R10, 0x1, RZ, 0xc0, !PT ;  /* 0x000000010aff7812 */ /* 0x000fc4000784c0ff */
[--C-:B------:R-:W-:Y:S02]  /*11d80*/  SHF.R.U32.HI R10, RZ, 0xd, R7.reuse ;  /* 0x0000000dff0a7819 */ /* 0x100fe40000011607 */
[----:B------:R-:W-:Y:S01]  /*11d90*/  FSEL R46, R12, -INF , P2 ;  /* 0xff8000000c2e7808 */ /* 0x000fe20001000000 */
[----:B------:R-:W-:Y:S01]  /*11da0*/  FMUL R12, R21, c[0x0][0x188] ;  /* 0x00006200150c7a20 */ /* 0x000fe20000400000 */
[----:B------:R-:W-:Y:S01]  /*11db0*/  FSEL R14, R11, -INF , !P4 ;  /* 0xff8000000b0e7808 */ /* 0x000fe20006000000 */
[----:B------:R-:W-:Y:S01]  /*11dc0*/  FMUL R11, R38, c[0x0][0x188] ;  /* 0x00006200260b7a20 */ /* 0x000fe20000400000 */
[----:B------:R-:W-:Y:S02]  /*11dd0*/  LOP3.LUT P4, RZ, R10, 0x1, RZ, 0xc0, !PT ;  /* 0x000000010aff7812 */ /* 0x000fe4000788c0ff */
[----:B------:R-:W-:Y:S02]  /*11de0*/  SHF.R.U32.HI R10, RZ, 0xc, R7 ;  /* 0x0000000cff0a7819 */ /* 0x000fe40000011607 */
[----:B------:R-:W-:Y:S01]  /*11df0*/  FSEL R43, R12, -INF , P4 ;  /* 0xff8000000c2b7808 */ /* 0x000fe20002000000 */
[----:B------:R-:W-:Y:S01]  /*11e00*/  FMUL R12, R23, c[0x0][0x188] ;  /* 0x00006200170c7a20 */ /* 0x000fe20000400000 */
[----:B------:R-:W-:-:S02]  /*11e10*/  FSEL R11, R11, -INF , !P1 ;  /* 0xff8000000b0b7808 */ /* 0x000fc40004800000 */
[----:B------:R-:W-:Y:S02]  /*11e20*/  LOP3.LUT P1, RZ, R10, 0x1, RZ, 0xc0, !PT ;  /* 0x000000010aff7812 */ /* 0x000fe4000782c0ff */
[--C-:B------:R-:W-:Y:S02]  /*11e30*/  SHF.R.U32.HI R10, RZ, 0xb, R7.reuse ;  /* 0x0000000bff0a7819 */ /* 0x100fe40000011607 */
[----:B------:R-:W-:Y:S01]  /*11e40*/  FSEL R41, R12, -INF , P1 ;  /* 0xff8000000c297808 */ /* 0x000fe20000800000 */
[----:B------:R-:W-:Y:S01]  /*11e50*/  FMUL R12, R49, c[0x0][0x188] ;  /* 0x00006200310c7a20 */ /* 0x000fe20000400000 */
[----:B------:R-:W-:Y:S02]  /*11e60*/  FMNMX R23, R80, R82, !PT ;  /* 0x0000005250177209 */ /* 0x000fe40007800000 */
[----:B------:R-:W-:Y:S02]  /*11e70*/  FSEL R8, R8, -INF , !P0 ;  /* 0xff80000008087808 */ /* 0x000fe40004000000 */
[----:B------:R-:W-:Y:S01]  /*11e80*/  LOP3.LUT P0, RZ, R10, 0x1, RZ, 0xc0, !PT ;  /* 0x000000010aff7812 */ /* 0x000fe2000780c0ff */
[----:B------:R-:W0:Y:S01]  /*11e90*/  SHFL.BFLY PT, R27, R23, 0x2, 0x1f ;  /* 0x0c401f00171b7f89 */ /* 0x000e2200000e0000 */
[----:B------:R-:W-:-:S02]  /*11ea0*/  SHF.R.U32.HI R10, RZ, 0xa, R7 ;  /* 0x0000000aff0a7819 */ /* 0x000fc40000011607 */
[----:B------:R-:W-:Y:S02]  /*11eb0*/  FSEL R40, R12, -INF , P0 ;  /* 0xff8000000c287808 */ /* 0x000fe40000000000 */
[----:B------:R-:W-:Y:S02]  /*11ec0*/  FMNMX R18, R79, R65, !PT ;  /* 0x000000414f127209 */ /* 0x000fe40007800000 */
[----:B------:R-:W-:Y:S02]  /*11ed0*/  FMNMX R12, R77, R81, !PT ;  /* 0x000000514d0c7209 */ /* 0x000fe40007800000 */
[----:B------:R-:W-:Y:S02]  /*11ee0*/  LOP3.LUT P3, RZ, R10, 0x1, RZ, 0xc0, !PT ;  /* 0x000000010aff7812 */ /* 0x000fe4000786c0ff */
[--C-:B------:R-:W-:Y:S01]  /*11ef0*/  SHF.R.U32.HI R10, RZ, 0x9, R7.reuse ;  /* 0x00000009ff0a7819 */ /* 0x100fe20000011607 */
[----:B------:R-:W0:Y:S03]  /*11f00*/  SHFL.BFLY PT, R42, R18, 0x2, 0x1f ;  /* 0x0c401f00122a7f89 */ /* 0x000e2600000e0000 */
[----:B------:R-:W-:Y:S01]  /*11f10*/  LOP3.LUT P2, RZ, R10, 0x1, RZ, 0xc0, !PT ;  /* 0x000000010aff7812 */ /* 0x000fe2000784c0ff */
[----:B------:R-:W1:Y:S01]  /*11f20*/  SHFL.BFLY PT, R24, R12, 0x2, 0x1f ;  /* 0x0c401f000c187f89 */ /* 0x000e6200000e0000 */
[----:B------:R-:W-:Y:S01]  /*11f30*/  SHF.R.U32.HI R10, RZ, 0x8, R7 ;  /* 0x00000008ff0a7819 */ /* 0x000fe20000011607 */
[----:B------:R-:W-:-:S03]  /*11f40*/  FMUL R38, R51, c[0x0][0x188] ;  /* 0x0000620033267a20 */ /* 0x000fc60000400000 */
[----:B------:R-:W-:Y:S02]  /*11f50*/  LOP3.LUT P4, RZ, R10, 0x1, RZ, 0xc0, !PT ;  /* 0x000000010aff7812 */ /* 0x000fe4000788c0ff */
[--C-:B------:R-:W-:Y:S02]  /*11f60*/  SHF.R.U32.HI R10, RZ, 0x7, R7.reuse ;  /* 0x00000007ff0a7819 */ /* 0x100fe40000011607 */
[--C-:B------:R-:W-:Y:S02]  /*11f70*/  SHF.R.U32.HI R36, RZ, 0x5, R7.reuse ;  /* 0x00000005ff247819 */ /* 0x100fe40000011607 */
[----:B------:R-:W-:Y:S02]  /*11f80*/  LOP3.LUT P1, RZ, R10, 0x1, RZ, 0xc0, !PT ;  /* 0x000000010aff7812 */ /* 0x000fe4000782c0ff */
[----:B------:R-:W-:Y:S02]  /*11f90*/  SHF.R.U32.HI R10, RZ, 0x6, R7 ;  /* 0x00000006ff0a7819 */ /* 0x000fe40000011607 */
[----:B------:R-:W-:-:S02]  /*11fa0*/  FSEL R38, R38, -INF , P3 ;  /* 0xff80000026267808 */ /* 0x000fc40001800000 */
[----:B------:R-:W-:Y:S01]  /*11fb0*/  LOP3.LUT P3, RZ, R36, 0x1, RZ, 0xc0, !PT ;  /* 0x0000000124ff7812 */ /* 0x000fe2000786c0ff */
[----:B------:R-:W-:Y:S01]  /*11fc0*/  FMUL R36, R45, c[0x0][0x188] ;  /* 0x000062002d247a20 */ /* 0x000fe20000400000 */
[----:B------:R-:W-:Y:S02]  /*11fd0*/  LOP3.LUT P0, RZ, R10, 0x1, RZ, 0xc0, !PT ;  /* 0x000000010aff7812 */ /* 0x000fe4000780c0ff */
[----:B0-----:R-:W-:Y:S02]  /*11fe0*/  LOP3.LUT R120, R120, 0x1c, RZ, 0xc0, !PT ;  /* 0x0000001c78787812 */ /* 0x001fe400078ec0ff */
[----:B------:R-:W-:Y:S02]  /*11ff0*/  FMNMX R10, R76, R78, !PT ;  /* 0x0000004e4c0a7209 */ /* 0x000fe40007800000 */
[----:B------:R-:W-:Y:S02]  /*12000*/  FMNMX R23, R23, R27, !PT ;  /* 0x0000001b17177209 */ /* 0x000fe40007800000 */
[----:B------:R-:W-:-:S02]  /*12010*/  SHF.R.U32.HI R44, RZ, 0x4, R7 ;  /* 0x00000004ff2c7819 */ /* 0x000fc40000011607 */
[----:B------:R-:W-:Y:S02]  /*12020*/  FMNMX R84, R6, R75, !PT ;  /* 0x0000004b06547209 */ /* 0x000fe40007800000 */
[----:B------:R-:W-:Y:S02]  /*12030*/  FMNMX R67, R72, R74, !PT ;  /* 0x0000004a48437209 */ /* 0x000fe40007800000 */
[----:B------:R-:W-:Y:S02]  /*12040*/  FMNMX R51, R70, R73, !PT ;  /* 0x0000004946337209 */ /* 0x000fe40007800000 */
[----:B------:R-:W-:Y:S01]  /*12050*/  LEA.HI R120, R120, 0x10, RZ, 0x1e ;  /* 0x0000001078787811 */ /* 0x000fe200078ff0ff */
[----:B------:R-:W0:Y:S01]  /*12060*/  SHFL.BFLY PT, R21, R10, 0x2, 0x1f ;  /* 0x0c401f000a157f89 */ /* 0x000e2200000e0000 */
[----:B------:R-:W-:Y:S01]  /*12070*/  FSEL R36, R36, -INF , P2 ;  /* 0xff80000024247808 */ /* 0x000fe20001000000 */
[----:B------:R-:W-:Y:S01]  /*12080*/  FMUL R27, R47, c[0x0][0x188] ;  /* 0x000062002f1b7a20 */ /* 0x000fe20000400000 */
[----:B------:R-:W-:Y:S01]  /*12090*/  LOP3.LUT P2, RZ, R44, 0x1, RZ, 0xc0, !PT ;  /* 0x000000012cff7812 */ /* 0x000fe2000784c0ff */
[----:B------:R-:W0:Y:S01]  /*120a0*/  SHFL.BFLY PT, R87, R23, 0x1, 0x1f ;  /* 0x0c201f0017577f89 */ /* 0x000e2200000e0000 */
[----:B------:R-:W-:-:S02]  /*120b0*/  SHF.R.U32.HI R44, RZ, 0x3, R7 ;  /* 0x00000003ff2c7819 */ /* 0x000fc40000011607 */
[----:B------:R-:W-:Y:S01]  /*120c0*/  FMNMX R86, R18, R42, !PT ;  /* 0x0000002a12567209 */ /* 0x000fe20007800000 */
[----:B------:R-:W3:Y:S01]  /*120d0*/  SHFL.BFLY PT, R85, R84, 0x2, 0x1f ;  /* 0x0c401f0054557f89 */ /* 0x000ee200000e0000 */
[----:B-1----:R-:W-:Y:S01]  /*120e0*/  FMNMX R18, R12, R24, !PT ;  /* 0x000000180c127209 */ /* 0x002fe20007800000 */
[----:B------:R-:W-:Y:S02]  /*120f0*/  IMAD.SHL.U32 R102, R120, 0x10, RZ ;  /* 0x0000001078667824 */ /* 0x000fe400078e00ff */
[----:B------:R-:W1:Y:S01]  /*12100*/  SHFL.BFLY PT, R83, R67, 0x2, 0x1f ;  /* 0x0c401f0043537f89 */ /* 0x000e6200000e0000 */
[----:B------:R-:W-:-:S03]  /*12110*/  FSEL R27, R27, -INF , P4 ;  /* 0xff8000001b1b7808 */ /* 0x000fc60002000000 */
[----:B------:R-:W4:Y:S01]  /*12120*/  SHFL.BFLY PT, R50, R51, 0x2, 0x1f ;  /* 0x0c401f0033327f89 */ /* 0x000f2200000e0000 */
[----:B------:R-:W-:-:S03]  /*12130*/  LOP3.LUT P4, RZ, R44, 0x1, RZ, 0xc0, !PT ;  /* 0x000000012cff7812 */ /* 0x000fc6000788c0ff */
[----:B------:R-:W4:Y:S04]  /*12140*/  S2R R120, SR_TID.X ;  /* 0x0000000000787919 */ /* 0x000f280000002100 */
[----:B------:R-:W4:Y:S01]  /*12150*/  SHFL.BFLY PT, R44, R18, 0x1, 0x1f ;  /* 0x0c201f00122c7f89 */ /* 0x000f2200000e0000 */
[--C-:B------:R-:W-:Y:S02]  /*12160*/  SHF.R.U32.HI R89, RZ, 0x2, R7.reuse ;  /* 0x00000002ff597819 */ /* 0x100fe40000011607 */
[----:B------:R-:W-:Y:S02]  /*12170*/  SHF.R.U32.HI R7, RZ, 0x1, R7 ;  /* 0x00000001ff077819 */ /* 0x000fe40000011607 */
[----:B0-----:R-:W-:Y:S02]  /*12180*/  FMNMX R21, R10, R21, !PT ;  /* 0x000000150a157209 */ /* 0x001fe40007800000 */
[----:B------:R-:W-:-:S02]  /*12190*/  FMNMX R87, R23, R87, !PT ;  /* 0x0000005717577209 */ /* 0x000fc40007800000 */
[----:B------:R-:W-:Y:S02]  /*121a0*/  FSEL R23, R19, -INF , P0 ;  /* 0xff80000013177808 */ /* 0x000fe40000000000 */
[----:B---3--:R-:W-:Y:S01]  /*121b0*/  FMNMX R90, R84, R85, !PT ;  /* 0x00000055545a7209 */ /* 0x008fe20007800000 */
[----:B------:R-:W0:Y:S01]  /*121c0*/  SHFL.BFLY PT, R88, R86, 0x1, 0x1f ;  /* 0x0c201f0056587f89 */ /* 0x000e2200000e0000 */
[----:B------:R-:W-:Y:S02]  /*121d0*/  LOP3.LUT P0, RZ, R7, 0x1, RZ, 0xc0, !PT ;  /* 0x0000000107ff7812 */ /* 0x000fe4000780c0ff */
[----:B-1----:R-:W-:Y:S02]  /*121e0*/  FMNMX R91, R67, R83, !PT ;  /* 0x00000053435b7209 */ /* 0x002fe40007800000 */
[----:B----4-:R-:W-:Y:S01]  /*121f0*/  FMNMX R7, R51, R50, !PT ;  /* 0x0000003233077209 */ /* 0x010fe20007800000 */
[----:B------:R-:W1:Y:S01]  /*12200*/  SHFL.BFLY PT, R42, R21, 0x1, 0x1f ;  /* 0x0c201f00152a7f89 */ /* 0x000e6200000e0000 */
[----:B------:R-:W-:-:S03]  /*12210*/  LOP3.LUT R122, R120, 0x1c, RZ, 0xc0, !PT ;  /* 0x0000001c787a7812 */ /* 0x000fc600078ec0ff */
[----:B------:R-:W3:Y:S01]  /*12220*/  SHFL.BFLY PT, R92, R90, 0x1, 0x1f ;  /* 0x0c201f005a5c7f89 */ /* 0x000ee200000e0000 */
[----:B------:R-:W-:-:S03]  /*12230*/  FMNMX R18, R18, R44, !PT ;  /* 0x0000002c12127209 */ /* 0x000fc60007800000 */
[----:B------:R-:W4:Y:S01]  /*12240*/  SHFL.BFLY PT, R93, R91, 0x1, 0x1f ;  /* 0x0c201f005b5d7f89 */ /* 0x000f2200000e0000 */
[----:B------:R-:W-:Y:S02]  /*12250*/  LEA.HI R123, R122, 0x30, RZ, 0x1e ;  /* 0x000000307a7b7811 */ /* 0x000fe400078ff0ff */
[----:B------:R-:W-:Y:S01]  /*12260*/  LOP3.LUT R122, R121, 0x1c, RZ, 0xc0, !PT ;  /* 0x0000001c797a7812 */ /* 0x000fe200078ec0ff */
[----:B------:R-:W0:Y:S01]  /*12270*/  SHFL.BFLY PT, R44, R7, 0x1, 0x1f ;  /* 0x0c201f00072c7f89 */ /* 0x000e2200000e0000 */
[----:B------:R-:W-:Y:S02]  /*12280*/  LOP3.LUT R113, R113, 0x1c, RZ, 0xc0, !PT ;  /* 0x0000001c71717812 */ /* 0x000fe400078ec0ff */
[----:B------:R-:W-:Y:S02]  /*12290*/  LEA.HI R122, R122, 0x28, RZ, 0x1e ;  /* 0x000000287a7a7811 */ /* 0x000fe400078ff0ff */
[----:B------:R-:W-:Y:S02]  /*122a0*/  LOP3.LUT R121, R121, 0x1c, RZ, 0xc0, !PT ;  /* 0x0000001c79797812 */ /* 0x000fe400078ec0ff */
[----:B------:R-:W-:Y:S01]  /*122b0*/  LOP3.LUT R106, R98, 0x1c, RZ, 0xc0, !PT ;  /* 0x0000001c626a7812 */ /* 0x000fe200078ec0ff */
[----:B------:R-:W-:Y:S01]  /*122c0*/  IMAD.SHL.U32 R95, R122, 0x10, RZ ;  /* 0x000000107a5f7824 */ /* 0x000fe200078e00ff */
[----:B------:R-:W-:-:S02]  /*122d0*/  LEA.HI R113, R113, 0x8, RZ, 0x1e ;  /* 0x0000000871717811 */ /* 0x000fc400078ff0ff */
[--C-:B------:R-:W-:Y:S02]  /*122e0*/  SHF.R.U32.HI R103, RZ, 0x3, R98.reuse ;  /* 0x00000003ff677819 */ /* 0x100fe40000011662 */
[--C-:B------:R-:W-:Y:S02]  /*122f0*/  SHF.R.U32.HI R115, RZ, 0x3, R98.reuse ;  /* 0x00000003ff737819 */ /* 0x100fe40000011662 */
[C---:B------:R-:W-:Y:S01]  /*12300*/  LEA.HI R122, R121.reuse, 0x20, RZ, 0x1e ;  /* 0x00000020797a7811 */ /* 0x040fe200078ff0ff */
[----:B------:R-:W-:Y:S01]  /*12310*/  IMAD.SHL.U32 R114, R106, 0x4, RZ ;  /* 0x000000046a727824 */ /* 0x000fe200078e00ff */
[----:B------:R-:W-:Y:S02]  /*12320*/  SHF.R.U32.HI R101, RZ, 0x3, R98 ;  /* 0x00000003ff657819 */ /* 0x000fe40000011662 */
[----:B------:R-:W-:Y:S02]  /*12330*/  LEA.HI R121, R121, 0x18, RZ, 0x1e ;  /* 0x0000001879797811 */ /* 0x000fe400078ff0ff */
[----:B------:R-:W-:Y:S01]  /*12340*/  SHF.R.U32.HI R99, RZ, 0x3, R120 ;  /* 0x00000003ff637819 */ /* 0x000fe20000011678 */
[----:B------:R-:W-:Y:S01]  /*12350*/  IMAD.SHL.U32 R113, R113, 0x10, RZ ;  /* 0x0000001071717824 */ /* 0x000fe200078e00ff */
[----:B------:R-:W-:-:S02]  /*12360*/  LOP3.LUT R103, R103, 0xc, RZ, 0xc0, !PT ;  /* 0x0000000c67677812 */ /* 0x000fc400078ec0ff */
[----:B------:R-:W-:Y:S02]  /*12370*/  LOP3.LUT R115, R115, 0xc, RZ, 0xc0, !PT ;  /* 0x0000000c73737812 */ /* 0x000fe400078ec0ff */
[--C-:B------:R-:W-:Y:S02]  /*12380*/  SHF.R.U32.HI R94, RZ, 0x3, R120.reuse ;  /* 0x00000003ff5e7819 */ /* 0x100fe40000011678 */
[--C-:B------:R-:W-:Y:S02]  /*12390*/  SHF.R.U32.HI R96, RZ, 0x3, R120.reuse ;  /* 0x00000003ff607819 */ /* 0x100fe40000011678 */
[----:B------:R-:W-:Y:S01]  /*123a0*/  SHF.R.U32.HI R0, RZ, 0x3, R120 ;  /* 0x00000003ff007819 */ /* 0x000fe20000011678 */
[----:B------:R-:W-:Y:S01]  /*123b0*/  IMAD.SHL.U32 R100, R121, 0x10, RZ ;  /* 0x0000001079647824 */ /* 0x000fe200078e00ff */
[----:B------:R-:W-:Y:S02]  /*123c0*/  LOP3.LUT R101, R101, 0xc, RZ, 0xc0, !PT ;  /* 0x0000000c65657812 */ /* 0x000fe400078ec0ff */
[----:B------:R-:W-:Y:S01]  /*123d0*/  LOP3.LUT R99, R99, 0xc, RZ, 0xc0, !PT ;  /* 0x0000000c63637812 */ /* 0x000fe200078ec0ff */
[----:B------:R-:W-:Y:S01]  /*123e0*/  IMAD.IADD R103, R103, 0x1, R113 ;  /* 0x0000000167677824 */ /* 0x000fe200078e0271 */
[----:B------:R-:W-:Y:S01]  /*123f0*/  IADD3 R114, R114, R115, RZ ;  /* 0x0000007372727210 */ /* 0x000fe20007ffe0ff */
[----:B------:R-:W-:Y:S01]  /*12400*/  BAR.SYNC.DEFER_BLOCKING 0x0 ;  /* 0x0000000000007b1d */ /* 0x000fe20000010000 */
[----:B------:R-:W-:-:S02]  /*12410*/  LOP3.LUT R94, R94, 0xc, RZ, 0xc0, !PT ;  /* 0x0000000c5e5e7812 */ /* 0x000fc400078ec0ff */
[----:B------:R-:W-:Y:S02]  /*12420*/  SHF.L.U32 R97, R122, 0x4, RZ ;  /* 0x000000047a617819 */ /* 0x000fe400000006ff */
[----:B------:R-:W-:Y:S01]  /*12430*/  LOP3.LUT R96, R96, 0xc, RZ, 0xc0, !PT ;  /* 0x0000000c60607812 */ /* 0x000fe200078ec0ff */
[----:B------:R-:W-:Y:S01]  /*12440*/  IMAD.SHL.U32 R2, R123, 0x10, RZ ;  /* 0x000000107b027824 */ /* 0x000fe200078e00ff */
[----:B0-----:R-:W-:Y:S02]  /*12450*/  FMNMX R86, R86, R88, !PT ;  /* 0x0000005856567209 */ /* 0x001fe40007800000 */
[----:B------:R-:W-:Y:S01]  /*12460*/  LOP3.LUT R0, R0, 0xc, RZ, 0xc0, !PT ;  /* 0x0000000c00007812 */ /* 0x000fe200078ec0ff */
[----:B------:R-:W-:Y:S01]  /*12470*/  IMAD.IADD R99, R99, 0x1, R100 ;  /* 0x0000000163637824 */ /* 0x000fe200078e0264 */
[----:B------:R-:W-:Y:S02]  /*12480*/  IADD3 R101, R101, R102, RZ ;  /* 0x0000006665657210 */ /* 0x000fe40007ffe0ff */
[----:B-1----:R-:W-:Y:S01]  /*12490*/  FMNMX R19, R21, R42, !PT ;  /* 0x0000002a15137209 */ /* 0x002fe20007800000 */
[----:B------:R-:W-:Y:S01]  /*124a0*/  IMAD.IADD R94, R94, 0x1, R95 ;  /* 0x000000015e5e7824 */ /* 0x000fe200078e025f */
[----:B---3--:R-:W-:-:S02]  /*124b0*/  FMNMX R90, R90, R92, !PT ;  /* 0x0000005c5a5a7209 */ /* 0x008fc40007800000 */
[----:B------:R-:W-:Y:S01]  /*124c0*/  IADD3 R96, R96, R97, RZ ;  /* 0x0000006160607210 */ /* 0x000fe20007ffe0ff */
[----:B------:R-:W-:Y:S01]  /*124d0*/  IMAD.IADD R0, R0, 0x1, R2 ;  /* 0x0000000100007824 */ /* 0x000fe200078e0202 */
[----:B----4-:R-:W-:Y:S02]  /*124e0*/  FMNMX R93, R91, R93, !PT ;  /* 0x0000005d5b5d7209 */ /* 0x010fe40007800000 */
[----:B------:R-:W-:Y:S01]  /*124f0*/  FMNMX R7, R7, R44, !PT ;  /* 0x0000002c07077209 */ /* 0x000fe20007800000 */
[----:B------:R-:W-:Y:S01]  /*12500*/  @P6 STS [R114+0x40000], R87 ;  /* 0x0400005772006388 */ /* 0x000fe20000000800 */
[----:B------:R-:W-:-:S03]  /*12510*/  LOP3.LUT R120, R120, 0x1c, RZ, 0xc0, !PT ;  /* 0x0000001c78787812 */ /* 0x000fc600078ec0ff */
[----:B------:R-:W-:Y:S04]  /*12520*/  @P6 STS [R103+0x40000], R86 ;  /* 0x0400005667006388 */ /* 0x000fe80000000800 */
[----:B------:R-:W-:Y:S01]  /*12530*/  @P6 STS [R101+0x40000], R18 ;  /* 0x0400001265006388 */ /* 0x000fe20000000800 */
[----:B------:R-:W-:-:S03]  /*12540*/  LEA.HI R121, R120, 0x50, RZ, 0x1e ;  /* 0x0000005078797811 */ /* 0x000fc600078ff0ff */
[----:B------:R-:W-:Y:S04]  /*12550*/  @P6 STS [R99+0x40000], R19 ;  /* 0x0400001363006388 */ /* 0x000fe80000000800 */
[----:B------:R-:W-:Y:S04]  /*12560*/  @P6 STS [R96+0x40000], R90 ;  /* 0x0400005a60006388 */ /* 0x000fe80000000800 */
[----:B------:R-:W-:Y:S04]  /*12570*/  @P6 STS [R94+0x40000], R93 ;  /* 0x0400005d5e006388 */ /* 0x000fe80000000800 */
[----:B------:R0:W-:Y:S01]  /*12580*/  @P6 STS [R0+0x40000], R7 ;  /* 0x0400000700006388 */ /* 0x0001e20000000800 */
[----:B------:R-:W-:-:S02]  /*12590*/  SHF.L.U32 R2, R121, 0x4, RZ ;  /* 0x0000000479027819 */ /* 0x000fc400000006ff */
[----:B0-----:R-:W-:-:S04]  /*125a0*/  SHF.R.U32.HI R0, RZ, 0x3, R98 ;  /* 0x00000003ff007819 */ /* 0x001fc80000011662 */
[----:B------:R-:W-:-:S04]  /*125b0*/  LOP3.LUT R0, R0, 0xc, RZ, 0xc0, !PT ;  /* 0x0000000c00007812 */ /* 0x000fc800078ec0ff */
[----:B------:R-:W-:Y:S02]  /*125c0*/  IADD3 R0, R0, R2, RZ ;  /* 0x0000000200007210 */ /* 0x000fe40007ffe0ff */
[----:B------:R-:W3:Y:S01]  /*125d0*/  LDL R2, [R1+0x718] ;  /* 0x0007180001027983 */ /* 0x000ee20000100800 */
[----:B------:R-:W-:-:S05]  /*125e0*/  LEA.HI R120, R120, 0x38, RZ, 0x1e ;  /* 0x0000003878787811 */ /* 0x000fca00078ff0ff */
[----:B------:R-:W-:Y:S02]  /*125f0*/  IMAD.SHL.U32 R125, R120, 0x10, RZ ;  /* 0x00000010787d7824 */ /* 0x000fe400078e00ff */
[----:B------:R-:W0:Y:S01]  /*12600*/  S2R R120, SR_TID.X ;  /* 0x0000000000787919 */ /* 0x000e220000002100 */
[----:B------:R-:W-:Y:S02]  /*12610*/  FMNMX R12, R63, R69, !PT ;  /* 0x000000453f0c7209 */ /* 0x000fe40007800000 */
[----:B------:R-:W-:Y:S02]  /*12620*/  FMNMX R10, R68, R71, !PT ;  /* 0x00000047440a7209 */ /* 0x000fe40007800000 */
[----:B0-----:R-:W-:-:S04]  /*12630*/  LOP3.LUT R120, R120, 0x1c, RZ, 0xc0, !PT ;  /* 0x0000001c78787812 */ /* 0x001fc800078ec0ff */
[----:B------:R-:W-:Y:S02]  /*12640*/  LEA.HI R121, R120, 0x58, RZ, 0x1e ;  /* 0x0000005878797811 */ /* 0x000fe400078ff0ff */
[----:B------:R-:W0:Y:S03]  /*12650*/  S2R R120, SR_TID.X ;  /* 0x0000000000787919 */ /* 0x000e260000002100 */
[----:B------:R-:W-:Y:S02]  /*12660*/  IMAD.SHL.U32 R94, R121, 0x10, RZ ;  /* 0x00000010795e7824 */ /* 0x000fe400078e00ff */
[----:B------:R-:W1:Y:S04]  /*12670*/  S2R R121, SR_TID.X ;  /* 0x0000000000797919 */ /* 0x000e680000002100 */
[----:B------:R-:W4:Y:S04]  /*12680*/  SHFL.BFLY PT, R47, R12, 0x2, 0x1f ;  /* 0x0c401f000c2f7f89 */ /* 0x000f2800000e0000 */
[----:B------:R-:W2:Y:S01]  /*12690*/  SHFL.BFLY PT, R49, R10, 0x2, 0x1f ;  /* 0x0c401f000a317f89 */ /* 0x000ea200000e0000 */
[----:B0-----:R-:W-:-:S02]  /*126a0*/  SHF.R.U32.HI R93, RZ, 0x3, R120 ;  /* 0x00000003ff5d7819 */ /* 0x001fc40000011678 */
[----:B------:R-:W-:Y:S02]  /*126b0*/  LOP3.LUT R120, R120, 0x1c, RZ, 0xc0, !PT ;  /* 0x0000001c78787812 */ /* 0x000fe400078ec0ff */
[----:B------:R-:W-:Y:S02]  /*126c0*/  LOP3.LUT R93, R93, 0xc, RZ, 0xc0, !PT ;  /* 0x0000000c5d5d7812 */ /* 0x000fe400078ec0ff */
[----:B------:R-:W-:-:S03]  /*126d0*/  LEA.HI R120, R120, 0x60, RZ, 0x1e ;  /* 0x0000006078787811 */ /* 0x000fc600078ff0ff */
[----:B------:R-:W-:Y:S01]  /*126e0*/  IMAD.IADD R93, R93, 0x1, R94 ;  /* 0x000000015d5d7824 */ /* 0x000fe200078e025e */
[----:B------:R-:W-:Y:S01]  /*126f0*/  SHF.L.U32 R94, R120, 0x4, RZ ;  /* 0x00000004785e7819 */ /* 0x000fe200000006ff */
[----:B------:R-:W-:Y:S01]  /*12700*/  FMUL R24, R17, c[0x0][0x188] ;  /* 0x0000620011187a20 */ /* 0x000fe20000400000 */
[----:B-1----:R-:W-:Y:S02]  /*12710*/  LOP3.LUT R120, R121, 0x1c, RZ, 0xc0, !PT ;  /* 0x0000001c79787812 */ /* 0x002fe400078ec0ff */
[----:B------:R-:W-:Y:S02]  /*12720*/  FMNMX R17, R62, R66, !PT ;  /* 0x000000423e117209 */ /* 0x000fe40007800000 */
[----:B------:R-:W-:Y:S02]  /*12730*/  FMNMX R21, R61, R64, !PT ;  /* 0x000000403d157209 */ /* 0x000fe40007800000 */
[----:B------:R-:W-:Y:S02]  /*12740*/  FMNMX R42, R60, R59, !PT ;  /* 0x0000003b3c2a7209 */ /* 0x000fe40007800000 */
[----:B------:R-:W-:-:S02]  /*12750*/  LEA.HI R120, R120, 0x80, RZ, 0x1e ;  /* 0x0000008078787811 */ /* 0x000fc400078ff0ff */
[----:B----4-:R-:W-:Y:S01]  /*12760*/  FMNMX R12, R12, R47, !PT ;  /* 0x0000002f0c0c7209 */ /* 0x010fe20007800000 */
[----:B------:R-:W0:Y:S01]  /*12770*/  SHFL.BFLY PT, R45, R17, 0x2, 0x1f ;  /* 0x0c401f00112d7f89 */ /* 0x000e2200000e0000 */
[----:B------:R-:W-:Y:S02]  /*12780*/  FMNMX R47, R56, R55, !PT ;  /* 0x00000037382f7209 */ /* 0x000fe40007800000 */
[----:B------:R-:W-:Y:S01]  /*12790*/  SHF.R.U32.HI R110, RZ, 0x3, R98 ;  /* 0x00000003ff6e7819 */ /* 0x000fe20000011662 */
[----:B------:R-:W1:Y:S01]  /*127a0*/  SHFL.BFLY PT, R67, R21, 0x2, 0x1f ;  /* 0x0c401f0015437f89 */ /* 0x000e6200000e0000 */
[----:B--2---:R-:W-:Y:S01]  /*127b0*/  FMNMX R10, R10, R49, !PT ;  /* 0x000000310a0a7209 */ /* 0x004fe20007800000 */
[----:B------:R-:W-:Y:S01]  /*127c0*/  IMAD.SHL.U32 R111, R120, 0x10, RZ ;  /* 0x00000010786f7824 */ /* 0x000fe200078e00ff */
[----:B------:R-:W-:Y:S01]  /*127d0*/  FMNMX R49, R53, R54, !PT ;  /* 0x0000003635317209 */ /* 0x000fe20007800000 */
[----:B------:R-:W2:Y:S01]  /*127e0*/  SHFL.BFLY PT, R83, R42, 0x2, 0x1f ;  /* 0x0c401f002a537f89 */ /* 0x000ea200000e0000 */
[----:B------:R-:W-:-:S02]  /*127f0*/  FSEL R24, R24, -INF , P1 ;  /* 0xff80000018187808 */ /* 0x000fc40000800000 */
[----:B------:R-:W-:Y:S01]  /*12800*/  LOP3.LUT R110, R110, 0xc, RZ, 0xc0, !PT ;  /* 0x0000000c6e6e7812 */ /* 0x000fe200078ec0ff */
[----:B------:R-:W4:Y:S01]  /*12810*/  SHFL.BFLY PT, R85, R47, 0x2, 0x1f ;  /* 0x0c401f002f557f89 */ /* 0x000f2200000e0000 */
[----:B------:R-:W-:-:S03]  /*12820*/  LOP3.LUT P1, RZ, R89, 0x1, RZ, 0xc0, !PT ;  /* 0x0000000159ff7812 */ /* 0x000fc6000782c0ff */
[----:B------:R-:W4:Y:S01]  /*12830*/  SHFL.BFLY PT, R89, R10, 0x1, 0x1f ;  /* 0x0c201f000a597f89 */ /* 0x000f2200000e0000 */
[----:B------:R-:W-:-:S03]  /*12840*/  IADD3 R110, R110, R111, RZ ;  /* 0x0000006f6e6e7210 */ /* 0x000fc60007ffe0ff */
[----:B------:R-:W4:Y:S04]  /*12850*/  SHFL.BFLY PT, R86, R49, 0x2, 0x1f ;  /* 0x0c401f0031567f89 */ /* 0x000f2800000e0000 */
[----:B------:R-:W3:Y:S01]  /*12860*/  LDL R111, [R1+0x700] ;  /* 0x00070000016f7983 */ /* 0x000ee20000100800 */
[----:B0-----:R-:W-:Y:S02]  /*12870*/  FMNMX R17, R17, R45, !PT ;  /* 0x0000002d11117209 */ /* 0x001fe40007800000 */
[----:B-1----:R-:W-:Y:S01]  /*12880*/  FMNMX R7, R21, R67, !PT ;  /* 0x0000004315077209 */ /* 0x002fe20007800000 */
[----:B------:R-:W0:Y:S01]  /*12890*/  SHFL.BFLY PT, R91, R12, 0x1, 0x1f ;  /* 0x0c201f000c5b7f89 */ /* 0x000e2200000e0000 */
[----:B--2---:R-:W-:-:S03]  /*128a0*/  FMNMX R18, R42, R83, !PT ;  /* 0x000000532a127209 */ /* 0x004fc60007800000 */
[----:B------:R-:W1:Y:S01]  /*128b0*/  SHFL.BFLY PT, R92, R17, 0x1, 0x1f ;  /* 0x0c201f00115c7f89 */ /* 0x000e6200000e0000 */
[----:B----4-:R-:W-:Y:S02]  /*128c0*/  FMNMX R21, R47, R85, !PT ;  /* 0x000000552f157209 */ /* 0x010fe40007800000 */
[----:B------:R-:W-:Y:S02]  /*128d0*/  FMNMX R47, R10, R89, !PT ;  /* 0x000000590a2f7209 */ /* 0x000fe40007800000 */
[----:B------:R-:W2:Y:S01]  /*128e0*/  SHFL.BFLY PT, R10, R7, 0x1, 0x1f ;  /* 0x0c201f00070a7f89 */ /* 0x000ea200000e0000 */
[----:B------:R-:W-:-:S03]  /*128f0*/  FMNMX R42, R49, R86, !PT ;  /* 0x00000056312a7209 */ /* 0x000fc60007800000 */
[----:B------:R-:W4:Y:S04]  /*12900*/  SHFL.BFLY PT, R49, R18, 0x1, 0x1f ;  /* 0x0c201f0012317f89 */ /* 0x000f2800000e0000 */
[----:B------:R-:W4:Y:S01]  /*12910*/  S2R R120, SR_TID.X ;  /* 0x0000000000787919 */ /* 0x000f220000002100 */
[----:B------:R-:W-:-:S04]  /*12920*/  SHF.R.U32.HI R124, RZ, 0x3, R98 ;  /* 0x00000003ff7c7819 */ /* 0x000fc80000011662 */
[----:B------:R-:W-:Y:S02]  /*12930*/  LOP3.LUT R124, R124, 0xc, RZ, 0xc0, !PT ;  /* 0x0000000c7c7c7812 */ /* 0x000fe400078ec0ff */
[----:B0-----:R-:W-:-:S03]  /*12940*/  FMNMX R12, R12, R91, !PT ;  /* 0x0000005b0c0c7209 */ /* 0x001fc60007800000 */
[----:B------:R-:W-:Y:S01]  /*12950*/  IMAD.IADD R124, R124, 0x1, R125 ;  /* 0x000000017c7c7824 */ /* 0x000fe200078e027d */
[----:B-1----:R-:W-:Y:S02]  /*12960*/  FMNMX R85, R17, R92, !PT ;  /* 0x0000005c11557209 */ /* 0x002fe40007800000 */
[----:B--2---:R-:W-:Y:S02]  /*12970*/  FMNMX R7, R7, R10, !PT ;  /* 0x0000000a07077209 */ /* 0x004fe40007800000 */
[----:B------:R-:W-:Y:S01]  /*12980*/  @P6 STS [R124+0x40000], R47 ;  /* 0x0400002f7c006388 */ /* 0x000fe20000000800 */
[----:B----4-:R-:W-:Y:S02]  /*12990*/  FMNMX R10, R18, R49, !PT ;  /* 0x00000031120a7209 */ /* 0x010fe40007800000 */
[----:B------:R-:W-:Y:S02]  /*129a0*/  LOP3.LUT R120, R120, 0x1c, RZ, 0xc0, !PT ;  /* 0x0000001c78787812 */ /* 0x000fe400078ec0ff */
[----:B------:R-:W-:-:S04]  /*129b0*/  SHF.R.U32.HI R104, RZ, 0x3, R98 ;  /* 0x00000003ff687819 */ /* 0x000fc80000011662 */
[----:B------:R-:W-:Y:S01]  /*129c0*/  LOP3.LUT R104, R104, 0xc, RZ, 0xc0, !PT ;  /* 0x0000000c68687812 */ /* 0x000fe200078ec0ff */
[----:B---3--:R-:W-:Y:S04]  /*129d0*/  @P6 STS [R2+0x40000], R12 ;  /* 0x0400000c02006388 */ /* 0x008fe80000000800 */
[----:B------:R-:W-:Y:S04]  /*129e0*/  @P6 STS [R3+0x40000], R85 ;  /* 0x0400005503006388 */ /* 0x000fe80000000800 */
[----:B------:R-:W-:Y:S04]  /*129f0*/  @P6 STS [R0+0x40000], R7 ;  /* 0x0400000700006388 */ /* 0x000fe80000000800 */
[----:B------:R0:W-:Y:S02]  /*12a00*/  @P6 STS [R93+0x40000], R10 ;  /* 0x0400000a5d006388 */ /* 0x0001e40000000800 */
[----:B0-----:R-:W-:-:S02]  /*12a10*/  SHF.R.U32.HI R93, RZ, 0x3, R121 ;  /* 0x00000003ff5d7819 */ /* 0x001fc40000011679 */
[----:B------:R-:W-:-:S05]  /*12a20*/  LEA.HI R121, R120, 0x98, RZ, 0x1e ;  /* 0x0000009878797811 */ /* 0x000fca00078ff0ff */
[----:B------:R-:W-:-:S04]  /*12a30*/  IMAD.SHL.U32 R107, R121, 0x10, RZ ;  /* 0x00000010796b7824 */ /* 0x000fc800078e00ff */
[----:B------:R-:W-:Y:S02]  /*12a40*/  IMAD.IADD R104, R104, 0x1, R107 ;  /* 0x0000000168687824 */ /* 0x000fe400078e026b */
[----:B------:R-:W2:Y:S01]  /*12a50*/  LDL R107, [R1+0x6f0] ;  /* 0x0006f000016b7983 */ /* 0x000ea20000100800 */
[----:B------:R-:W-:Y:S02]  /*12a60*/  FMNMX R45, R58, R57, !PT ;  /* 0x000000393a2d7209 */ /* 0x000fe40007800000 */
[----:B------:R-:W-:Y:S02]  /*12a70*/  FMNMX R50, R52, R35, !PT ;  /* 0x0000002334327209 */ /* 0x000fe40007800000 */
[----:B------:R-:W-:Y:S01]  /*12a80*/  FMNMX R51, R34, R48, !PT ;  /* 0x0000003022337209 */ /* 0x000fe20007800000 */
[----:B------:R-:W0:Y:S04]  /*12a90*/  SHFL.BFLY PT, R84, R45, 0x2, 0x1f ;  /* 0x0c401f002d547f89 */ /* 0x000e2800000e0000 */
[----:B------:R-:W1:Y:S04]  /*12aa0*/  SHFL.BFLY PT, R87, R50, 0x2, 0x1f ;  /* 0x0c401f0032577f89 */ /* 0x000e6800000e0000 */
[----:B------:R-:W3:Y:S01]  /*12ab0*/  SHFL.BFLY PT, R88, R51, 0x2, 0x1f ;  /* 0x0c401f0033587f89 */ /* 0x000ee200000e0000 */
[----:B------:R-:W-:-:S02]  /*12ac0*/  FMNMX R17, R30, R40, !PT ;  /* 0x000000281e117209 */ /* 0x000fc40007800000 */
[----:B0-----:R-:W-:Y:S02]  /*12ad0*/  FMNMX R19, R45, R84, !PT ;  /* 0x000000542d137209 */ /* 0x001fe40007800000 */
[----:B-1----:R-:W-:-:S03]  /*12ae0*/  FMNMX R44, R50, R87, !PT ;  /* 0x00000057322c7209 */ /* 0x002fc60007800000 */
[----:B------:R-:W0:Y:S01]  /*12af0*/  SHFL.BFLY PT, R86, R19, 0x1, 0x1f ;  /* 0x0c201f0013567f89 */ /* 0x000e2200000e0000 */
[----:B---3--:R-:W-:-:S03]  /*12b00*/  FMNMX R45, R51, R88, !PT ;  /* 0x00000058332d7209 */ /* 0x008fc60007800000 */
[----:B------:R-:W1:Y:S04]  /*12b10*/  SHFL.BFLY PT, R87, R21, 0x1, 0x1f ;  /* 0x0c201f0015577f89 */ /* 0x000e6800000e0000 */
[----:B------:R-:W3:Y:S04]  /*12b20*/  SHFL.BFLY PT, R88, R42, 0x1, 0x1f ;  /* 0x0c201f002a587f89 */ /* 0x000ee800000e0000 */
[----:B------:R-:W4:Y:S04]  /*12b30*/  SHFL.BFLY PT, R89, R44, 0x1, 0x1f ;  /* 0x0c201f002c597f89 */ /* 0x000f2800000e0000 */
[----:B------:R-:W3:Y:S01]  /*12b40*/  SHFL.BFLY PT, R90, R45, 0x1, 0x1f ;  /* 0x0c201f002d5a7f89 */ /* 0x000ee200000e0000 */
[----:B------:R-:W-:-:S03]  /*12b50*/  FMNMX R83, R32, R43, !PT ;  /* 0x0000002b20537209 */ /* 0x000fc60007800000 */
[----:B------:R-:W3:Y:S01]  /*12b60*/  SHFL.BFLY PT, R50, R17, 0x2, 0x1f ;  /* 0x0c401f0011327f89 */ /* 0x000ee200000e0000 */
[----:B------:R-:W-:-:S03]  /*12b70*/  FMNMX R51, R31, R41, !PT ;  /* 0x000000291f337209 */ /* 0x000fc60007800000 */
[----:B------:R-:W3:Y:S01]  /*12b80*/  SHFL.BFLY PT, R84, R83, 0x2, 0x1f ;  /* 0x0c401f0053547f89 */ /* 0x000ee200000e0000 */
[----:B------:R-:W-:-:S03]  /*12b90*/  LOP3.LUT R93, R93, 0xc, RZ, 0xc0, !PT ;  /* 0x0000000c5d5d7812 */ /* 0x000fc600078ec0ff */
[----:B------:R-:W3:Y:S01]  /*12ba0*/  SHFL.BFLY PT, R67, R51, 0x2, 0x1f ;  /* 0x0c401f0033437f89 */ /* 0x000ee200000e0000 */
[----:B0-----:R-:W-:Y:S01]  /*12bb0*/  FMNMX R7, R19, R86, !PT ;  /* 0x0000005613077209 */ /* 0x001fe20007800000 */
[----:B------:R-:W-:Y:S01]  /*12bc0*/  IMAD.IADD R93, R93, 0x1, R94 ;  /* 0x000000015d5d7824 */ /* 0x000fe200078e025e */
[----:B-1----:R-:W-:Y:S02]  /*12bd0*/  FMNMX R10, R21, R87, !PT ;  /* 0x00000057150a7209 */ /* 0x002fe40007800000 */
[----:B---3--:R-:W-:Y:S02]  /*12be0*/  FMNMX R12, R42, R88, !PT ;  /* 0x000000582a0c7209 */ /* 0x008fe40007800000 */
[----:B------:R-:W-:Y:S02]  /*12bf0*/  LEA.HI R120, R120, 0x88, RZ, 0x1e ;  /* 0x0000008878787811 */ /* 0x000fe400078ff0ff */
[----:B----4-:R-:W-:Y:S01]  /*12c00*/  FMNMX R18, R44, R89, !PT ;  /* 0x000000592c127209 */ /* 0x010fe20007800000 */
[----:B------:R-:W-:Y:S01]  /*12c10*/  @P6 STS [R93+0x40000], R7 ;  /* 0x040000075d006388 */ /* 0x000fe20000000800 */
[----:B------:R-:W-:Y:S01]  /*12c20*/  FMNMX R91, R33, R46, !PT ;  /* 0x0000002e215b7209 */ /* 0x000fe20007800000 */
[----:B------:R-:W-:Y:S01]  /*12c30*/  FMUL R13, R13, c[0x0][0x188] ;  /* 0x000062000d0d7a20 */ /* 0x000fe20000400000 */
[----:B------:R-:W-:Y:S01]  /*12c40*/  FMNMX R19, R45, R90, !PT ;  /* 0x0000005a2d137209 */ /* 0x000fe20007800000 */
[----:B------:R-:W-:Y:S01]  /*12c50*/  @P6 STS [R108+0x40000], R10 ;  /* 0x0400000a6c006388 */ /* 0x000fe20000000800 */
[----:B------:R-:W-:-:S02]  /*12c60*/  FMUL R15, R15, c[0x0][0x188] ;  /* 0x000062000f0f7a20 */ /* 0x000fc40000400000 */
[----:B------:R-:W-:Y:S01]  /*12c70*/  IMAD.SHL.U32 R109, R120, 0x10, RZ ;  /* 0x00000010786d7824 */ /* 0x000fe200078e00ff */
[----:B------:R-:W-:Y:S04]  /*12c80*/  @P6 STS [R111+0x40000], R12 ;  /* 0x0400000c6f006388 */ /* 0x000fe80000000800 */
[----:B------:R0:W-:Y:S04]  /*12c90*/  @P6 STS [R112+0x40000], R18 ;  /* 0x0400001270006388 */ /* 0x0001e80000000800 */
[----:B------:R-:W1:Y:S04]  /*12ca0*/  SHFL.BFLY PT, R92, R91, 0x2, 0x1f ;  /* 0x0c401f005b5c7f89 */ /* 0x000e6800000e0000 */
[----:B------:R3:W-:Y:S01]  /*12cb0*/  @P6 STS [R110+0x40000], R19 ;  /* 0x040000136e006388 */ /* 0x0007e20000000800 */
[----:B0-----:R-:W-:-:S03]  /*12cc0*/  FMNMX R18, R17, R50, !PT ;  /* 0x0000003211127209 */ /* 0x001fc60007800000 */
[----:B------:R-:W0:Y:S01]  /*12cd0*/  S2R R120, SR_TID.X ;  /* 0x0000000000787919 */ /* 0x000e220000002100 */
[----:B------:R-:W-:Y:S01]  /*12ce0*/  FSEL R17, R15, -INF , P2 ;  /* 0xff8000000f117808 */ /* 0x000fe20001000000 */
[----:B------:R-:W-:Y:S01]  /*12cf0*/  FMUL R7, R37, c[0x0][0x188] ;  /* 0x0000620025077a20 */ /* 0x000fe20000400000 */
[----:B------:R-:W-:Y:S02]  /*12d00*/  FMNMX R15, R29, R38, !PT ;  /* 0x000000261d0f7209 */ /* 0x000fe40007800000 */
[----:B---3--:R-:W-:Y:S01]  /*12d10*/  FSEL R19, R13, -INF , P3 ;  /* 0xff8000000d137808 */ /* 0x008fe20001800000 */
[----:B------:R-:W-:Y:S01]  /*12d20*/  FMUL R9, R9, c[0x0][0x188] ;  /* 0x0000620009097a20 */ /* 0x000fe20000400000 */
[----:B------:R-:W-:Y:S02]  /*12d30*/  FMNMX R88, R22, R23, !PT ;  /* 0x0000001716587209 */ /* 0x000fe40007800000 */
[----:B------:R-:W-:Y:S02]  /*12d40*/  FMNMX R87, R20, R19, !PT ;  /* 0x0000001314577209 */ /* 0x000fe40007800000 */
[----:B------:R-:W-:-:S02]  /*12d50*/  FMNMX R42, R83, R84, !PT ;  /* 0x00000054532a7209 */ /* 0x000fc40007800000 */
[----:B------:R-:W-:Y:S01]  /*12d60*/  FMNMX R50, R16, R17, !PT ;  /* 0x0000001110327209 */ /* 0x000fe20007800000 */
[----:B------:R-:W3:Y:S01]  /*12d70*/  SHFL.BFLY PT, R37, R15, 0x2, 0x1f ;  /* 0x0c401f000f257f89 */ /* 0x000ee200000e0000 */
[----:B------:R-:W-:Y:S02]  /*12d80*/  FMNMX R84, R5, R4, !PT ;  /* 0x0000000405547209 */ /* 0x000fe40007800000 */
[----:B------:R-:W-:Y:S01]  /*12d90*/  FMNMX R12, R51, R67, !PT ;  /* 0x00000043330c7209 */ /* 0x000fe20007800000 */
[----:B------:R-:W4:Y:S01]  /*12da0*/  SHFL.BFLY PT, R83, R88, 0x2, 0x1f ;  /* 0x0c401f0058537f89 */ /* 0x000f2200000e0000 */
[----:B------:R-:W-:Y:S01]  /*12db0*/  FSEL R13, R7, -INF , P4 ;  /* 0xff800000070d7808 */ /* 0x000fe20002000000 */
[----:B------:R-:W-:Y:S01]  /*12dc0*/  FMUL R10, R39, c[0x0][0x188] ;  /* 0x00006200270a7a20 */ /* 0x000fe20000400000 */
[----:B------:R-:W-:Y:S01]  /*12dd0*/  FSEL R7, R9, -INF , P0 ;  /* 0xff80000009077808 */ /* 0x000fe20000000000 */
[----:B------:R-:W3:Y:S04]  /*12de0*/  SHFL.BFLY PT, R67, R87, 0x2, 0x1f ;  /* 0x0c401f0057437f89 */ /* 0x000ee800000e0000 */
[----:B------:R-:W4:Y:S04]  /*12df0*/  SHFL.BFLY PT, R9, R50, 0x2, 0x1f ;  /* 0x0c401f0032097f89 */ /* 0x000f2800000e0000 */
[----:B------:R-:W4:Y:S01]  /*12e00*/  SHFL.BFLY PT, R39, R84, 0x2, 0x1f ;  /* 0x0c401f0054277f89 */ /* 0x000f2200000e0000 */
[----:B-1----:R-:W-:-:S02]  /*12e10*/  FMNMX R21, R91, R92, !PT ;  /* 0x0000005c5b157209 */ /* 0x002fc40007800000 */
[----:B------:R-:W-:Y:S02]  /*12e20*/  FMNMX R93, R28, R36, !PT ;  /* 0x000000241c5d7209 */ /* 0x000fe40007800000 */
[----:B0-----:R-:W-:Y:S02]  /*12e30*/  LOP3.LUT R121, R120, 0x1c, RZ, 0xc0, !PT ;  /* 0x0000001c78797812 */ /* 0x001fe400078ec0ff */
[----:B------:R-:W-:Y:S02]  /*12e40*/  FMNMX R91, R26, R27, !PT ;  /* 0x0000001b1a5b7209 */ /* 0x000fe40007800000 */
[----:B------:R-:W-:Y:S01]  /*12e50*/  FMNMX R89, R25, R24, !PT ;  /* 0x0000001819597209 */ /* 0x000fe20007800000 */
[----:B------:R-:W0:Y:S01]  /*12e60*/  SHFL.BFLY PT, R94, R93, 0x2, 0x1f ;  /* 0x0c401f005d5e7f89 */ /* 0x000e2200000e0000 */
[----:B------:R-:W-:Y:S02]  /*12e70*/  FMNMX R85, R8, R7, !PT ;  /* 0x0000000708557209 */ /* 0x000fe40007800000 */
[----:B------:R-:W-:Y:S01]  /*12e80*/  LEA.HI R122, R121, 0xa8, RZ, 0x1e ;  /* 0x000000a8797a7811 */ /* 0x000fe200078ff0ff */
[----:B------:R-:W1:Y:S01]  /*12e90*/  SHFL.BFLY PT, R92, R91, 0x2, 0x1f ;  /* 0x0c401f005b5c7f89 */ /* 0x000e6200000e0000 */
[----:B------:R-:W-:-:S02]  /*12ea0*/  FMNMX R51, R14, R13, !PT ;  /* 0x0000000d0e337209 */ /* 0x000fc40007800000 */
[----:B---3--:R-:W-:Y:S01]  /*12eb0*/  FMNMX R37, R15, R37, !PT ;  /* 0x000000250f257209 */ /* 0x008fe20007800000 */
[----:B------:R-:W3:Y:S01]  /*12ec0*/  SHFL.BFLY PT, R90, R89, 0x2, 0x1f ;  /* 0x0c401f00595a7f89 */ /* 0x000ee200000e0000 */
[----:B----4-:R-:W-:Y:S01]  /*12ed0*/  FMNMX R83, R88, R83, !PT ;  /* 0x0000005358537209 */ /* 0x010fe20007800000 */
[----:B------:R-:W-:Y:S01]  /*12ee0*/  IMAD.SHL.U32 R96, R122, 0x10, RZ ;  /* 0x000000107a607824 */ /* 0x000fe200078e00ff */
[----:B------:R-:W-:Y:S01]  /*12ef0*/  LEA.HI R121, R121, 0xa0, RZ, 0x1e ;  /* 0x000000a079797811 */ /* 0x000fe200078ff0ff */
[----:B------:R-:W4:Y:S01]  /*12f00*/  SHFL.BFLY PT, R44, R85, 0x2, 0x1f ;  /* 0x0c401f00552c7f89 */ /* 0x000f2200000e0000 */
[----:B------:R-:W-:-:S03]  /*12f10*/  FMNMX R88, R87, R67, !PT ;  /* 0x0000004357587209 */ /* 0x000fc60007800000 */
[----:B------:R-:W0:Y:S01]  /*12f20*/  SHFL.BFLY PT, R15, R21, 0x1, 0x1f ;  /* 0x0c201f00150f7f89 */ /* 0x000e2200000e0000 */
[----:B------:R-:W-:-:S03]  /*12f30*/  FMNMX R9, R50, R9, !PT ;  /* 0x0000000932097209 */ /* 0x000fc60007800000 */
[----:B------:R-:W0:Y:S01]  /*12f40*/  SHFL.BFLY PT, R49, R42, 0x1, 0x1f ;  /* 0x0c201f002a317f89 */ /* 0x000e2200000e0000 */
[----:B------:R-:W-:-:S03]  /*12f50*/  FMNMX R50, R84, R39, !PT ;  /* 0x0000002754327209 */ /* 0x000fc60007800000 */
[----:B------:R-:W0:Y:S01]  /*12f60*/  S2R R122, SR_TID.X ;  /* 0x00000000007a7919 */ /* 0x000e220000002100 */
[----:B------:R-:W-:-:S03]  /*12f70*/  SHF.L.U32 R99, R121, 0x4, RZ ;  /* 0x0000000479637819 */ /* 0x000fc600000006ff */
[----:B------:R-:W0:Y:S04]  /*12f80*/  SHFL.BFLY PT, R47, R51, 0x2, 0x1f ;  /* 0x0c401f00332f7f89 */ /* 0x000e2800000e0000 */
[----:B------:R-:W0:Y:S04]  /*12f90*/  SHFL.BFLY PT, R87, R12, 0x1, 0x1f ;  /* 0x0c201f000c577f89 */ /* 0x000e2800000e0000 */
[----:B------:R-:W1:Y:S04]  /*12fa0*/  SHFL.BFLY PT, R67, R18, 0x1, 0x1f ;  /* 0x0c201f0012437f89 */ /* 0x000e6800000e0000 */
[----:B------:R-:W4:Y:S04]  /*12fb0*/  SHFL.BFLY PT, R39, R37, 0x1, 0x1f ;  /* 0x0c201f0025277f89 */ /* 0x000f2800000e0000 */
[----:B------:R-:W4:Y:S01]  /*12fc0*/  S2R R121, SR_TID.X ;  /* 0x0000000000797919 */ /* 0x000f220000002100 */
[----:B------:R-:W-:-:S02]  /*12fd0*/  SHF.R.U32.HI R95, RZ, 0x3, R120 ;  /* 0x00000003ff5f7819 */ /* 0x000fc40000011678 */
[----:B------:R-:W-:Y:S02]  /*12fe0*/  SHF.R.U32.HI R97, RZ, 0x3, R120 ;  /* 0x00000003ff617819 */ /* 0x000fe40000011678 */
[----:B------:R-:W-:Y:S02]  /*12ff0*/  LOP3.LUT R120, R120, 0x1c, RZ, 0xc0, !PT ;  /* 0x0000001c78787812 */ /* 0x000fe400078ec0ff */
[----:B------:R-:W-:Y:S02]  /*13000*/  SHF.R.U32.HI R105, RZ, 0x3, R98 ;  /* 0x00000003ff697819 */ /* 0x000fe40000011662 */
[----:B------:R-:W-:Y:S02]  /*13010*/  LEA.HI R123, R120, 0xb0, RZ, 0x1e ;  /* 0x000000b0787b7811 */ /* 0x000fe400078ff0ff */
[----:B------:R-:W4:Y:S01]  /*13020*/  S2R R120, SR_TID.X ;  /* 0x0000000000787919 */ /* 0x000f220000002100 */
[----:B0-----:R-:W-:Y:S02]  /*13030*/  FMNMX R94, R93, R94, !PT ;  /* 0x0000005e5d5e7209 */ /* 0x001fe40007800000 */
[----:B------:R-:W-:-:S02]  /*13040*/  LOP3.LUT R105, R105, 0xc, RZ, 0xc0, !PT ;  /* 0x0000000c69697812 */ /* 0x000fc400078ec0ff */
[----:B-1----:R-:W-:Y:S02]  /*13050*/  FMNMX R91, R91, R92, !PT ;  /* 0x0000005c5b5b7209 */ /* 0x002fe40007800000 */
[----:B---3--:R-:W-:Y:S02]  /*13060*/  FMNMX R90, R89, R90, !PT ;  /* 0x0000005a595a7209 */ /* 0x008fe40007800000 */
[----:B------:R-:W-:Y:S02]  /*13070*/  LOP3.LUT R97, R97, 0xc, RZ, 0xc0, !PT ;  /* 0x0000000c61617812 */ /* 0x000fe400078ec0ff */
[----:B------:R-:W-:Y:S01]  /*13080*/  LOP3.LUT R95, R95, 0xc, RZ, 0xc0, !PT ;  /* 0x0000000c5f5f7812 */ /* 0x000fe200078ec0ff */
[----:B------:R-:W-:Y:S01]  /*13090*/  SHFL.BFLY PT, R84, R94, 0x1, 0x1f ;  /* 0x0c201f005e547f89 */ /* 0x000fe200000e0000 */
[----:B----4-:R-:W-:Y:S02]  /*130a0*/  FMNMX R44, R85, R44, !PT ;  /* 0x0000002c552c7209 */ /* 0x010fe40007800000 */
[----:B------:R-:W-:-:S02]  /*130b0*/  FMNMX R15, R21, R15, !PT ;  /* 0x0000000f150f7209 */ /* 0x000fc40007800000 */
[----:B------:R-:W-:Y:S01]  /*130c0*/  IADD3 R105, R105, R109, RZ ;  /* 0x0000006d69697210 */ /* 0x000fe20007ffe0ff */
[----:B------:R-:W0:Y:S01]  /*130d0*/  SHFL.BFLY PT, R21, R91, 0x1, 0x1f ;  /* 0x0c201f005b157f89 */ /* 0x000e2200000e0000 */
[----:B------:R-:W-:Y:S02]  /*130e0*/  FMNMX R85, R42, R49, !PT ;  /* 0x000000312a557209 */ /* 0x000fe40007800000 */
[----:B------:R-:W-:Y:S01]  /*130f0*/  LOP3.LUT R122, R122, 0x1c, RZ, 0xc0, !PT ;  /* 0x0000001c7a7a7812 */ /* 0x000fe200078ec0ff */
[----:B------:R-:W-:Y:S01]  /*13100*/  IMAD.IADD R97, R97, 0x1, R99 ;  /* 0x0000000161617824 */ /* 0x000fe200078e0263 */
[----:B------:R-:W-:Y:S01]  /*13110*/  FMNMX R47, R51, R47, !PT ;  /* 0x0000002f332f7209 */ /* 0x000fe20007800000 */
[----:B------:R-:W-:Y:S01]  /*13120*/  IMAD.IADD R95, R95, 0x1, R96 ;  /* 0x000000015f5f7824 */ /* 0x000fe200078e0260 */
[----:B------:R-:W-:Y:S01]  /*13130*/  FMNMX R12, R12, R87, !PT ;  /* 0x000000570c0c7209 */ /* 0x000fe20007800000 */
[----:B------:R-:W1:Y:S01]  /*13140*/  SHFL.BFLY PT, R51, R90, 0x1, 0x1f ;  /* 0x0c201f005a337f89 */ /* 0x000e6200000e0000 */
[----:B------:R-:W-:-:S02]  /*13150*/  FMNMX R18, R18, R67, !PT ;  /* 0x0000004312127209 */ /* 0x000fc40007800000 */
[----:B------:R-:W-:Y:S01]  /*13160*/  FMNMX R39, R37, R39, !PT ;  /* 0x0000002725277209 */ /* 0x000fe20007800000 */
[----:B------:R0:W-:Y:S01]  /*13170*/  @P6 STS [R105+0x40000], R15 ;  /* 0x0400000f69006388 */ /* 0x0001e20000000800 */
[----:B------:R-:W-:Y:S02]  /*13180*/  SHF.L.U32 R96, R123, 0x4, RZ ;  /* 0x000000047b607819 */ /* 0x000fe400000006ff */
[----:B------:R-:W-:Y:S02]  /*13190*/  LEA.HI R123, R122, 0xd0, RZ, 0x1e ;  /* 0x000000d07a7b7811 */ /* 0x000fe400078ff0ff */
[----:B------:R-:W-:-:S04]  /*131a0*/  LOP3.LUT R122, R121, 0x1c, RZ, 0xc0, !PT ;  /* 0x0000001c797a7812 */ /* 0x000fc800078ec0ff */
[----:B------:R-:W-:-:S04]  /*131b0*/  LEA.HI R122, R122, 0xc8, RZ, 0x1e ;  /* 0x000000c87a7a7811 */ /* 0x000fc800078ff0ff */
[----:B------:R-:W-:Y:S02]  /*131c0*/  SHF.L.U32 R99, R122, 0x4, RZ ;  /* 0x000000047a637819 */ /* 0x000fe400000006ff */
[--C-:B------:R-:W-:Y:S02]  /*131d0*/  SHF.R.U32.HI R100, RZ, 0x3, R120.reuse ;  /* 0x00000003ff647819 */ /* 0x100fe40000011678 */
[----:B------:R-:W-:Y:S02]  /*131e0*/  SHF.R.U32.HI R93, RZ, 0x3, R120 ;  /* 0x00000003ff5d7819 */ /* 0x000fe40000011678 */
[----:B------:R-:W-:Y:S02]  /*131f0*/  LOP3.LUT R100, R100, 0xc, RZ, 0xc0, !PT ;  /* 0x0000000c64647812 */ /* 0x000fe400078ec0ff */
[----:B------:R-:W-:Y:S02]  /*13200*/  LOP3.LUT R93, R93, 0xc, RZ, 0xc0, !PT ;  /* 0x0000000c5d5d7812 */ /* 0x000fe400078ec0ff */
[----:B0-----:R-:W-:Y:S01]  /*13210*/  FMNMX R15, R91, R21, !PT ;  /* 0x000000155b0f7209 */ /* 0x001fe20007800000 */
[----:B------:R-:W0:Y:S01]  /*13220*/  SHFL.BFLY PT, R49, R83, 0x1, 0x1f ;  /* 0x0c201f0053317f89 */ /* 0x000e2200000e0000 */
[----:B------:R-:W-:-:S03]  /*13230*/  FSEL R10, R10, -INF , P1 ;  /* 0xff8000000a0a7808 */ /* 0x000fc60000800000 */
[----:B------:R-:W3:Y:S01]  /*13240*/  SHFL.BFLY PT, R42, R88, 0x1, 0x1f ;  /* 0x0c201f00582a7f89 */ /* 0x000ee200000e0000 */
[----:B------:R-:W-:-:S03]  /*13250*/  FMNMX R86, R11, R10, !PT ;  /* 0x0000000a0b567209 */ /* 0x000fc60007800000 */
[----:B------:R-:W4:Y:S04]  /*13260*/  SHFL.BFLY PT, R67, R9, 0x1, 0x1f ;  /* 0x0c201f0009437f89 */ /* 0x000f2800000e0000 */
[----:B--2---:R-:W-:Y:S04]  /*13270*/  @P6 STS [R107+0x40000], R85 ;  /* 0x040000556b006388 */ /* 0x004fe80000000800 */
[----:B------:R-:W-:Y:S04]  /*13280*/  @P6 STS [R104+0x40000], R12 ;  /* 0x0400000c68006388 */ /* 0x000fe80000000800 */
[----:B------:R-:W-:Y:S04]  /*13290*/  @P6 STS [R97+0x40000], R18 ;  /* 0x0400001261006388 */ /* 0x000fe80000000800 */
[----:B------:R2:W-:Y:S02]  /*132a0*/  @P6 STS [R95+0x40000], R39 ;  /* 0x040000275f006388 */ /* 0x0005e40000000800 */
[----:B--2---:R-:W-:-:S02]  /*132b0*/  SHF.R.U32.HI R95, RZ, 0x3, R121 ;  /* 0x00000003ff5f7819 */ /* 0x004fc40000011679 */
[----:B------:R-:W-:-:S04]  /*132c0*/  LOP3.LUT R121, R121, 0x1c, RZ, 0xc0, !PT ;  /* 0x0000001c79797812 */ /* 0x000fc800078ec0ff */
[C---:B------:R-:W-:Y:S02]  /*132d0*/  LEA.HI R122, R121.reuse, 0xc0, RZ, 0x1e ;  /* 0x000000c0797a7811 */ /* 0x040fe400078ff0ff */
[----:B------:R-:W-:Y:S02]  /*132e0*/  LEA.HI R121, R121, 0xb8, RZ, 0x1e ;  /* 0x000000b879797811 */ /* 0x000fe400078ff0ff */
[----:B------:R-:W-:Y:S01]  /*132f0*/  LOP3.LUT R95, R95, 0xc, RZ, 0xc0, !PT ;  /* 0x0000000c5f5f7812 */ /* 0x000fe200078ec0ff */
[----:B------:R-:W-:Y:S02]  /*13300*/  IMAD.SHL.U32 R102, R122, 0x10, RZ ;  /* 0x000000107a667824 */ /* 0x000fe400078e00ff */
[----:B------:R-:W-:Y:S01]  /*13310*/  IMAD.SHL.U32 R113, R121, 0x10, RZ ;  /* 0x0000001079717824 */ /* 0x000fe200078e00ff */
[----:B------:R-:W-:Y:S01]  /*13320*/  FMNMX R12, R94, R84, !PT ;  /* 0x000000545e0c7209 */ /* 0x000fe20007800000 */
[----:B------:R-:W-:Y:S01]  /*13330*/  IMAD.IADD R95, R95, 0x1, R96 ;  /* 0x000000015f5f7824 */ /* 0x000fe200078e0260 */
[----:B-1----:R-:W-:Y:S01]  /*13340*/  FMNMX R18, R90, R51, !PT ;  /* 0x000000335a127209 */ /* 0x002fe20007800000 */
[----:B------:R-:W-:Y:S01]  /*13350*/  IMAD.IADD R100, R100, 0x1, R102 ;  /* 0x0000000164647824 */ /* 0x000fe200078e0266 */
[----:B------:R-:W-:-:S02]  /*13360*/  IADD3 R93, R93, R113, RZ ;  /* 0x000000715d5d7210 */ /* 0x000fc40007ffe0ff */
[----:B------:R-:W-:Y:S01]  /*13370*/  LOP3.LUT R122, R120, 0x1c, RZ, 0xc0, !PT ;  /* 0x0000001c787a7812 */ /* 0x000fe200078ec0ff */
[----:B------:R-:W-:Y:S01]  /*13380*/  @P6 STS [R95+0x40000], R12 ;  /* 0x0400000c5f006388 */ /* 0x000fe20000000800 */
[----:B------:R-:W-:-:S03]  /*13390*/  IMAD.SHL.U32 R96, R123, 0x10, RZ ;  /* 0x000000107b607824 */ /* 0x000fc600078e00ff */
[----:B------:R-:W-:Y:S01]  /*133a0*/  @P6 STS [R93+0x40000], R15 ;  /* 0x0400000f5d006388 */ /* 0x000fe20000000800 */
[----:B------:R-:W-:-:S03]  /*133b0*/  LEA.HI R123, R122, 0xd8, RZ, 0x1e ;  /* 0x000000d87a7b7811 */ /* 0x000fc600078ff0ff */
[----:B------:R1:W-:Y:S02]  /*133c0*/  @P6 STS [R100+0x40000], R18 ;  /* 0x0400001264006388 */ /* 0x0003e40000000800 */
[----:B-1----:R-:W-:Y:S02]  /*133d0*/  LEA.HI R100, R122, 0xe0, RZ, 0x1e ;  /* 0x000000e07a647811 */ /* 0x002fe400078ff0ff */
[----:B------:R-:W1:Y:S01]  /*133e0*/  S2R R122, SR_TID.X ;  /* 0x00000000007a7919 */ /* 0x000e620000002100 */
[----:B------:R-:W-:-:S03]  /*133f0*/  SHF.R.U32.HI R97, RZ, 0x3, R120 ;  /* 0x00000003ff617819 */ /* 0x000fc60000011678 */
[----:B------:R-:W2:Y:S01]  /*13400*/  S2R R121, SR_TID.X ;  /* 0x0000000000797919 */ /* 0x000ea20000002100 */
[----:B------:R-:W-:-:S03]  /*13410*/  SHF.R.U32.HI R95, RZ, 0x3, R120 ;  /* 0x00000003ff5f7819 */ /* 0x000fc60000011678 */
[----:B------:R-:W2:Y:S01]  /*13420*/  SHFL.BFLY PT, R45, R86, 0x2, 0x1f ;  /* 0x0c401f00562d7f89 */ /* 0x000ea200000e0000 */
[----:B------:R-:W-:Y:S02]  /*13430*/  LOP3.LUT R97, R97, 0xc, RZ, 0xc0, !PT ;  /* 0x0000000c61617812 */ /* 0x000fe400078ec0ff */
[----:B------:R-:W-:Y:S02]  /*13440*/  LOP3.LUT R95, R95, 0xc, RZ, 0xc0, !PT ;  /* 0x0000000c5f5f7812 */ /* 0x000fe400078ec0ff */
[----:B0-----:R-:W-:Y:S01]  /*13450*/  FMNMX R21, R83, R49, !PT ;  /* 0x0000003153157209 */ /* 0x001fe20007800000 */
[----:B------:R-:W-:Y:S01]  /*13460*/  IMAD.IADD R97, R97, 0x1, R99 ;  /* 0x0000000161617824 */ /* 0x000fe200078e0263 */
[----:B------:R-:W-:-:S04]  /*13470*/  IADD3 R95, R95, R96, RZ ;  /* 0x000000605f5f7210 */ /* 0x000fc80007ffe0ff */
[----:B------:R0:W-:Y:S01]  /*13480*/  @P6 STS [R97+0x40000], R21 ;  /* 0x0400001561006388 */ /* 0x0001e20000000800 */
[----:B-1----:R-:W-:Y:S02]  /*13490*/  SHF.R.U32.HI R96, RZ, 0x3, R122 ;  /* 0x00000003ff607819 */ /* 0x002fe4000001167a */
[----:B------:R-:W-:Y:S02]  /*134a0*/  LOP3.LUT R122, R122, 0x1c, RZ, 0xc0, !PT ;  /* 0x0000001c7a7a7812 */ /* 0x000fe400078ec0ff */
[----:B------:R-:W-:Y:S01]  /*134b0*/  LOP3.LUT R96, R96, 0xc, RZ, 0xc0, !PT ;  /* 0x0000000c60607812 */ /* 0x000fe200078ec0ff */
[----:B0-----:R-:W-:Y:S01]  /*134c0*/  IMAD.SHL.U32 R97, R123, 0x10, RZ ;  /* 0x000000107b617824 */ /* 0x001fe200078e00ff */
[----:B---3--:R-:W-:Y:S02]  /*134d0*/  FMNMX R37, R88, R42, !PT ;  /* 0x0000002a58257209 */ /* 0x008fe40007800000 */
[----:B----4-:R-:W-:Y:S02]  /*134e0*/  FMNMX R9, R9, R67, !PT ;  /* 0x0000004309097209 */ /* 0x010fe40007800000 */
[----:B------:R-:W-:-:S02]  /*134f0*/  IADD3 R96, R96, R97, RZ ;  /* 0x0000006160607210 */ /* 0x000fc40007ffe0ff */
[----:B--2---:R-:W-:Y:S02]  /*13500*/  SHF.R.U32.HI R93, RZ, 0x3, R121 ;  /* 0x00000003ff5d7819 */ /* 0x004fe40000011679 */
[----:B------:R-:W-:Y:S02]  /*13510*/  LEA.HI R122, R122, 0xf8, RZ, 0x1e ;  /* 0x000000f87a7a7811 */ /* 0x000fe400078ff0ff */
[----:B------:R-:W-:Y:S01]  /*13520*/  LOP3.LUT R121, R121, 0x1c, RZ, 0xc0, !PT ;  /* 0x0000001c79797812 */ /* 0x000fe200078ec0ff */
[----:B------:R-:W-:Y:S01]  /*13530*/  @P6 STS [R95+0x40000], R37 ;  /* 0x040000255f006388 */ /* 0x000fe20000000800 */
[----:B------:R-:W-:-:S03]  /*13540*/  FMNMX R45, R86, R45, !PT ;  /* 0x0000002d562d7209 */ /* 0x000fc60007800000 */
[----:B------:R0:W-:Y:S01]  /*13550*/  @P6 STS [R96+0x40000], R9 ;  /* 0x0400000960006388 */ /* 0x0001e20000000800 */
[----:B------:R-:W-:-:S03]  /*13560*/  LEA.HI R123, R121, 0xf0, RZ, 0x1e ;  /* 0x000000f0797b7811 */ /* 0x000fc600078ff0ff */
[----:B------:R-:W1:Y:S01]  /*13570*/  SHFL.BFLY PT, R86, R47, 0x1, 0x1f ;  /* 0x0c201f002f567f89 */ /* 0x000e6200000e0000 */
[----:B0-----:R-:W-:Y:S01]  /*13580*/  IMAD.SHL.U32 R96, R122, 0x10, RZ ;  /* 0x000000107a607824 */ /* 0x001fe200078e00ff */
[----:B------:R-:W-:Y:S02]  /*13590*/  LEA.HI R122, R121, 0xe8, RZ, 0x1e ;  /* 0x000000e8797a7811 */ /* 0x000fe400078ff0ff */
[----:B------:R-:W0:Y:S04]  /*135a0*/  S2R R121, SR_TID.X ;  /* 0x0000000000797919 */ /* 0x000e280000002100 */
[----:B------:R-:W2:Y:S04]  /*135b0*/  SHFL.BFLY PT, R87, R45, 0x1, 0x1f ;  /* 0x0c201f002d577f89 */ /* 0x000ea800000e0000 */
[----:B------:R-:W3:Y:S04]  /*135c0*/  SHFL.BFLY PT, R89, R44, 0x1, 0x1f ;  /* 0x0c201f002c597f89 */ /* 0x000ee800000e0000 */
[----:B------:R-:W4:Y:S01]  /*135d0*/  SHFL.BFLY PT, R92, R50, 0x1, 0x1f ;  /* 0x0c201f00325c7f89 */ /* 0x000f2200000e0000 */
[----:B------:R-:W-:Y:S01]  /*135e0*/  LOP3.LUT R93, R93, 0xc, RZ, 0xc0, !PT ;  /* 0x0000000c5d5d7812 */ /* 0x000fe200078ec0ff */
[----:B------:R-:W-:Y:S01]  /*135f0*/  IMAD.SHL.U32 R95, R100, 0x10, RZ ;  /* 0x00000010645f7824 */ /* 0x000fe200078e00ff */
[----:B-1----:R-:W-:-:S03]  /*13600*/  FMNMX R12, R47, R86, !PT ;  /* 0x000000562f0c7209 */ /* 0x002fc60007800000 */
[----:B------:R-:W-:Y:S01]  /*13610*/  IMAD.IADD R93, R93, 0x1, R95 ;  /* 0x000000015d5d7824 */ /* 0x000fe200078e025f */
[--C-:B------:R-:W-:Y:S02]  /*13620*/  SHF.R.U32.HI R95, RZ, 0x3, R120.reuse ;  /* 0x00000003ff5f7819 */ /* 0x100fe40000011678 */
[----:B------:R-:W-:Y:S02]  /*13630*/  SHF.R.U32.HI R97, RZ, 0x3, R120 ;  /* 0x00000003ff617819 */ /* 0x000fe40000011678 */
[----:B0-----:R-:W-:Y:S01]  /*13640*/  SHF.R.U32.HI R85, RZ, 0x3, R121 ;  /* 0x00000003ff557819 */ /* 0x001fe20000011679 */
[----:B------:R0:W-:Y:S01]  /*13650*/  @P6 STS [R93+0x40000], R12 ;  /* 0x0400000c5d006388 */ /* 0x0001e20000000800 */
[----:B------:R-:W-:Y:S02]  /*13660*/  LOP3.LUT R95, R95, 0xc, RZ, 0xc0, !PT ;  /* 0x0000000c5f5f7812 */ /* 0x000fe400078ec0ff */
[----:B------:R-:W-:Y:S02]  /*13670*/  LOP3.LUT R85, R85, 0xc, RZ, 0xc0, !PT ;  /* 0x0000000c55557812 */ /* 0x000fe400078ec0ff */
[----:B------:R-:W-:-:S02]  /*13680*/  SHF.L.U32 R99, R123, 0x4, RZ ;  /* 0x000000047b637819 */ /* 0x000fc400000006ff */
[----:B------:R-:W-:Y:S01]  /*13690*/  LOP3.LUT R97, R97, 0xc, RZ, 0xc0, !PT ;  /* 0x0000000c61617812 */ /* 0x000fe200078ec0ff */
[----:B0-----:R-:W-:Y:S01]  /*136a0*/  IMAD.SHL.U32 R93, R122, 0x10, RZ ;  /* 0x000000107a5d7824 */ /* 0x001fe200078e00ff */
[----:B--2---:R-:W-:Y:S01]  /*136b0*/  FMNMX R15, R45, R87, !PT ;  /* 0x000000572d0f7209 */ /* 0x004fe20007800000 */
[----:B------:R-:W-:Y:S01]  /*136c0*/  IMAD.IADD R95, R95, 0x1, R96 ;  /* 0x000000015f5f7824 */ /* 0x000fe200078e0260 */
[----:B---3--:R-:W-:Y:S01]  /*136d0*/  FMNMX R18, R44, R89, !PT ;  /* 0x000000592c127209 */ /* 0x008fe20007800000 */
[----:B------:R-:W-:Y:S01]  /*136e0*/  IMAD.IADD R85, R85, 0x1, R93 ;  /* 0x0000000155557824 */ /* 0x000fe200078e025d */
[----:B------:R-:W-:Y:S02]  /*136f0*/  IADD3 R97, R97, R99, RZ ;  /* 0x0000006361617210 */ /* 0x000fe40007ffe0ff */
[----:B----4-:R-:W-:Y:S02]  /*13700*/  FMNMX R21, R50, R92, !PT ;  /* 0x0000005c32157209 */ /* 0x010fe40007800000 */
[----:B------:R-:W-:Y:S04]  /*13710*/  @P6 STS [R85+0x40000], R15 ;  /* 0x0400000f55006388 */ /* 0x000fe80000000800 */
[----:B------:R-:W-:Y:S04]  /*13720*/  @P6 STS [R97+0x40000], R18 ;  /* 0x0400001261006388 */ /* 0x000fe80000000800 */
[----:B------:R-:W-:Y:S01]  /*13730*/  @P6 STS [R95+0x40000], R21 ;  /* 0x040000155f006388 */ /* 0x000fe20000000800 */
[----:B------:R-:W-:-:S03]  /*13740*/  LOP3.LUT R93, R120, 0x1ff, RZ, 0xc0, !PT ;  /* 0x000001ff785d7812 */ /* 0x000fc600078ec0ff */
[----:B------:R-:W-:Y:S06]  /*13750*/  BAR.SYNC.DEFER_BLOCKING 0x0 ;  /* 0x0000000000007b1d */ /* 0x000fec0000010000 */
[----:B------:R-:W0:Y:S04]  /*13760*/  LDS R9, [R93.X4+0x40000] ;  /* 0x040000005d097984 */ /* 0x000e280000004800 */
[----:B------:R-:W1:Y:S04]  /*13770*/  S2R R39, SR_TID.X ;  /* 0x0000000000277919 */ /* 0x000e680000002100 */
[----:B0-----:R-:W0:Y:S02]  /*13780*/  SHFL.BFLY PT, R12, R9, 0x2, 0x1f ;  /* 0x0c401f00090c7f89 */ /* 0x001e2400000e0000 */
[----:B0-----:R-:W-:-:S05]  /*13790*/  FMNMX R9, R9, R12, !PT ;  /* 0x0000000c09097209 */ /* 0x001fca0007800000 */
[----:B------:R-:W0:Y:S02]  /*137a0*/  SHFL.BFLY PT, R12, R9, 0x1, 0x1f ;  /* 0x0c201f00090c7f89 */ /* 0x000e2400000e0000 */
[----:B0-----:R-:W-:-:S05]  /*137b0*/  FMNMX R9, R9, R12, !PT ;  /* 0x0000000c09097209 */ /* 0x001fca0007800000 */
[----:B------:R-:W-:Y:S04]  /*137c0*/  @!P5 STS [R93.X4+0x40000], R9 ;  /* 0x040000095d00d388 */ /* 0x000fe80000004800 */
[----:B-1----:R-:W0:Y:S04]  /*137d0*/  LDS R9, [R39.X4+0x40800] ;  /* 0x0408000027097984 */ /* 0x002e280000004800 */
[----:B0-----:R-:W0:Y:S02]  /*137e0*/  SHFL.BFLY PT, R12, R9, 0x2, 0x1f ;  /* 0x0c401f00090c7f89 */ /* 0x001e2400000e0000 */
[----:B0-----:R-:W-:-:S05]  /*137f0*/  FMNMX R9, R9, R12, !PT ;  /* 0x0000000c09097209 */ /* 0x001fca0007800000 */
[----:B------:R-:W0:Y:S02]  /*13800*/  SHFL.BFLY PT, R12, R9, 0x1, 0x1f ;  /* 0x0c201f00090c7f89 */ /* 0x000e2400000e0000 */
[----:B0-----:R-:W-:-:S05]  /*13810*/  FMNMX R9, R9, R12, !PT ;  /* 0x0000000c09097209 */ /* 0x001fca0007800000 */
[----:B------:R-:W-:Y:S01]  /*13820*/  @!P5 STS [R39.X4+0x40800], R9 ;  /* 0x040800092700d388 */ /* 0x000fe20000004800 */
[----:B------:R-:W-:-:S03]  /*13830*/  LOP3.LUT R102, R39, 0x1c, RZ, 0xc0, !PT ;  /* 0x0000001c27667812 */ /* 0x000fc600078ec0ff */
[----:B------:R-:W-:Y:S06]  /*13840*/  BAR.SYNC.DEFER_BLOCKING 0x0 ;  /* 0x0000000000007b1d */ /* 0x000fec0000010000 */
[----:B------:R-:W0:Y:S01]  /*13850*/  LDS R9, [R102.X4+0x40000] ;  /* 0x0400000066097984 */ /* 0x000e220000004800 */
[----:B------:R-:W-:-:S04]  /*13860*/  LOP3.LUT R121, R120, 0x1c, RZ, 0xc0, !PT ;  /* 0x0000001c78797812 */ /* 0x000fc800078ec0ff */
[----:B------:R-:W-:Y:S02]  /*13870*/  LEA.HI R42, R121, 0x8, RZ, 0x1e ;  /* 0x00000008792a7811 */ /* 0x000fe400078ff0ff */
[----:B0-----:R-:W-:-:S05]  /*13880*/  FMNMX R15, R9, R116, !PT ;  /* 0x00000074090f7209 */ /* 0x001fca0007800000 */
[----:B------:R-:W-:-:S04]  /*13890*/  FADD R9, R80, -R15 ;  /* 0x8000000f50097221 */ /* 0x000fc80000000000 */
[----:B------:R-:W-:Y:S01]  /*138a0*/  FMUL R9, R9, 1.4426950216293334961 ;  /* 0x3fb8aa3b09097820 */ /* 0x000fe20000400000 */
[----:B------:R-:W-:Y:S03]  /*138b0*/  STL [R1+0x474], R15 ;  /* 0x0004740f01007387 */ /* 0x000fe60000100800 */
[----:B------:R0:W-:Y:S02]  /*138c0*/  MUFU.EX2 R88, R9 ;  /* 0x0000000900587308 */ /* 0x0001e40000000800 */
[----:B0-----:R0:W1:Y:S04]  /*138d0*/  LDS R9, [R42.X16+0x40000] ;  /* 0x040000002a097984 */ /* 0x001068000000c800 */
[----:B0-----:R-:W2:Y:S01]  /*138e0*/  LDL R42, [R1+0x10] ;  /* 0x00001000012a7983 */ /* 0x001ea20000100800 */
[----:B------:R-:W-:Y:S01]  /*138f0*/  FADD R12, R82, -R15 ;  /* 0x8000000f520c7221 */ /* 0x000fe20000000000 */
[----:B------:R-:W-:-:S03]  /*13900*/  LOP3.LUT R120, R120, 0x1c, RZ, 0xc0, !PT ;  /* 0x0000001c78787812 */ /* 0x000fc600078ec0ff */
[----:B------:R-:W-:Y:S01]  /*13910*/  FMUL R12, R12, 1.4426950216293334961 ;  /* 0x3fb8aa3b0c0c7820 */ /* 0x000fe20000400000 */
[----:B------:R-:W-:Y:S02]  /*13920*/  LEA.HI R37, R120, 0x10, RZ, 0x1e ;  /* 0x0000001078257811 */ /* 0x000fe400078ff0ff */
[----:B------:R-:W0:Y:S01]  /*13930*/  S2R R120, SR_TID.X ;  /* 0x0000000000787919 */ /* 0x000e220000002100 */
[----:B------:R-:W3:Y:S03]  /*13940*/  MUFU.EX2 R87, R12 ;  /* 0x0000000c00577308 */ /* 0x000ee60000000800 */
[----:B------:R3:W-:Y:S01]  /*13950*/  LDS R15, [R37.X16+0x40000] ;  /* 0x04000000250f7984 */ /* 0x0007e2000000c800 */
[----:B------:R-:W-:-:S05]  /*13960*/  LEA.HI R121, R102, 0x18, RZ, 0x1e ;  /* 0x0000001866797811 */ /* 0x000fca00078ff0ff */
[----:B------:R-:W-:Y:S01]  /*13970*/  LDS R18, [R121.X16+0x40000] ;  /* 0x0400000079127984 */ /* 0x000fe2000000c800 */
[----:B---3--:R-:W-:-:S05]  /*13980*/  FADD R37, R88, R87 ;  /* 0x0000005758257221 */ /* 0x008fca0000000000 */
[----:B------:R-:W3:Y:S01]  /*13990*/  SHFL.BFLY PT, R12, R37, 0x2, 0x1f ;  /* 0x0c401f00250c7f89 */ /* 0x000ee200000e0000 */
[----:B0-----:R-:W-:-:S04]  /*139a0*/  LOP3.LUT R120, R120, 0x1c, RZ, 0xc0, !PT ;  /* 0x0000001c78787812 */ /* 0x001fc800078ec0ff */
[----:B------:R-:W-:Y:S02]  /*139b0*/  LEA.HI R44, R120, 0x20, RZ, 0x1e ;  /* 0x00000020782c7811 */ /* 0x000fe400078ff0ff */
[----:B-1----:R-:W-:-:S03]  /*139c0*/  FMNMX R123, R9, R117, !PT ;  /* 0x00000075097b7209 */ /* 0x002fc60007800000 */
[----:B------:R-:W-:Y:S02]  /*139d0*/  LDS R9, [R44.X16+0x40000] ;  /* 0x040000002c097984 */ /* 0x000fe4000000c800 */
[----:B------:R-:W-:-:S04]  /*139e0*/  FADD R21, R79, -R123 ;  /* 0x8000007b4f157221 */ /* 0x000fc80000000000 */
[----:B------:R-:W-:Y:S02]  /*139f0*/  FMUL R21, R21, 1.4426950216293334961 ;  /* 0x3fb8aa3b15157820 */ /* 0x000fe40000400000 */
[----:B---3--:R-:W-:Y:S02]  /*13a00*/  FADD R12, R37, R12 ;  /* 0x0000000c250c7221 */ /* 0x008fe40000000000 */
[----:B------:R-:W-:Y:S01]  /*13a10*/  FADD R37, R65, -R123 ;  /* 0x8000007b41257221 */ /* 0x000fe20000000000 */
[----:B------:R-:W-:-:S03]  /*13a20*/  FMNMX R120, R15, R118, !PT ;  /* 0x000000760f787209 */ /* 0x000fc60007800000 */
[----:B------:R-:W-:Y:S01]  /*13a30*/  FMUL R15, R37, 1.4426950216293334961 ;  /* 0x3fb8aa3b250f7820 */ /* 0x000fe20000400000 */
[----:B------:R0:W1:Y:S01]  /*13a40*/  MUFU.EX2 R90, R21 ;  /* 0x00000015005a7308 */ /* 0x0000620000000800 */
[----:B------:R-:W3:Y:S01]  /*13a50*/  S2R R99, SR_TID.X ;  /* 0x0000000000637919 */ /* 0x000ee20000002100 */
[----:B------:R-:W-:-:S06]  /*13a60*/  FMNMX R122, R18, R119, !PT ;  /* 0x00000077127a7209 */ /* 0x000fcc0007800000 */
[----:B------:R4:W1:Y:S01]  /*13a70*/  MUFU.EX2 R89, R15 ;  /* 0x0000000f00597308 */ /* 0x0008620000000800 */
[----:B0-----:R-:W-:-:S04]  /*13a80*/  FADD R21, R77, -R120 ;  /* 0x800000784d157221 */ /* 0x001fc80000000000 */
[----:B------:R-:W-:Y:S01]  /*13a90*/  FMUL R18, R21, 1.4426950216293334961 ;  /* 0x3fb8aa3b15127820 */ /* 0x000fe20000400000 */
[----:B----4-:R-:W0:Y:S01]  /*13aa0*/  SHFL.BFLY PT, R15, R12, 0x1, 0x1f ;  /* 0x0c201f000c0f7f89 */ /* 0x010e2200000e0000 */
[----:B------:R-:W-:Y:S02]  /*13ab0*/  FADD R21, R81, -R120 ;  /* 0x8000007851157221 */ /* 0x000fe40000000000 */
[----:B------:R4:W0:Y:S02]  /*13ac0*/  MUFU.EX2 R92, R18 ;  /* 0x00000012005c7308 */ /* 0x0008240000000800 */
[----:B----4-:R-:W-:-:S06]  /*13ad0*/  FMUL R18, R21, 1.4426950216293334961 ;  /* 0x3fb8aa3b15127820 */ /* 0x010fcc0000400000 */
[----:B------:R4:W0:Y:S01]  /*13ae0*/  MUFU.EX2 R91, R18 ;  /* 0x00000012005b7308 */ /* 0x0008220000000800 */
[--C-:B------:R-:W-:Y:S01]  /*13af0*/  FADD R21, R76, -R122.reuse ;  /* 0x8000007a4c157221 */ /* 0x100fe20000000000 */
[----:B------:R0:W-:Y:S01]  /*13b00*/  STL [R1+0xe08], R88 ;  /* 0x000e085801007387 */ /* 0x0001e20000100800 */
[----:B------:R-:W-:Y:S02]  /*13b10*/  LOP3.LUT R98, R98, 0x1c, RZ, 0xc0, !PT ;  /* 0x0000001c62627812 */ /* 0x000fe400078ec0ff */
[----:B------:R-:W-:Y:S01]  /*13b20*/  FMUL R21, R21, 1.4426950216293334961 ;  /* 0x3fb8aa3b15157820 */ /* 0x000fe20000400000 */
[----:B------:R0:W-:Y:S01]  /*13b30*/  STL [R1+0xe04], R87 ;  /* 0x000e045701007387 */ /* 0x0001e20000100800 */
[----:B----4-:R-:W-:-:S03]  /*13b40*/  FADD R18, R78, -R122 ;  /* 0x8000007a4e127221 */ /* 0x010fc60000000000 */
[----:B------:R-:W-:Y:S01]  /*13b50*/  STL [R1+0x470], R123 ;  /* 0x0004707b01007387 */ /* 0x000fe20000100800 */
[----:B---3--:R-:W-:-:S03]  /*13b60*/  LOP3.LUT R97, R99, 0x1c, RZ, 0xc0, !PT ;  /* 0x0000001c63617812 */ /* 0x008fc600078ec0ff */
[----:B------:R-:W-:Y:S01]  /*13b70*/  STL [R1+0x46c], R120 ;  /* 0x00046c7801007387 */ /* 0x000fe20000100800 */
[----:B------:R3:W-:Y:S01]  /*13b80*/  MUFU.EX2 R94, R21 ;  /* 0x00000015005e7308 */ /* 0x0007e20000000800 */
[----:B0-----:R-:W-:Y:S02]  /*13b90*/  FADD R96, R12, R15 ;  /* 0x0000000f0c607221 */ /* 0x001fe40000000000 */
[----:B------:R-:W-:Y:S01]  /*13ba0*/  STL [R1+0x468], R122 ;  /* 0x0004687a01007387 */ /* 0x000fe20000100800 */
[----:B------:R-:W-:Y:S02]  /*13bb0*/  LEA.HI R12, R106, 0xa0, RZ, 0x1e ;  /* 0x000000a06a0c7811 */ /* 0x000fe400078ff0ff */
[----:B---3--:R-:W-:Y:S02]  /*13bc0*/  LEA.HI R21, R98, 0x98, RZ, 0x1e ;  /* 0x0000009862157811 */ /* 0x008fe400078ff0ff */
[----:B--2---:R-:W-:Y:S01]  /*13bd0*/  FMNMX R100, R9, R42, !PT ;  /* 0x0000002a09647209 */ /* 0x004fe20007800000 */
[----:B------:R-:W-:-:S02]  /*13be0*/  FMUL R9, R18, 1.4426950216293334961 ;  /* 0x3fb8aa3b12097820 */ /* 0x000fc40000400000 */
[----:B------:R-:W-:Y:S02]  /*13bf0*/  LDS R49, [R21.X16+0x40000] ;  /* 0x0400000015317984 */ /* 0x000fe4000000c800 */
[----:B------:R-:W-:Y:S02]  /*13c00*/  FADD R99, R6, -R100 ;  /* 0x8000006406637221 */ /* 0x000fe40000000000 */
[----:B------:R-:W-:Y:S01]  /*13c10*/  STL [R1+0x47c], R100 ;  /* 0x00047c6401007387 */ /* 0x000fe20000100800 */
[----:B------:R0:W2:Y:S01]  /*13c20*/  MUFU.EX2 R93, R9 ;  /* 0x00000009005d7308 */ /* 0x0000a20000000800 */
[C---:B------:R-:W-:Y:S02]  /*13c30*/  LEA.HI R6, R106.reuse, 0xb0, RZ, 0x1e ;  /* 0x000000b06a067811 */ /* 0x040fe400078ff0ff */
[----:B-1----:R-:W-:Y:S04]  /*13c40*/  STL [R1+0xe10], R90 ;  /* 0x000e105a01007387 */ /* 0x002fe80000100800 */
[----:B------:R-:W-:Y:S01]  /*13c50*/  STL [R1+0xe0c], R89 ;  /* 0x000e0c5901007387 */ /* 0x000fe20000100800 */
[----:B0-----:R-:W-:-:S03]  /*13c60*/  LEA.HI R9, R106, 0xa8, RZ, 0x1e ;  /* 0x000000a86a097811 */ /* 0x001fc600078ff0ff */
[----:B------:R-:W-:Y:S01]  /*13c70*/  STL [R1+0xe18], R92 ;  /* 0x000e185c01007387 */ /* 0x000fe20000100800 */
[----:B------:R-:W-:-:S03]  /*13c80*/  LEA.HI R106, R102, 0xd0, RZ, 0x1e ;  /* 0x000000d0666a7811 */ /* 0x000fc600078ff0ff */
[----:B------:R-:W-:Y:S04]  /*13c90*/  STL [R1+0xe14], R91 ;  /* 0x000e145b01007387 */ /* 0x000fe80000100800 */
[----:B------:R-:W3:Y:S04]  /*13ca0*/  LDL R88, [R1+0x14] ;  /* 0x0000140001587983 */ /* 0x000ee80000100800 */
[----:B------:R-:W4:Y:S04]  /*13cb0*/  LDL R87, [R1+0x18] ;  /* 0x0000180001577983 */ /* 0x000f280000100800 */
[----:B------:R-:W-:Y:S04]  /*13cc0*/  LDS R21, [R106.X16+0x40000] ;  /* 0x040000006a157984 */ /* 0x000fe8000000c800 */
[----:B------:R0:W-:Y:S01]  /*13cd0*/  STL [R1+0xe1c], R106 ;  /* 0x000e1c6a01007387 */ /* 0x0001e20000100800 */
[----:B------:R-:W-:-:S02]  /*13ce0*/  LEA.HI R45, R97, 0x28, RZ, 0x1e ;  /* 0x00000028612d7811 */ /* 0x000fc400078ff0ff */
[C---:B------:R-:W-:Y:S01]  /*13cf0*/  LEA.HI R44, R97.reuse, 0x30, RZ, 0x1e ;  /* 0x00000030612c7811 */ /* 0x040fe200078ff0ff */
[----:B------:R-:W-:Y:S01]  /*13d00*/  FADD R86, R92, R91 ;  /* 0x0000005b5c567221 */ /* 0x000fe20000000000 */
[----:B------:R-:W-:Y:S01]  /*13d10*/  LEA.HI R42, R97, 0x38, RZ, 0x1e ;  /* 0x00000038612a7811 */ /* 0x000fe200078ff0ff */
[----:B------:R-:W-:Y:S01]  /*13d20*/  FADD R84, R90, R89 ;  /* 0x000000595a547221 */ /* 0x000fe20000000000 */
[----:B------:R-:W3:Y:S04]  /*13d30*/  LDS R97, [R45.X16+0x40000] ;  /* 0x040000002d617984 */ /* 0x000ee8000000c800 */
[----:B0-----:R-:W2:Y:S04]  /*13d40*/  LDL.LU R106, [R1+0x1c] ;  /* 0x00001c00016a7983 */ /* 0x001ea80000300800 */
[----:B------:R0:W4:Y:S04]  /*13d50*/  LDS R85, [R44.X16+0x40000] ;  /* 0x040000002c557984 */ /* 0x000128000000c800 */
[----:B------:R1:W2:Y:S01]  /*13d60*/  LDS R83, [R42.X16+0x40000] ;  /* 0x040000002a537984 */ /* 0x0002a2000000c800 */
[----:B------:R-:W-:-:S03]  /*13d70*/  FADD R75, R75, -R100 ;  /* 0x800000644b4b7221 */ /* 0x000fc60000000000 */
[----:B------:R-:W0:Y:S01]  /*13d80*/  S2R R95, SR_TID.X ;  /* 0x00000000005f7919 */ /* 0x000e220000002100 */
[----:B------:R-:W-:Y:S02]  /*13d90*/  LOP3.LUT R113, R39, 0x1c, RZ, 0xc0, !PT ;  /* 0x0000001c27717812 */ /* 0x000fe400078ec0ff */
[----:B------:R-:W-:Y:S01]  /*13da0*/  LEA.HI R37, R98, 0x90, RZ, 0x1e ;  /* 0x0000009062257811 */ /* 0x000fe200078ff0ff */
[----:B------:R-:W-:Y:S01]  /*13db0*/  LDS R47, [R12.X16+0x40000] ;  /* 0x040000000c2f7984 */ /* 0x000fe2000000c800 */
[----:B------:R-:W-:-:S03]  /*13dc0*/  LEA.HI R15, R102, 0xe0, RZ, 0x1e ;  /* 0x000000e0660f7811 */ /* 0x000fc600078ff0ff */
[----:B------:R-:W-:Y:S01]  /*13dd0*/  LDS R50, [R37.X16+0x40000] ;  /* 0x0400000025327984 */ /* 0x000fe2000000c800 */
[----:B0-----:R-:W-:-:S03]  /*13de0*/  LOP3.LUT R115, R95, 0x1c, RZ, 0xc0, !PT ;  /* 0x0000001c5f737812 */ /* 0x001fc600078ec0ff */
[----:B------:R-:W-:Y:S01]  /*13df0*/  LDS R15, [R15.X16+0x40000] ;  /* 0x040000000f0f7984 */ /* 0x000fe2000000c800 */
[C---:B------:R-:W-:Y:S02]  /*13e00*/  LEA.HI R44, R115.reuse, 0x48, RZ, 0x1e ;  /* 0x00000048732c7811 */ /* 0x040fe400078ff0ff */
[C---:B------:R-:W-:Y:S02]  /*13e10*/  LEA.HI R45, R115.reuse, 0x40, RZ, 0x1e ;  /* 0x00000040732d7811 */ /* 0x040fe400078ff0ff */
[----:B-1----:R-:W-:Y:S01]  /*13e20*/  LEA.HI R42, R115, 0x50, RZ, 0x1e ;  /* 0x00000050732a7811 */ /* 0x002fe200078ff0ff */
[----:B------:R0:W-:Y:S01]  /*13e30*/  LDS R81, [R44.X16+0x40000] ;  /* 0x040000002c517984 */ /* 0x0001e2000000c800 */
[----:B------:R-:W-:-:S03]  /*13e40*/  LOP3.LUT R95, R95, 0x1c, RZ, 0xc0, !PT ;  /* 0x0000001c5f5f7812 */ /* 0x000fc600078ec0ff */
[----:B------:R1:W-:Y:S01]  /*13e50*/  LDS R82, [R45.X16+0x40000] ;  /* 0x040000002d527984 */ /* 0x0003e2000000c800 */
[----:B0-----:R-:W-:-:S03]  /*13e60*/  LEA.HI R44, R115, 0x60, RZ, 0x1e ;  /* 0x00000060732c7811 */ /* 0x001fc600078ff0ff */
[----:B------:R0:W-:Y:S01]  /*13e70*/  LDS R80, [R42.X16+0x40000] ;  /* 0x040000002a507984 */ /* 0x0001e2000000c800 */
[----:B-1----:R-:W-:-:S03]  /*13e80*/  LEA.HI R45, R115, 0x58, RZ, 0x1e ;  /* 0x00000058732d7811 */ /* 0x002fc600078ff0ff */
[----:B------:R1:W-:Y:S01]  /*13e90*/  LDS R78, [R44.X16+0x40000] ;  /* 0x040000002c4e7984 */ /* 0x0003e2000000c800 */
[----:B0-----:R-:W-:-:S03]  /*13ea0*/  LEA.HI R42, R115, 0x68, RZ, 0x1e ;  /* 0x00000068732a7811 */ /* 0x001fc600078ff0ff */
[----:B------:R0:W-:Y:S01]  /*13eb0*/  LDS R79, [R45.X16+0x40000] ;  /* 0x040000002d4f7984 */ /* 0x0001e2000000c800 */
[----:B-1----:R-:W-:-:S03]  /*13ec0*/  LEA.HI R44, R95, 0x78, RZ, 0x1e ;  /* 0x000000785f2c7811 */ /* 0x002fc600078ff0ff */
[----:B------:R1:W-:Y:S04]  /*13ed0*/  LDS R77, [R42.X16+0x40000] ;  /* 0x040000002a4d7984 */ /* 0x0003e8000000c800 */
[----:B------:R-:W-:Y:S01]  /*13ee0*/  LDS R67, [R44.X16+0x40000] ;  /* 0x040000002c437984 */ /* 0x000fe2000000c800 */
[C---:B0-----:R-:W-:Y:S02]  /*13ef0*/  LEA.HI R45, R95.reuse, 0x70, RZ, 0x1e ;  /* 0x000000705f2d7811 */ /* 0x041fe400078ff0ff */
[----:B-1----:R-:W-:Y:S01]  /*13f00*/  LEA.HI R42, R95, 0x80, RZ, 0x1e ;  /* 0x000000805f2a7811 */ /* 0x002fe200078ff0ff */
[----:B------:R0:W-:Y:S01]  /*13f10*/  LDS R44, [R6.X16+0x40000] ;  /* 0x04000000062c7984 */ /* 0x0001e2000000c800 */
[----:B------:R-:W-:-:S03]  /*13f20*/  LOP3.LUT R115, R39, 0x1c, RZ, 0xc0, !PT ;  /* 0x0000001c27737812 */ /* 0x000fc600078ec0ff */
[----:B------:R-:W-:Y:S01]  /*13f30*/  LDS R76, [R45.X16+0x40000] ;  /* 0x040000002d4c7984 */ /* 0x000fe2000000c800 */
[----:B0-----:R-:W-:-:S03]  /*13f40*/  LEA.HI R6, R113, 0xc0, RZ, 0x1e ;  /* 0x000000c071067811 */ /* 0x001fc600078ff0ff */
[----:B------:R-:W-:Y:S01]  /*13f50*/  LDS R65, [R42.X16+0x40000] ;  /* 0x040000002a417984 */ /* 0x000fe2000000c800 */
[----:B---3--:R-:W-:-:S03]  /*13f60*/  FMNMX R88, R97, R88, !PT ;  /* 0x0000005861587209 */ /* 0x008fc60007800000 */
[----:B------:R-:W-:Y:S01]  /*13f70*/  LDS R45, [R9.X16+0x40000] ;  /* 0x04000000092d7984 */ /* 0x000fe2000000c800 */
[----:B----4-:R-:W-:-:S03]  /*13f80*/  FMNMX R87, R85, R87, !PT ;  /* 0x0000005755577209 */ /* 0x010fc60007800000 */
[----:B------:R-:W-:Y:S04]  /*13f90*/  STL [R1+0x478], R88 ;  /* 0x0004785801007387 */ /* 0x000fe80000100800 */
[----:B------:R0:W-:Y:S01]  /*13fa0*/  STL [R1+0x464], R87 ;  /* 0x0004645701007387 */ /* 0x0001e20000100800 */
[--C-:B------:R-:W-:Y:S02]  /*13fb0*/  FADD R100, R70, -R87.reuse ;  /* 0x8000005746647221 */ /* 0x100fe40000000000 */
[----:B------:R-:W-:Y:S01]  /*13fc0*/  FADD R73, R73, -R87 ;  /* 0x8000005749497221 */ /* 0x000fe20000000000 */
[----:B------:R-:W3:Y:S04]  /*13fd0*/  LDL R109, [R1+0x724] ;  /* 0x00072400016d7983 */ /* 0x000ee80000100800 */
[----:B------:R-:W4:Y:S04]  /*13fe0*/  LDL R125, [R1+0x720] ;  /* 0x00072000017d7983 */ /* 0x000f280000100800 */
[----:B0-----:R-:W3:Y:S01]  /*13ff0*/  LDL R87, [R1+0x728] ;  /* 0x0007280001577983 */ /* 0x001ee20000100800 */
[----:B--2---:R-:W-:-:S03]  /*14000*/  FMNMX R92, R83, R106, !PT ;  /* 0x0000006a535c7209 */ /* 0x004fc60007800000 */
[----:B------:R-:W2:Y:S04]  /*14010*/  LDL.LU R91, [R1+0x98] ;  /* 0x00009800015b7983 */ /* 0x000ea80000300800 */
[----:B------:R-:W-:Y:S04]  /*14020*/  STL [R1+0x460], R92 ;  /* 0x0004605c01007387 */ /* 0x000fe80000100800 */
[----:B------:R-:W3:Y:S01]  /*14030*/  LDL.LU R89, [R1+0xd0] ;  /* 0x0000d00001597983 */ /* 0x000ee20000300800 */
[----:B------:R-:W-:Y:S02]  /*14040*/  LEA.HI R42, R98, 0x88, RZ, 0x1e ;  /* 0x00000088622a7811 */ /* 0x000fe400078ff0ff */
[----:B------:R-:W-:Y:S01]  /*14050*/  LEA.HI R12, R113, 0xb8, RZ, 0x1e ;  /* 0x000000b8710c7811 */ /* 0x000fe200078ff0ff */
[----:B------:R0:W-:Y:S01]  /*14060*/  LDS R39, [R6.X16+0x40000] ;  /* 0x0400000006277984 */ /* 0x0001e2000000c800 */
[----:B------:R-:W-:-:S03]  /*14070*/  LEA.HI R9, R115, 0xc8, RZ, 0x1e ;  /* 0x000000c873097811 */ /* 0x000fc600078ff0ff */
[----:B------:R-:W-:Y:S01]  /*14080*/  LDS R51, [R42.X16+0x40000] ;  /* 0x040000002a337984 */ /* 0x000fe2000000c800 */
[----:B0-----:R-:W-:-:S03]  /*14090*/  LEA.HI R6, R115, 0xd8, RZ, 0x1e ;  /* 0x000000d873067811 */ /* 0x001fc600078ff0ff */
[----:B------:R0:W-:Y:S04]  /*140a0*/  LDS R42, [R12.X16+0x40000] ;  /* 0x040000000c2a7984 */ /* 0x0001e8000000c800 */
[----:B------:R1:W-:Y:S04]  /*140b0*/  LDS R37, [R9.X16+0x40000] ;  /* 0x0400000009257984 */ /* 0x0003e8000000c800 */
[----:B------:R1:W-:Y:S01]  /*140c0*/  LDS R18, [R6.X16+0x40000] ;  /* 0x0400000006127984 */ /* 0x0003e2000000c800 */
[C---:B0-----:R-:W-:Y:S02]  /*140d0*/  LEA.HI R12, R102.reuse, 0xe8, RZ, 0x1e ;  /* 0x000000e8660c7811 */ /* 0x041fe400078ff0ff */
[----:B-1----:R-:W-:-:S04]  /*140e0*/  LEA.HI R9, R102, 0xf0, RZ, 0x1e ;  /* 0x000000f066097811 */ /* 0x002fc800078ff0ff */
[----:B------:R-:W-:Y:S01]  /*140f0*/  LDS R12, [R12.X16+0x40000] ;  /* 0x040000000c0c7984 */ /* 0x000fe2000000c800 */
[----:B------:R-:W-:-:S03]  /*14100*/  LEA.HI R6, R102, 0xf8, RZ, 0x1e ;  /* 0x000000f866067811 */ /* 0x000fc600078ff0ff */
[----:B------:R-:W-:Y:S04]  /*14110*/  LDS R9, [R9.X16+0x40000] ;  /* 0x0400000009097984 */ /* 0x000fe8000000c800 */
[----:B------:R-:W-:Y:S04]  /*14120*/  LDS R6, [R6.X16+0x40000] ;  /* 0x0400000006067984 */ /* 0x000fe8000000c800 */
[----:B------:R-:W-:Y:S06]  /*14130*/  BAR.SYNC.DEFER_BLOCKING 0x0 ;  /* 0x0000000000007b1d */ /* 0x000fec0000010000 */
[----:B------:R-:W0:Y:S04]  /*14140*/  SHFL.BFLY PT, R98, R84, 0x2, 0x1f ;  /* 0x0c401f0054627f89 */ /* 0x000e2800000e0000 */
[----:B------:R-:W1:Y:S04]  /*14150*/  SHFL.BFLY PT, R95, R86, 0x2, 0x1f ;  /* 0x0c401f00565f7f89 */ /* 0x000e6800000e0000 */
[----:B------:R1:W-:Y:S01]  /*14160*/  @P6 STS [R114+0x40000], R96 ;  /* 0x0400006072006388 */ /* 0x0003e20000000800 */
[----:B0-----:R-:W-:-:S02]  /*14170*/  FADD R84, R84, R98 ;  /* 0x0000006254547221 */ /* 0x001fc40000000000 */
[----:B------:R-:W-:Y:S02]  /*14180*/  FMUL R98, R75, 1.4426950216293334961 ;  /* 0x3fb8aa3b4b627820 */ /* 0x000fe40000400000 */
[----:B-1----:R-:W-:Y:S02]  /*14190*/  FMUL R96, R99, 1.4426950216293334961 ;  /* 0x3fb8aa3b63607820 */ /* 0x002fe40000400000 */
[----:B------:R-:W-:Y:S02]  /*141a0*/  FADD R75, R86, R95 ;  /* 0x0000005f564b7221 */ /* 0x000fe40000000000 */
[----:B------:R-:W-:Y:S01]  /*141b0*/  MUFU.EX2 R95, R98 ;  /* 0x00000062005f7308 */ /* 0x000fe20000000800 */
[----:B------:R-:W-:-:S07]  /*141c0*/  FADD R72, R72, -R88 ;  /* 0x8000005848487221 */ /* 0x000fce0000000000 */
[----:B------:R-:W0:Y:S01]  /*141d0*/  MUFU.EX2 R96, R96 ;  /* 0x0000006000607308 */ /* 0x000e220000000800 */
[----:B------:R-:W-:Y:S02]  /*141e0*/  FMUL R85, R72, 1.4426950216293334961 ;  /* 0x3fb8aa3b48557820 */ /* 0x000fe40000400000 */
[----:B------:R-:W-:Y:S01]  /*141f0*/  FADD R74, R74, -R88 ;  /* 0x800000584a4a7221 */ /* 0x000fe20000000000 */
[----:B------:R-:W1:Y:S01]  /*14200*/  SHFL.BFLY PT, R99, R84, 0x1, 0x1f ;  /* 0x0c201f0054637f89 */ /* 0x000e6200000e0000 */
[----:B------:R-:W-:Y:S02]  /*14210*/  FADD R86, R94, R93 ;  /* 0x0000005d5e567221 */ /* 0x000fe40000000000 */
[----:B------:R-:W-:Y:S01]  /*14220*/  FMUL R70, R74, 1.4426950216293334961 ;  /* 0x3fb8aa3b4a467820 */ /* 0x000fe20000400000 */
[----:B------:R-:W1:Y:S01]  /*14230*/  SHFL.BFLY PT, R72, R75, 0x1, 0x1f ;  /* 0x0c201f004b487f89 */ /* 0x000e6200000e0000 */
[----:B------:R0:W-:Y:S03]  /*14240*/  MUFU.EX2 R98, R85 ;  /* 0x0000005500627308 */ /* 0x0001e60000000800 */
[----:B------:R-:W1:Y:S01]  /*14250*/  SHFL.BFLY PT, R74, R86, 0x2, 0x1f ;  /* 0x0c401f00564a7f89 */ /* 0x000e6200000e0000 */
[----:B0-----:R-:W-:-:S04]  /*14260*/  FADD R85, R96, R95 ;  /* 0x0000005f60557221 */ /* 0x001fc80000000000 */
[----:B------:R0:W1:Y:S02]  /*14270*/  MUFU.EX2 R97, R70 ;  /* 0x0000004600617308 */ /* 0x0000640000000800 */
[----:B0-----:R-:W0:Y:S01]  /*14280*/  SHFL.BFLY PT, R70, R85, 0x2, 0x1f ;  /* 0x0c401f0055467f89 */ /* 0x001e2200000e0000 */
[----:B------:R-:W-:Y:S02]  /*14290*/  FMUL R73, R73, 1.4426950216293334961 ;  /* 0x3fb8aa3b49497820 */ /* 0x000fe40000400000 */
[----:B-1----:R-:W-:Y:S02]  /*142a0*/  FADD R84, R84, R99 ;  /* 0x0000006354547221 */ /* 0x002fe40000000000 */
[----:B------:R-:W-:Y:S01]  /*142b0*/  FADD R72, R75, R72 ;  /* 0x000000484b487221 */ /* 0x000fe20000000000 */
[----:B------:R1:W-:Y:S02]  /*142c0*/  MUFU.EX2 R99, R73 ;  /* 0x0000004900637308 */ /* 0x0003e40000000800 */
[----:B------:R-:W-:Y:S04]  /*142d0*/  @P6 STS [R103+0x40000], R84 ;  /* 0x0400005467006388 */ /* 0x000fe80000000800 */
[----:B------:R0:W-:Y:S01]  /*142e0*/  @P6 STS [R101+0x40000], R72 ;  /* 0x0400004865006388 */ /* 0x0001e20000000800 */
[----:B-1----:R-:W-:-:S02]  /*142f0*/  FADD R73, R98, R97 ;  /* 0x0000006162497221 */ /* 0x002fc40000000000 */
[----:B0-----:R-:W-:Y:S02]  /*14300*/  FADD R72, R68, -R92 ;  /* 0x8000005c44487221 */ /* 0x001fe40000000000 */
[----:B------:R-:W-:Y:S02]  /*14310*/  FADD R68, R86, R74 ;  /* 0x0000004a56447221 */ /* 0x000fe40000000000 */
[----:B------:R-:W-:Y:S01]  /*14320*/  FADD R70, R85, R70 ;  /* 0x0000004655467221 */ /* 0x000fe20000000000 */
[----:B------:R-:W0:Y:S04]  /*14330*/  SHFL.BFLY PT, R74, R73, 0x2, 0x1f ;  /* 0x0c401f00494a7f89 */ /* 0x000e2800000e0000 */
[----:B------:R-:W1:Y:S04]  /*14340*/  SHFL.BFLY PT, R83, R68, 0x1, 0x1f ;  /* 0x0c201f0044537f89 */ /* 0x000e6800000e0000 */
[----:B------:R-:W1:Y:S04]  /*14350*/  SHFL.BFLY PT, R75, R70, 0x1, 0x1f ;  /* 0x0c201f00464b7f89 */ /* 0x000e6800000e0000 */
[----:B------:R-:W4:Y:S04]  /*14360*/  LDL R86, [R1+0x72c] ;  /* 0x00072c0001567983 */ /* 0x000f280000100800 */
[----:B------:R-:W4:Y:S01]  /*14370*/  LDL.LU R85, [R1+0xd4] ;  /* 0x0000d40001557983 */ /* 0x000f220000300800 */
[----:B0-----:R-:W-:-:S02]  /*14380*/  FADD R73, R73, R74 ;  /* 0x0000004a49497221 */ /* 0x001fc40000000000 */
[----:B-1----:R-:W-:Y:S02]  /*14390*/  FADD R68, R68, R83 ;  /* 0x0000005344447221 */ /* 0x002fe40000000000 */
[----:B------:R-:W-:Y:S02]  /*143a0*/  FADD R70, R70, R75 ;  /* 0x0000004b46467221 */ /* 0x000fe40000000000 */
[----:B------:R-:W0:Y:S01]  /*143b0*/  SHFL.BFLY PT, R75, R73, 0x1, 0x1f ;  /* 0x0c201f00494b7f89 */ /* 0x000e2200000e0000 */
[----:B--2---:R-:W-:Y:S02]  /*143c0*/  FMNMX R90, R82, R91, !PT ;  /* 0x0000005b525a7209 */ /* 0x004fe40007800000 */
[----:B---3--:R-:W-:-:S03]  /*143d0*/  FMNMX R88, R81, R89, !PT ;  /* 0x0000005951587209 */ /* 0x008fc60007800000 */
[----:B------:R-:W-:Y:S04]  /*143e0*/  STL [R1+0x45c], R90 ;  /* 0x00045c5a01007387 */ /* 0x000fe80000100800 */
[----:B------:R-:W-:Y:S04]  /*143f0*/  STL [R1+0x458], R88 ;  /* 0x0004585801007387 */ /* 0x000fe80000100800 */
[----:B------:R-:W2:Y:S01]  /*14400*/  LDL.LU R83, [R1+0xd8] ;  /* 0x0000d80001537983 */ /* 0x000ea20000300800 */
[--C-:B------:R-:W-:Y:S02]  /*14410*/  FADD R63, R63, -R90.reuse ;  /* 0x8000005a3f3f7221 */ /* 0x100fe40000000000 */
[----:B------:R-:W-:-:S02]  /*14420*/  FADD R69, R69, -R90 ;  /* 0x8000005a45457221 */ /* 0x000fc40000000000 */
[----:B------:R-:W-:-:S04]  /*14430*/  FMUL R63, R63, 1.4426950216293334961 ;  /* 0x3fb8aa3b3f3f7820 */ /* 0x000fc80000400000 */
[----:B------:R1:W-:Y:S02]  /*14440*/  MUFU.EX2 R113, R63 ;  /* 0x0000003f00717308 */ /* 0x0003e40000000800 */
[----:B-1----:R-:W-:-:S06]  /*14450*/  FMUL R63, R69, 1.4426950216293334961 ;  /* 0x3fb8aa3b453f7820 */ /* 0x002fcc0000400000 */
[----:B------:R0:W-:Y:S02]  /*14460*/  MUFU.EX2 R103, R63 ;  /* 0x0000003f00677308 */ /* 0x0001e40000000800 */
[----:B0-----:R-:W-:Y:S02]  /*14470*/  FADD R63, R73, R75 ;  /* 0x0000004b493f7221 */ /* 0x001fe40000000000 */
[----:B------:R-:W3:Y:S01]  /*14480*/  LDL.LU R75, [R1+0x2b8] ;  /* 0x0002b800014b7983 */ /* 0x000ee20000300800 */
[----:B------:R-:W-:-:S06]  /*14490*/  FMUL R100, R100, 1.4426950216293334961 ;  /* 0x3fb8aa3b64647820 */ /* 0x000fcc0000400000 */
[----:B------:R-:W0:Y:S01]  /*144a0*/  MUFU.EX2 R100, R100 ;  /* 0x0000006400647308 */ /* 0x000e220000000800 */
[----:B------:R-:W-:Y:S02]  /*144b0*/  FMUL R72, R72, 1.4426950216293334961 ;  /* 0x3fb8aa3b48487820 */ /* 0x000fe40000400000 */
[----:B------:R-:W-:-:S05]  /*144c0*/  FADD R84, R71, -R92 ;  /* 0x8000005c47547221 */ /* 0x000fca0000000000 */
[----:B------:R1:W-:Y:S01]  /*144d0*/  MUFU.EX2 R102, R72 ;  /* 0x0000004800667308 */ /* 0x0003e20000000800 */
[----:B0-----:R-:W-:-:S05]  /*144e0*/  FADD R71, R100, R99 ;  /* 0x0000006364477221 */ /* 0x001fca0000000000 */
[----:B-1----:R-:W0:Y:S01]  /*144f0*/  SHFL.BFLY PT, R72, R71, 0x2, 0x1f ;  /* 0x0c401f0047487f89 */ /* 0x002e2200000e0000 */
[----:B------:R-:W-:-:S04]  /*14500*/  FMUL R84, R84, 1.4426950216293334961 ;  /* 0x3fb8aa3b54547820 */ /* 0x000fc80000400000 */
[----:B------:R-:W1:Y:S01]  /*14510*/  MUFU.EX2 R101, R84 ;  /* 0x0000005400657308 */ /* 0x000e620000000800 */
[----:B0-----:R-:W-:Y:S02]  /*14520*/  FADD R71, R71, R72 ;  /* 0x0000004847477221 */ /* 0x001fe40000000000 */
[----:B-1----:R-:W-:-:S05]  /*14530*/  FADD R72, R102, R101 ;  /* 0x0000006566487221 */ /* 0x002fca0000000000 */
[----:B------:R-:W0:Y:S04]  /*14540*/  SHFL.BFLY PT, R74, R72, 0x2, 0x1f ;  /* 0x0c401f00484a7f89 */ /* 0x000e2800000e0000 */
[----:B------:R-:W1:Y:S01]  /*14550*/  SHFL.BFLY PT, R82, R71, 0x1, 0x1f ;  /* 0x0c201f0047527f89 */ /* 0x000e6200000e0000 */
[----:B0-----:R-:W-:-:S05]  /*14560*/  FADD R69, R72, R74 ;  /* 0x0000004a48457221 */ /* 0x001fca0000000000 */
[----:B------:R-:W0:Y:S01]  /*14570*/  SHFL.BFLY PT, R72, R69, 0x1, 0x1f ;  /* 0x0c201f0045487f89 */ /* 0x000e2200000e0000 */
[----:B-1----:R-:W-:Y:S01]  /*14580*/  FADD R71, R71, R82 ;  /* 0x0000005247477221 */ /* 0x002fe20000000000 */
[----:B----4-:R-:W-:-:S05]  /*14590*/  FMNMX R84, R80, R85, !PT ;  /* 0x0000005550547209 */ /* 0x010fca0007800000 */
[----:B------:R-:W-:Y:S04]  /*145a0*/  STL [R1+0x454], R84 ;  /* 0x0004545401007387 */ /* 0x000fe80000100800 */
[----:B------:R-:W4:Y:S01]  /*145b0*/  LDL.LU R73, [R1+0x2bc] ;  /* 0x0002bc0001497983 */ /* 0x000f220000300800 */
[----:B------:R-:W-:Y:S02]  /*145c0*/  FADD R64, R64, -R84 ;  /* 0x8000005440407221 */ /* 0x000fe40000000000 */
[----:B0-----:R-:W-:Y:S01]  /*145d0*/  FADD R69, R69, R72 ;  /* 0x0000004845457221 */ /* 0x001fe20000000000 */
[----:B------:R-:W-:Y:S01]  /*145e0*/  @P6 STS [R86+0x40000], R68 ;  /* 0x0400004456006388 */ /* 0x000fe20000000800 */
[----:B------:R-:W-:-:S03]  /*145f0*/  FMUL R64, R64, 1.4426950216293334961 ;  /* 0x3fb8aa3b40407820 */ /* 0x000fc60000400000 */
[----:B------:R-:W-:Y:S04]  /*14600*/  @P6 STS [R87+0x40000], R70 ;  /* 0x0400004657006388 */ /* 0x000fe80000000800 */
[----:B------:R-:W-:Y:S04]  /*14610*/  @P6 STS [R109+0x40000], R63 ;  /* 0x0400003f6d006388 */ /* 0x000fe80000000800 */
[----:B------:R-:W-:Y:S04]  /*14620*/  @P6 STS [R125+0x40000], R71 ;  /* 0x040000477d006388 */ /* 0x000fe80000000800 */
[----:B------:R0:W-:Y:S02]  /*14630*/  @P6 STS [R124+0x40000], R69 ;  /* 0x040000457c006388 */ /* 0x0001e40000000800 */
[----:B0-----:R0:W-:Y:S01]  /*14640*/  MUFU.EX2 R124, R64 ;  /* 0x00000040007c7308 */ /* 0x0011e20000000800 */
[----:B--2---:R-:W-:-:S05]  /*14650*/  FMNMX R79, R79, R83, !PT ;  /* 0x000000534f4f7209 */ /* 0x004fca0007800000 */
[----:B------:R-:W-:-:S04]  /*14660*/  FADD R60, R60, -R79 ;  /* 0x8000004f3c3c7221 */ /* 0x000fc80000000000 */
[----:B0-----:R-:W-:-:S04]  /*14670*/  FMUL R64, R60, 1.4426950216293334961 ;  /* 0x3fb8aa3b3c407820 */ /* 0x001fc80000400000 */
[----:B------:R-:W0:Y:S01]  /*14680*/  MUFU.EX2 R70, R64 ;  /* 0x0000004000467308 */ /* 0x000e220000000800 */
[----:B------:R-:W-:Y:S04]  /*14690*/  STL [R1+0x450], R79 ;  /* 0x0004504f01007387 */ /* 0x000fe80000100800 */
[----:B0-----:R-:W-:Y:S01]  /*146a0*/  STL [R1+0x1d4], R70 ;  /* 0x0001d44601007387 */ /* 0x001fe20000100800 */
[----:B---3--:R-:W-:-:S05]  /*146b0*/  FMNMX R74, R78, R75, !PT ;  /* 0x0000004b4e4a7209 */ /* 0x008fca0007800000 */
[----:B------:R-:W-:Y:S04]  /*146c0*/  STL [R1+0x44c], R74 ;  /* 0x00044c4a01007387 */ /* 0x000fe80000100800 */
[----:B------:R-:W2:Y:S01]  /*146d0*/  LDL.LU R71, [R1+0x484] ;  /* 0x0004840001477983 */ /* 0x000ea20000300800 */
[--C-:B------:R-:W-:Y:S02]  /*146e0*/  FADD R62, R62, -R88.reuse ;  /* 0x800000583e3e7221 */ /* 0x100fe40000000000 */
[----:B------:R-:W-:Y:S02]  /*146f0*/  FADD R66, R66, -R88 ;  /* 0x8000005842427221 */ /* 0x000fe40000000000 */
[----:B------:R-:W-:Y:S02]  /*14700*/  FMUL R62, R62, 1.4426950216293334961 ;  /* 0x3fb8aa3b3e3e7820 */ /* 0x000fe40000400000 */
[----:B------:R-:W-:-:S02]  /*14710*/  FMUL R66, R66, 1.4426950216293334961 ;  /* 0x3fb8aa3b42427820 */ /* 0x000fc40000400000 */
[----:B------:R0:W-:Y:S02]  /*14720*/  MUFU.EX2 R115, R62 ;  /* 0x0000003e00737308 */ /* 0x0001e40000000800 */
[----:B0-----:R-:W-:-:S06]  /*14730*/  FADD R62, R113, R103 ;  /* 0x00000067713e7221 */ /* 0x001fcc0000000000 */
[----:B------:R0:W1:Y:S02]  /*14740*/  MUFU.EX2 R114, R66 ;  /* 0x0000004200727308 */ /* 0x0000640000000800 */
[----:B0-----:R-:W0:Y:S01]  /*14750*/  SHFL.BFLY PT, R66, R62, 0x2, 0x1f ;  /* 0x0c401f003e427f89 */ /* 0x001e2200000e0000 */
[----:B-1----:R-:W-:Y:S02]  /*14760*/  FADD R63, R115, R114 ;  /* 0x00000072733f7221 */ /* 0x002fe40000000000 */
[----:B------:R-:W-:-:S03]  /*14770*/  FADD R61, R61, -R84 ;  /* 0x800000543d3d7221 */ /* 0x000fc60000000000 */
[----:B------:R-:W1:Y:S01]  /*14780*/  SHFL.BFLY PT, R68, R63, 0x2, 0x1f ;  /* 0x0c401f003f447f89 */ /* 0x000e6200000e0000 */
[----:B0-----:R-:W-:Y:S02]  /*14790*/  FADD R62, R62, R66 ;  /* 0x000000423e3e7221 */ /* 0x001fe40000000000 */
[----:B------:R-:W-:-:S03]  /*147a0*/  FMUL R66, R61, 1.4426950216293334961 ;  /* 0x3fb8aa3b3d427820 */ /* 0x000fc60000400000 */
[----:B------:R-:W0:Y:S01]  /*147b0*/  SHFL.BFLY PT, R61, R62, 0x1, 0x1f ;  /* 0x0c201f003e3d7f89 */ /* 0x000e2200000e0000 */
[----:B------:R-:W-:Y:S02]  /*147c0*/  FADD R58, R58, -R74 ;  /* 0x8000004a3a3a7221 */ /* 0x000fe40000000000 */
[----:B------:R-:W-:Y:S02]  /*147d0*/  FADD R60, R59, -R79 ;  /* 0x8000004f3b3c7221 */ /* 0x000fe40000000000 */
[----:B-1----:R-:W-:Y:S02]  /*147e0*/  FADD R63, R63, R68 ;  /* 0x000000443f3f7221 */ /* 0x002fe40000000000 */
[----:B------:R-:W-:Y:S02]  /*147f0*/  FMUL R58, R58, 1.4426950216293334961 ;  /* 0x3fb8aa3b3a3a7820 */ /* 0x000fe40000400000 */
[----:B------:R-:W-:Y:S01]  /*14800*/  FADD R57, R57, -R74 ;  /* 0x8000004a39397221 */ /* 0x000fe20000000000 */
[----:B------:R-:W1:Y:S01]  /*14810*/  SHFL.BFLY PT, R59, R63, 0x1, 0x1f ;  /* 0x0c201f003f3b7f89 */ /* 0x000e6200000e0000 */
[----:B------:R-:W-:-:S02]  /*14820*/  FMUL R60, R60, 1.4426950216293334961 ;  /* 0x3fb8aa3b3c3c7820 */ /* 0x000fc40000400000 */
[----:B------:R-:W-:Y:S02]  /*14830*/  FMUL R57, R57, 1.4426950216293334961 ;  /* 0x3fb8aa3b39397820 */ /* 0x000fe40000400000 */
[----:B------:R-:W3:Y:S01]  /*14840*/  MUFU.EX2 R80, R60 ;  /* 0x0000003c00507308 */ /* 0x000ee20000000800 */
[----:B0-----:R-:W-:-:S07]  /*14850*/  FADD R61, R62, R61 ;  /* 0x0000003d3e3d7221 */ /* 0x001fce0000000000 */
[----:B------:R0:W0:Y:S01]  /*14860*/  MUFU.EX2 R62, R58 ;  /* 0x0000003a003e7308 */ /* 0x0000220000000800 */
[----:B------:R0:W-:Y:S07]  /*14870*/  @P6 STS [R2+0x40000], R61 ;  /* 0x0400003d02006388 */ /* 0x0001ee0000000800 */
[----:B------:R0:W0:Y:S01]  /*14880*/  MUFU.EX2 R64, R57 ;  /* 0x0000003900407308 */ /* 0x0000220000000800 */
[----:B----4-:R-:W-:-:S05]  /*14890*/  FMNMX R72, R77, R73, !PT ;  /* 0x000000494d487209 */ /* 0x010fca0007800000 */
[----:B------:R-:W-:-:S04]  /*148a0*/  FADD R56, R56, -R72 ;  /* 0x8000004838387221 */ /* 0x000fc80000000000 */
[----:B0-----:R-:W-:-:S04]  /*148b0*/  FMUL R58, R56, 1.4426950216293334961 ;  /* 0x3fb8aa3b383a7820 */ /* 0x001fc80000400000 */
[----:B------:R-:W0:Y:S01]  /*148c0*/  MUFU.EX2 R2, R58 ;  /* 0x0000003a00027308 */ /* 0x000e220000000800 */
[----:B---3--:R-:W-:Y:S01]  /*148d0*/  STL [R1+0x1d0], R80 ;  /* 0x0001d05001007387 */ /* 0x008fe20000100800 */
[----:B------:R-:W-:-:S03]  /*148e0*/  FADD R57, R55, -R72 ;  /* 0x8000004837397221 */ /* 0x000fc60000000000 */
[----:B------:R-:W-:Y:S01]  /*148f0*/  STL [R1+0x448], R72 ;  /* 0x0004484801007387 */ /* 0x000fe20000100800 */
[----:B-1----:R-:W-:-:S03]  /*14900*/  FADD R59, R63, R59 ;  /* 0x0000003b3f3b7221 */ /* 0x002fc60000000000 */
[----:B------:R-:W-:Y:S01]  /*14910*/  STL [R1+0x1dc], R62 ;  /* 0x0001dc3e01007387 */ /* 0x000fe20000100800 */
[----:B------:R-:W-:-:S03]  /*14920*/  FMUL R57, R57, 1.4426950216293334961 ;  /* 0x3fb8aa3b39397820 */ /* 0x000fc60000400000 */
[----:B------:R-:W-:Y:S04]  /*14930*/  STL [R1+0x1d8], R64 ;  /* 0x0001d84001007387 */ /* 0x000fe80000100800 */
[----:B0-----:R-:W-:Y:S04]  /*14940*/  STL [R1+0x1f4], R2 ;  /* 0x0001f40201007387 */ /* 0x001fe80000100800 */
[----:B------:R-:W3:Y:S04]  /*14950*/  LDL.LU R69, [R1+0x488] ;  /* 0x0004880001457983 */ /* 0x000ee80000300800 */
[----:B------:R0:W-:Y:S02]  /*14960*/  @P6 STS [R3+0x40000], R59 ;  /* 0x0400003b03006388 */ /* 0x0001e40000000800 */
[----:B0-----:R-:W0:Y:S01]  /*14970*/  MUFU.EX2 R3, R57 ;  /* 0x0000003900037308 */ /* 0x001e220000000800 */
[----:B------:R-:W-:-:S02]  /*14980*/  FADD R60, R70, R80 ;  /* 0x00000050463c7221 */ /* 0x000fc40000000000 */
[----:B------:R-:W-:Y:S01]  /*14990*/  FADD R58, R62, R64 ;  /* 0x000000403e3a7221 */ /* 0x000fe20000000000 */
[----:B0-----:R-:W-:Y:S01]  /*149a0*/  STL [R1+0x1f0], R3 ;  /* 0x0001f00301007387 */ /* 0x001fe20000100800 */
[----:B--2---:R-:W-:-:S05]  /*149b0*/  FMNMX R70, R76, R71, !PT ;  /* 0x000000474c467209 */ /* 0x004fca0007800000 */
[----:B------:R-:W-:Y:S04]  /*149c0*/  STL [R1+0x444], R70 ;  /* 0x0004444601007387 */ /* 0x000fe80000100800 */
[----:B------:R-:W2:Y:S04]  /*149d0*/  LDL R87, [R1+0x70c] ;  /* 0x00070c0001577983 */ /* 0x000ea80000100800 */
[----:B------:R-:W4:Y:S04]  /*149e0*/  LDL R109, [R1+0x708] ;  /* 0x00070800016d7983 */ /* 0x000f280000100800 */
[----:B------:R-:W2:Y:S04]  /*149f0*/  LDL.LU R68, [R1+0x630] ;  /* 0x0006300001447983 */ /* 0x000ea80000300800 */
[----:B------:R-:W4:Y:S01]  /*14a00*/  LDL.LU R64, [R1+0x634] ;  /* 0x0006340001407983 */ /* 0x000f220000300800 */
[----:B------:R-:W0:Y:S03]  /*14a10*/  MUFU.EX2 R125, R66 ;  /* 0x00000042007d7308 */ /* 0x000e260000000800 */
[----:B------:R-:W-:Y:S01]  /*14a20*/  SHFL.BFLY PT, R61, R60, 0x2, 0x1f ;  /* 0x0c401f003c3d7f89 */ /* 0x000fe200000e0000 */
[----:B0-----:R-:W-:-:S05]  /*14a30*/  FADD R56, R125, R124 ;  /* 0x0000007c7d387221 */ /* 0x001fca0000000000 */
[----:B------:R-:W0:Y:S04]  /*14a40*/  SHFL.BFLY PT, R55, R56, 0x2, 0x1f ;  /* 0x0c401f0038377f89 */ /* 0x000e2800000e0000 */
[----:B------:R-:W1:Y:S01]  /*14a50*/  SHFL.BFLY PT, R59, R58, 0x2, 0x1f ;  /* 0x0c401f003a3b7f89 */ /* 0x000e6200000e0000 */
[--C-:B------:R-:W-:Y:S02]  /*14a60*/  FADD R53, R53, -R70.reuse ;  /* 0x8000004635357221 */ /* 0x100fe40000000000 */
[----:B------:R-:W-:Y:S02]  /*14a70*/  FADD R54, R54, -R70 ;  /* 0x8000004636367221 */ /* 0x000fe40000000000 */
[----:B------:R-:W-:-:S04]  /*14a80*/  FMUL R53, R53, 1.4426950216293334961 ;  /* 0x3fb8aa3b35357820 */ /* 0x000fc80000400000 */
[----:B------:R0:W1:Y:S02]  /*14a90*/  MUFU.EX2 R78, R53 ;  /* 0x00000035004e7308 */ /* 0x0000640000000800 */
[----:B0-----:R-:W-:Y:S02]  /*14aa0*/  FADD R55, R56, R55 ;  /* 0x0000003738377221 */ /* 0x001fe40000000000 */
[----:B------:R-:W-:Y:S02]  /*14ab0*/  FADD R56, R2, R3 ;  /* 0x0000000302387221 */ /* 0x000fe40000000000 */
[----:B------:R-:W-:Y:S02]  /*14ac0*/  FADD R53, R60, R61 ;  /* 0x0000003d3c357221 */ /* 0x000fe40000000000 */
[----:B------:R-:W-:Y:S01]  /*14ad0*/  FMUL R60, R54, 1.4426950216293334961 ;  /* 0x3fb8aa3b363c7820 */ /* 0x000fe20000400000 */
[----:B------:R-:W0:Y:S03]  /*14ae0*/  SHFL.BFLY PT, R57, R56, 0x2, 0x1f ;  /* 0x0c401f0038397f89 */ /* 0x000e2600000e0000 */
[----:B------:R-:W0:Y:S01]  /*14af0*/  MUFU.EX2 R80, R60 ;  /* 0x0000003c00507308 */ /* 0x000e220000000800 */
[----:B-1----:R-:W-:Y:S01]  /*14b00*/  STL [R1+0x1fc], R78 ;  /* 0x0001fc4e01007387 */ /* 0x002fe20000100800 */
[----:B---3--:R-:W-:-:S05]  /*14b10*/  FMNMX R67, R67, R69, !PT ;  /* 0x0000004543437209 */ /* 0x008fca0007800000 */
[----:B------:R-:W-:Y:S02]  /*14b20*/  FADD R54, R52, -R67 ;  /* 0x8000004334367221 */ /* 0x000fe40000000000 */
[----:B------:R-:W-:Y:S02]  /*14b30*/  FADD R52, R58, R59 ;  /* 0x0000003b3a347221 */ /* 0x000fe40000000000 */
[----:B------:R-:W-:Y:S02]  /*14b40*/  FMUL R58, R54, 1.4426950216293334961 ;  /* 0x3fb8aa3b363a7820 */ /* 0x000fe40000400000 */
[----:B------:R-:W1:Y:S01]  /*14b50*/  SHFL.BFLY PT, R54, R55, 0x1, 0x1f ;  /* 0x0c201f0037367f89 */ /* 0x000e6200000e0000 */
[----:B------:R-:W-:Y:S01]  /*14b60*/  FADD R35, R35, -R67 ;  /* 0x8000004323237221 */ /* 0x000fe20000000000 */
[----:B------:R3:W1:Y:S03]  /*14b70*/  MUFU.EX2 R76, R58 ;  /* 0x0000003a004c7308 */ /* 0x0006660000000800 */
[----:B---3--:R-:W-:-:S02]  /*14b80*/  FMUL R58, R35, 1.4426950216293334961 ;  /* 0x3fb8aa3b233a7820 */ /* 0x008fc40000400000 */
[----:B0-----:R-:W-:-:S03]  /*14b90*/  FADD R35, R56, R57 ;  /* 0x0000003938237221 */ /* 0x001fc60000000000 */
[----:B------:R0:W3:Y:S01]  /*14ba0*/  MUFU.EX2 R77, R58 ;  /* 0x0000003a004d7308 */ /* 0x0000e20000000800 */
[----:B------:R-:W-:Y:S04]  /*14bb0*/  STL [R1+0x440], R67 ;  /* 0x0004404301007387 */ /* 0x000fe80000100800 */
[----:B------:R-:W-:Y:S04]  /*14bc0*/  STL [R1+0x1f8], R80 ;  /* 0x0001f85001007387 */ /* 0x000fe80000100800 */
[----:B-1----:R-:W-:Y:S01]  /*14bd0*/  STL [R1+0x214], R76 ;  /* 0x0002144c01007387 */ /* 0x002fe20000100800 */
[----:B--2---:R-:W-:-:S02]  /*14be0*/  FMNMX R62, R65, R68, !PT ;  /* 0x00000044413e7209 */ /* 0x004fc40007800000 */
[----:B----4-:R-:W-:-:S03]  /*14bf0*/  FMNMX R63, R51, R64, !PT ;  /* 0x00000040333f7209 */ /* 0x010fc60007800000 */
[--C-:B------:R-:W-:Y:S02]  /*14c00*/  FADD R48, R48, -R62.reuse ;  /* 0x8000003e30307221 */ /* 0x100fe40000000000 */
[----:B------:R-:W-:Y:S02]  /*14c10*/  FADD R56, R34, -R62 ;  /* 0x8000003e22387221 */ /* 0x000fe40000000000 */
[----:B------:R-:W-:Y:S02]  /*14c20*/  FMUL R48, R48, 1.4426950216293334961 ;  /* 0x3fb8aa3b30307820 */ /* 0x000fe40000400000 */
[----:B------:R-:W-:Y:S02]  /*14c30*/  FADD R33, R33, -R63 ;  /* 0x8000003f21217221 */ /* 0x000fe40000000000 */
[----:B0-----:R-:W-:Y:S01]  /*14c40*/  FMUL R58, R56, 1.4426950216293334961 ;  /* 0x3fb8aa3b383a7820 */ /* 0x001fe20000400000 */
[----:B------:R0:W-:Y:S01]  /*14c50*/  MUFU.EX2 R66, R48 ;  /* 0x0000003000427308 */ /* 0x0001e20000000800 */
[----:B------:R-:W-:-:S05]  /*14c60*/  FADD R51, R55, R54 ;  /* 0x0000003637337221 */ /* 0x000fca0000000000 */
[----:B------:R1:W-:Y:S02]  /*14c70*/  @P6 STS [R0+0x40000], R51 ;  /* 0x0400003300006388 */ /* 0x0003e40000000800 */
[----:B------:R-:W2:Y:S01]  /*14c80*/  MUFU.EX2 R3, R58 ;  /* 0x0000003a00037308 */ /* 0x000ea20000000800 */
[----:B0-----:R-:W-:-:S07]  /*14c90*/  FMUL R48, R33, 1.4426950216293334961 ;  /* 0x3fb8aa3b21307820 */ /* 0x001fce0000400000 */
[----:B-1----:R-:W0:Y:S01]  /*14ca0*/  MUFU.EX2 R0, R48 ;  /* 0x0000003000007308 */ /* 0x002e220000000800 */
[----:B------:R-:W-:Y:S01]  /*14cb0*/  STL [R1+0x43c], R62 ;  /* 0x00043c3e01007387 */ /* 0x000fe20000100800 */
[----:B------:R-:W-:-:S03]  /*14cc0*/  FADD R33, R46, -R63 ;  /* 0x8000003f2e217221 */ /* 0x000fc60000000000 */
[----:B---3--:R-:W-:Y:S04]  /*14cd0*/  STL [R1+0x210], R77 ;  /* 0x0002104d01007387 */ /* 0x008fe80000100800 */
[----:B--2---:R-:W-:Y:S04]  /*14ce0*/  STL [R1+0x21c], R3 ;  /* 0x00021c0301007387 */ /* 0x004fe80000100800 */
[----:B------:R-:W-:Y:S01]  /*14cf0*/  STL [R1+0x438], R63 ;  /* 0x0004383f01007387 */ /* 0x000fe20000100800 */
[----:B------:R-:W-:-:S03]  /*14d00*/  FMUL R33, R33, 1.4426950216293334961 ;  /* 0x3fb8aa3b21217820 */ /* 0x000fc60000400000 */
[----:B------:R1:W-:Y:S04]  /*14d10*/  STL [R1+0x218], R66 ;  /* 0x0002184201007387 */ /* 0x0003e80000100800 */
[----:B0-----:R-:W-:Y:S04]  /*14d20*/  STL [R1+0x224], R0 ;  /* 0x0002240001007387 */ /* 0x001fe80000100800 */
[----:B------:R-:W2:Y:S04]  /*14d30*/  LDL.LU R60, [R1+0x638] ;  /* 0x00063800013c7983 */ /* 0x000ea80000300800 */
[----:B------:R-:W0:Y:S01]  /*14d40*/  SHFL.BFLY PT, R34, R53, 0x1, 0x1f ;  /* 0x0c201f0035227f89 */ /* 0x000e2200000e0000 */
[----:B------:R3:W4:Y:S02]  /*14d50*/  MUFU.EX2 R2, R33 ;  /* 0x0000002100027308 */ /* 0x0007240000000800 */
[----:B---3--:R-:W-:Y:S01]  /*14d60*/  FADD R33, R3, R66 ;  /* 0x0000004203217221 */ /* 0x008fe20000000000 */
[----:B----4-:R-:W-:Y:S04]  /*14d70*/  STL [R1+0x220], R2 ;  /* 0x0002200201007387 */ /* 0x010fe80000100800 */
[----:B-1----:R-:W3:Y:S01]  /*14d80*/  LDL.LU R66, [R1+0x63c] ;  /* 0x00063c0001427983 */ /* 0x002ee20000300800 */
[----:B0-----:R-:W-:-:S05]  /*14d90*/  FADD R34, R53, R34 ;  /* 0x0000002235227221 */ /* 0x001fca0000000000 */
[----:B------:R0:W-:Y:S04]  /*14da0*/  @P6 STS [R87+0x40000], R34 ;  /* 0x0400002257006388 */ /* 0x0001e80000000800 */
[----:B0-----:R-:W4:Y:S04]  /*14db0*/  LDL.LU R87, [R1+0x640] ;  /* 0x0006400001577983 */ /* 0x001f280000300800 */
[----:B------:R-:W4:Y:S04]  /*14dc0*/  LDL.LU R3, [R1+0x644] ;  /* 0x0006440001037983 */ /* 0x000f280000300800 */
[----:B------:R-:W0:Y:S04]  /*14dd0*/  SHFL.BFLY PT, R56, R52, 0x1, 0x1f ;  /* 0x0c201f0034387f89 */ /* 0x000e2800000e0000 */
[----:B------:R-:W1:Y:S01]  /*14de0*/  SHFL.BFLY PT, R57, R35, 0x1, 0x1f ;  /* 0x0c201f0023397f89 */ /* 0x000e6200000e0000 */
[----:B------:R-:W-:-:S02]  /*14df0*/  FADD R34, R76, R77 ;  /* 0x0000004d4c227221 */ /* 0x000fc40000000000 */
[----:B0-----:R-:W-:Y:S02]  /*14e00*/  FADD R46, R52, R56 ;  /* 0x00000038342e7221 */ /* 0x001fe40000000000 */
[----:B-1----:R-:W-:-:S03]  /*14e10*/  FADD R35, R35, R57 ;  /* 0x0000003923237221 */ /* 0x002fc60000000000 */
[----:B------:R-:W-:Y:S04]  /*14e20*/  @P6 STS [R109+0x40000], R46 ;  /* 0x0400002e6d006388 */ /* 0x000fe80000000800 */
[----:B------:R0:W-:Y:S04]  /*14e30*/  @P6 STS [R108+0x40000], R35 ;  /* 0x040000236c006388 */ /* 0x0001e80000000800 */
[----:B------:R-:W1:Y:S01]  /*14e40*/  SHFL.BFLY PT, R52, R34, 0x2, 0x1f ;  /* 0x0c401f0022347f89 */ /* 0x000e6200000e0000 */
[----:B0-----:R-:W-:-:S05]  /*14e50*/  FADD R35, R0, R2 ;  /* 0x0000000200237221 */ /* 0x001fca0000000000 */
[----:B------:R-:W-:Y:S01]  /*14e60*/  SHFL.BFLY PT, R46, R35, 0x2, 0x1f ;  /* 0x0c401f00232e7f89 */ /* 0x000fe200000e0000 */
[----:B-1----:R-:W-:Y:S02]  /*14e70*/  FADD R34, R34, R52 ;  /* 0x0000003422227221 */ /* 0x002fe40000000000 */
[----:B------:R-:W-:Y:S01]  /*14e80*/  FADD R48, R78, R80 ;  /* 0x000000504e307221 */ /* 0x000fe20000000000 */
[----:B------:R-:W0:Y:S04]  /*14e90*/  SHFL.BFLY PT, R51, R33, 0x2, 0x1f ;  /* 0x0c401f0021337f89 */ /* 0x000e2800000e0000 */
[----:B------:R-:W1:Y:S01]  /*14ea0*/  SHFL.BFLY PT, R53, R48, 0x2, 0x1f ;  /* 0x0c401f0030357f89 */ /* 0x000e6200000e0000 */
[----:B0-----:R-:W-:Y:S02]  /*14eb0*/  FADD R33, R33, R51 ;  /* 0x0000003321217221 */ /* 0x001fe40000000000 */
[----:B-1----:R-:W-:-:S05]  /*14ec0*/  FADD R48, R48, R53 ;  /* 0x0000003530307221 */ /* 0x002fca0000000000 */
[----:B------:R-:W-:Y:S01]  /*14ed0*/  SHFL.BFLY PT, R51, R48, 0x1, 0x1f ;  /* 0x0c201f0030337f89 */ /* 0x000fe200000e0000 */
[----:B--2---:R-:W-:-:S05]  /*14ee0*/  FMNMX R59, R50, R60, !PT ;  /* 0x0000003c323b7209 */ /* 0x004fca0007800000 */
[----:B------:R-:W-:Y:S02]  /*14ef0*/  FADD R52, R32, -R59 ;  /* 0x8000003b20347221 */ /* 0x000fe40000000000 */
[----:B------:R-:W-:Y:S02]  /*14f00*/  FADD R32, R35, R46 ;  /* 0x0000002e23207221 */ /* 0x000fe40000000000 */
[----:B------:R-:W-:-:S04]  /*14f10*/  FMUL R35, R52, 1.4426950216293334961 ;  /* 0x3fb8aa3b34237820 */ /* 0x000fc80000400000 */
[----:B------:R0:W1:Y:S02]  /*14f20*/  MUFU.EX2 R55, R35 ;  /* 0x0000002300377308 */ /* 0x0000640000000800 */
[----:B0-----:R-:W0:Y:S01]  /*14f30*/  SHFL.BFLY PT, R35, R32, 0x1, 0x1f ;  /* 0x0c201f0020237f89 */ /* 0x001e2200000e0000 */
[----:B---3--:R-:W-:Y:S01]  /*14f40*/  FMNMX R65, R49, R66, !PT ;  /* 0x0000004231417209 */ /* 0x008fe20007800000 */
[----:B------:R-:W-:-:S04]  /*14f50*/  FADD R43, R43, -R59 ;  /* 0x8000003b2b2b7221 */ /* 0x000fc80000000000 */
[--C-:B------:R-:W-:Y:S02]  /*14f60*/  FADD R41, R41, -R65.reuse ;  /* 0x8000004129297221 */ /* 0x100fe40000000000 */
[----:B------:R-:W-:Y:S02]  /*14f70*/  FADD R31, R31, -R65 ;  /* 0x800000411f1f7221 */ /* 0x000fe40000000000 */
[----:B------:R-:W-:Y:S02]  /*14f80*/  FMUL R41, R41, 1.4426950216293334961 ;  /* 0x3fb8aa3b29297820 */ /* 0x000fe40000400000 */
[----:B------:R-:W-:Y:S02]  /*14f90*/  FMUL R43, R43, 1.4426950216293334961 ;  /* 0x3fb8aa3b2b2b7820 */ /* 0x000fe40000400000 */
[----:B------:R2:W-:Y:S01]  /*14fa0*/  MUFU.EX2 R2, R41 ;  /* 0x0000002900027308 */ /* 0x0005e20000000800 */
[----:B----4-:R-:W-:Y:S01]  /*14fb0*/  FMNMX R80, R47, R87, !PT ;  /* 0x000000572f507209 */ /* 0x010fe20007800000 */
[----:B------:R-:W-:-:S04]  /*14fc0*/  FMUL R31, R31, 1.4426950216293334961 ;  /* 0x3fb8aa3b1f1f7820 */ /* 0x000fc80000400000 */
[----:B--2---:R-:W-:Y:S02]  /*14fd0*/  FADD R41, R30, -R80 ;  /* 0x800000501e297221 */ /* 0x004fe40000000000 */
[----:B------:R-:W2:Y:S01]  /*14fe0*/  MUFU.EX2 R56, R43 ;  /* 0x0000002b00387308 */ /* 0x000ea20000000800 */
[----:B0-----:R-:W-:Y:S02]  /*14ff0*/  FADD R30, R32, R35 ;  /* 0x00000023201e7221 */ /* 0x001fe40000000000 */
[----:B------:R-:W-:-:S05]  /*15000*/  FMUL R32, R41, 1.4426950216293334961 ;  /* 0x3fb8aa3b29207820 */ /* 0x000fca0000400000 */
[----:B------:R-:W0:Y:S08]  /*15010*/  MUFU.EX2 R0, R31 ;  /* 0x0000001f00007308 */ /* 0x000e300000000800 */
[----:B------:R-:W3:Y:S01]  /*15020*/  MUFU.EX2 R54, R32 ;  /* 0x0000002000367308 */ /* 0x000ee20000000800 */
[----:B------:R-:W-:Y:S01]  /*15030*/  STL [R1+0x434], R59 ;  /* 0x0004343b01007387 */ /* 0x000fe20000100800 */
[----:B------:R-:W-:-:S03]  /*15040*/  FMNMX R81, R45, R3, !PT ;  /* 0x000000032d517209 */ /* 0x000fc60007800000 */
[----:B------:R-:W-:Y:S04]  /*15050*/  STL [R1+0x430], R65 ;  /* 0x0004304101007387 */ /* 0x000fe80000100800 */
[----:B-1----:R-:W-:Y:S04]  /*15060*/  STL [R1+0x22c], R55 ;  /* 0x00022c3701007387 */ /* 0x002fe80000100800 */
[----:B--2---:R-:W-:Y:S04]  /*15070*/  STL [R1+0x228], R56 ;  /* 0x0002283801007387 */ /* 0x004fe80000100800 */
[----:B0-----:R0:W-:Y:S04]  /*15080*/  STL [R1+0x234], R0 ;  /* 0x0002340001007387 */ /* 0x0011e80000100800 */
[----:B------:R-:W-:Y:S04]  /*15090*/  STL [R1+0x42c], R80 ;  /* 0x00042c5001007387 */ /* 0x000fe80000100800 */
[----:B------:R1:W-:Y:S04]  /*150a0*/  STL [R1+0x230], R2 ;  /* 0x0002300201007387 */ /* 0x0003e80000100800 */
[----:B------:R-:W-:Y:S04]  /*150b0*/  STL [R1+0x428], R81 ;  /* 0x0004285101007387 */ /* 0x000fe80000100800 */
[----:B---3--:R-:W-:Y:S01]  /*150c0*/  STL [R1+0x23c], R54 ;  /* 0x00023c3601007387 */ /* 0x008fe20000100800 */
[----:B------:R-:W-:-:S03]  /*150d0*/  FADD R35, R40, -R80 ;  /* 0x8000005028237221 */ /* 0x000fc60000000000 */
[----:B------:R-:W2:Y:S04]  /*150e0*/  SHFL.BFLY PT, R50, R34, 0x1, 0x1f ;  /* 0x0c201f0022327f89 */ /* 0x000ea800000e0000 */
[----:B------:R-:W3:Y:S01]  /*150f0*/  LDL.LU R108, [R1+0x648] ;  /* 0x00064800016c7983 */ /* 0x000ee20000300800 */
[----:B------:R-:W-:-:S03]  /*15100*/  FADD R29, R29, -R81 ;  /* 0x800000511d1d7221 */ /* 0x000fc60000000000 */
[----:B------:R-:W4:Y:S01]  /*15110*/  SHFL.BFLY PT, R46, R33, 0x1, 0x1f ;  /* 0x0c201f00212e7f89 */ /* 0x000f2200000e0000 */
[----:B------:R-:W-:Y:S02]  /*15120*/  FADD R38, R38, -R81 ;  /* 0x8000005126267221 */ /* 0x000fe40000000000 */
[----:B------:R-:W-:Y:S02]  /*15130*/  FMUL R32, R35, 1.4426950216293334961 ;  /* 0x3fb8aa3b23207820 */ /* 0x000fe40000400000 */
[----:B------:R-:W-:Y:S02]  /*15140*/  FMUL R41, R29, 1.4426950216293334961 ;  /* 0x3fb8aa3b1d297820 */ /* 0x000fe40000400000 */
[----:B------:R-:W-:Y:S01]  /*15150*/  FMUL R38, R38, 1.4426950216293334961 ;  /* 0x3fb8aa3b26267820 */ /* 0x000fe20000400000 */
[----:B------:R-:W1:Y:S01]  /*15160*/  MUFU.EX2 R43, R32 ;  /* 0x00000020002b7308 */ /* 0x000e620000000800 */
[----:B------:R-:W-:-:S07]  /*15170*/  FADD R29, R0, R2 ;  /* 0x00000002001d7221 */ /* 0x000fce0000000000 */
[----:B0-----:R-:W0:Y:S08]  /*15180*/  MUFU.EX2 R0, R41 ;  /* 0x0000002900007308 */ /* 0x001e300000000800 */
[----:B-1----:R-:W1:Y:S01]  /*15190*/  MUFU.EX2 R2, R38 ;  /* 0x0000002600027308 */ /* 0x002e620000000800 */
[----:B------:R-:W-:Y:S02]  /*151a0*/  FADD R31, R48, R51 ;  /* 0x00000033301f7221 */ /* 0x000fe40000000000 */
[----:B--2---:R-:W-:-:S02]  /*151b0*/  FADD R34, R34, R50 ;  /* 0x0000003222227221 */ /* 0x004fc40000000000 */
[----:B----4-:R-:W-:Y:S01]  /*151c0*/  FADD R33, R33, R46 ;  /* 0x0000002e21217221 */ /* 0x010fe20000000000 */
[----:B------:R-:W-:Y:S04]  /*151d0*/  STL [R1+0x238], R43 ;  /* 0x0002382b01007387 */ /* 0x000fe80000100800 */
[----:B------:R-:W-:Y:S04]  /*151e0*/  @P6 STS [R111+0x40000], R31 ;  /* 0x0400001f6f006388 */ /* 0x000fe80000000800 */
[----:B0-----:R-:W-:Y:S04]  /*151f0*/  STL [R1+0x244], R0 ;  /* 0x0002440001007387 */ /* 0x001fe80000100800 */
[----:B------:R-:W-:Y:S04]  /*15200*/  @P6 STS [R112+0x40000], R34 ;  /* 0x0400002270006388 */ /* 0x000fe80000000800 */
[----:B-1----:R-:W-:Y:S04]  /*15210*/  STL [R1+0x240], R2 ;  /* 0x0002400201007387 */ /* 0x002fe80000100800 */
[----:B------:R0:W-:Y:S04]  /*15220*/  @P6 STS [R110+0x40000], R33 ;  /* 0x040000216e006388 */ /* 0x0001e80000000800 */
[----:B------:R-:W2:Y:S04]  /*15230*/  LDL.LU R109, [R1+0x64c] ;  /* 0x00064c00016d7983 */ /* 0x000ea80000300800 */
[----:B0-----:R-:W4:Y:S01]  /*15240*/  LDL.LU R110, [R1+0x650] ;  /* 0x00065000016e7983 */ /* 0x001f220000300800 */
[----:B------:R-:W-:-:S05]  /*15250*/  FADD R35, R55, R56 ;  /* 0x0000003837237221 */ /* 0x000fca0000000000 */
[----:B------:R-:W0:Y:S01]  /*15260*/  SHFL.BFLY PT, R40, R35, 0x2, 0x1f ;  /* 0x0c401f0023287f89 */ /* 0x000e2200000e0000 */
[----:B------:R-:W-:-:S03]  /*15270*/  FADD R31, R0, R2 ;  /* 0x00000002001f7221 */ /* 0x000fc60000000000 */
[----:B------:R-:W1:Y:S04]  /*15280*/  SHFL.BFLY PT, R32, R29, 0x2, 0x1f ;  /* 0x0c401f001d207f89 */ /* 0x000e6800000e0000 */
[----:B------:R0:W-:Y:S02]  /*15290*/  @P6 STS [R105+0x40000], R30 ;  /* 0x0400001e69006388 */ /* 0x0001e40000000800 */
[----:B0-----:R-:W-:Y:S02]  /*152a0*/  FADD R35, R35, R40 ;  /* 0x0000002823237221 */ /* 0x001fe40000000000 */
[----:B------:R-:W-:Y:S02]  /*152b0*/  FADD R30, R54, R43 ;  /* 0x0000002b361e7221 */ /* 0x000fe40000000000 */
[----:B-1----:R-:W-:Y:S01]  /*152c0*/  FADD R29, R29, R32 ;  /* 0x000000201d1d7221 */ /* 0x002fe20000000000 */
[----:B------:R-:W0:Y:S04]  /*152d0*/  SHFL.BFLY PT, R33, R31, 0x2, 0x1f ;  /* 0x0c401f001f217f89 */ /* 0x000e2800000e0000 */
[----:B------:R-:W1:Y:S04]  /*152e0*/  SHFL.BFLY PT, R32, R30, 0x2, 0x1f ;  /* 0x0c401f001e207f89 */ /* 0x000e6800000e0000 */
[----:B------:R-:W1:Y:S04]  /*152f0*/  SHFL.BFLY PT, R34, R29, 0x1, 0x1f ;  /* 0x0c201f001d227f89 */ /* 0x000e6800000e0000 */
[----:B------:R-:W2:Y:S01]  /*15300*/  SHFL.BFLY PT, R38, R35, 0x1, 0x1f ;  /* 0x0c201f0023267f89 */ /* 0x000ea200000e0000 */
[----:B0-----:R-:W-:-:S02]  /*15310*/  FADD R31, R31, R33 ;  /* 0x000000211f1f7221 */ /* 0x001fc40000000000 */
[----:B-1----:R-:W-:Y:S02]  /*15320*/  FADD R30, R30, R32 ;  /* 0x000000201e1e7221 */ /* 0x002fe40000000000 */
[----:B------:R-:W-:Y:S01]  /*15330*/  FADD R29, R29, R34 ;  /* 0x000000221d1d7221 */ /* 0x000fe20000000000 */
[----:B---3--:R-:W-:-:S05]  /*15340*/  FMNMX R82, R44, R108, !PT ;  /* 0x0000006c2c527209 */ /* 0x008fca0007800000 */
[--C-:B------:R-:W-:Y:S02]  /*15350*/  FADD R28, R28, -R82.reuse ;  /* 0x800000521c1c7221 */ /* 0x100fe40000000000 */
[----:B------:R-:W-:Y:S02]  /*15360*/  FADD R36, R36, -R82 ;  /* 0x8000005224247221 */ /* 0x000fe40000000000 */
[----:B------:R-:W-:-:S04]  /*15370*/  FMUL R28, R28, 1.4426950216293334961 ;  /* 0x3fb8aa3b1c1c7820 */ /* 0x000fc80000400000 */
[----:B------:R0:W1:Y:S02]  /*15380*/  MUFU.EX2 R0, R28 ;  /* 0x0000001c00007308 */ /* 0x0000640000000800 */
[----:B0-----:R-:W-:-:S06]  /*15390*/  FMUL R28, R36, 1.4426950216293334961 ;  /* 0x3fb8aa3b241c7820 */ /* 0x001fcc0000400000 */
[----:B------:R-:W0:Y:S01]  /*153a0*/  MUFU.EX2 R40, R28 ;  /* 0x0000001c00287308 */ /* 0x000e220000000800 */
[----:B------:R-:W-:Y:S04]  /*153b0*/  STL [R1+0x424], R82 ;  /* 0x0004245201007387 */ /* 0x000fe80000100800 */
[----:B-1----:R1:W-:Y:S04]  /*153c0*/  STL [R1+0x24c], R0 ;  /* 0x00024c0001007387 */ /* 0x0023e80000100800 */
[----:B0-----:R-:W-:Y:S01]  /*153d0*/  STL [R1+0x248], R40 ;  /* 0x0002482801007387 */ /* 0x001fe20000100800 */
[----:B--2---:R-:W-:-:S02]  /*153e0*/  FMNMX R2, R42, R109, !PT ;  /* 0x0000006d2a027209 */ /* 0x004fc40007800000 */
[----:B----4-:R-:W-:-:S03]  /*153f0*/  FMNMX R111, R39, R110, !PT ;  /* 0x0000006e276f7209 */ /* 0x010fc60007800000 */
[----:B------:R-:W-:Y:S04]  /*15400*/  STL [R1+0x420], R2 ;  /* 0x0004200201007387 */ /* 0x000fe80000100800 */
[----:B------:R-:W-:Y:S04]  /*15410*/  STL [R1+0x41c], R111 ;  /* 0x00041c6f01007387 */ /* 0x000fe80000100800 */
[----:B------:R-:W2:Y:S04]  /*15420*/  LDL.LU R112, [R1+0x654] ;  /* 0x0006540001707983 */ /* 0x000ea80000300800 */
[----:B------:R-:W3:Y:S01]  /*15430*/  LDL.LU R105, [R1+0x658] ;  /* 0x0006580001697983 */ /* 0x000ee20000300800 */
[----:B------:R-:W-:-:S02]  /*15440*/  FADD R26, R26, -R2 ;  /* 0x800000021a1a7221 */ /* 0x000fc40000000000 */
[----:B------:R-:W-:Y:S02]  /*15450*/  FADD R27, R27, -R2 ;  /* 0x800000021b1b7221 */ /* 0x000fe40000000000 */
[----:B------:R-:W-:Y:S02]  /*15460*/  FMUL R32, R26, 1.4426950216293334961 ;  /* 0x3fb8aa3b1a207820 */ /* 0x000fe40000400000 */
[--C-:B------:R-:W-:Y:S02]  /*15470*/  FADD R25, R25, -R111.reuse ;  /* 0x8000006f19197221 */ /* 0x100fe40000000000 */
[----:B------:R-:W-:Y:S01]  /*15480*/  FMUL R34, R27, 1.4426950216293334961 ;  /* 0x3fb8aa3b1b227820 */ /* 0x000fe20000400000 */
[----:B------:R0:W4:Y:S01]  /*15490*/  MUFU.EX2 R36, R32 ;  /* 0x0000002000247308 */ /* 0x0001220000000800 */
[----:B------:R-:W-:Y:S02]  /*154a0*/  FADD R24, R24, -R111 ;  /* 0x8000006f18187221 */ /* 0x000fe40000000000 */
[----:B------:R-:W-:-:S02]  /*154b0*/  FMUL R25, R25, 1.4426950216293334961 ;  /* 0x3fb8aa3b19197820 */ /* 0x000fc40000400000 */
[----:B------:R-:W-:Y:S02]  /*154c0*/  FADD R26, R0, R40 ;  /* 0x00000028001a7221 */ /* 0x000fe40000000000 */
[----:B------:R-:W-:Y:S01]  /*154d0*/  FMUL R24, R24, 1.4426950216293334961 ;  /* 0x3fb8aa3b18187820 */ /* 0x000fe20000400000 */
[----:B0-----:R-:W0:Y:S01]  /*154e0*/  SHFL.BFLY PT, R32, R31, 0x1, 0x1f ;  /* 0x0c201f001f207f89 */ /* 0x001e2200000e0000 */
[----:B------:R-:W4:Y:S01]  /*154f0*/  MUFU.EX2 R34, R34 ;  /* 0x0000002200227308 */ /* 0x000f220000000800 */
[----:B------:R-:W-:Y:S02]  /*15500*/  FADD R28, R35, R38 ;  /* 0x00000026231c7221 */ /* 0x000fe40000000000 */
[----:B------:R-:W0:Y:S05]  /*15510*/  SHFL.BFLY PT, R27, R26, 0x2, 0x1f ;  /* 0x0c401f001a1b7f89 */ /* 0x000e2a00000e0000 */
[----:B-1----:R-:W1:Y:S08]  /*15520*/  MUFU.EX2 R0, R25 ;  /* 0x0000001900007308 */ /* 0x002e700000000800 */
[----:B------:R-:W0:Y:S01]  /*15530*/  MUFU.EX2 R35, R24 ;  /* 0x0000001800237308 */ /* 0x000e220000000800 */
[----:B----4-:R-:W-:Y:S04]  /*15540*/  STL [R1+0x254], R36 ;  /* 0x0002542401007387 */ /* 0x010fe80000100800 */
[----:B------:R-:W-:Y:S04]  /*15550*/  STL [R1+0x250], R34 ;  /* 0x0002502201007387 */ /* 0x000fe80000100800 */
[----:B-1----:R-:W-:Y:S01]  /*15560*/  STL [R1+0x25c], R0 ;  /* 0x00025c0001007387 */ /* 0x002fe20000100800 */
[----:B0-----:R-:W-:-:S03]  /*15570*/  FADD R25, R31, R32 ;  /* 0x000000201f197221 */ /* 0x001fc60000000000 */
[----:B------:R-:W-:Y:S04]  /*15580*/  STL [R1+0x258], R35 ;  /* 0x0002582301007387 */ /* 0x000fe80000100800 */
[----:B------:R-:W2:Y:S04]  /*15590*/  LDL R61, [R1+0x6e8] ;  /* 0x0006e800013d7983 */ /* 0x000ea80000100800 */
[----:B------:R-:W2:Y:S04]  /*155a0*/  LDL R76, [R1+0x6e4] ;  /* 0x0006e400014c7983 */ /* 0x000ea80000100800 */
[----:B------:R-:W2:Y:S04]  /*155b0*/  LDL R32, [R1+0x65c] ;  /* 0x00065c0001207983 */ /* 0x000ea80000100800 */
[----:B------:R0:W-:Y:S04]  /*155c0*/  @P6 STS [R107+0x40000], R28 ;  /* 0x0400001c6b006388 */ /* 0x0001e80000000800 */
[----:B------:R-:W2:Y:S04]  /*155d0*/  LDL R77, [R1+0x6e0] ;  /* 0x0006e000014d7983 */ /* 0x000ea80000100800 */
[----:B------:R-:W2:Y:S01]  /*155e0*/  LDL R78, [R1+0x6dc] ;  /* 0x0006dc00014e7983 */ /* 0x000ea20000100800 */
[----:B0-----:R-:W-:-:S02]  /*155f0*/  FADD R28, R26, R27 ;  /* 0x0000001b1a1c7221 */ /* 0x001fc40000000000 */
[----:B------:R-:W-:Y:S01]  /*15600*/  FADD R26, R0, R35 ;  /* 0x00000023001a7221 */ /* 0x000fe20000000000 */
[----:B------:R-:W2:Y:S04]  /*15610*/  LDL R86, [R1+0x6d8] ;  /* 0x0006d80001567983 */ /* 0x000ea80000100800 */
[----:B------:R-:W2:Y:S01]  /*15620*/  LDL R0, [R1+0x660] ;  /* 0x0006600001007983 */ /* 0x000ea20000100800 */
[----:B------:R-:W-:-:S03]  /*15630*/  FADD R27, R36, R34 ;  /* 0x00000022241b7221 */ /* 0x000fc60000000000 */
[----:B------:R-:W-:Y:S04]  /*15640*/  @P6 STS [R104+0x40000], R29 ;  /* 0x0400001d68006388 */ /* 0x000fe80000000800 */
[----:B------:R-:W-:Y:S04]  /*15650*/  SHFL.BFLY PT, R29, R27, 0x2, 0x1f ;  /* 0x0c401f001b1d7f89 */ /* 0x000fe800000e0000 */
[----:B------:R-:W0:Y:S02]  /*15660*/  SHFL.BFLY PT, R33, R30, 0x1, 0x1f ;  /* 0x0c201f001e217f89 */ /* 0x000e2400000e0000 */
[----:B0-----:R-:W-:-:S02]  /*15670*/  FADD R24, R30, R33 ;  /* 0x000000211e187221 */ /* 0x001fc40000000000 */
[----:B------:R-:W-:Y:S01]  /*15680*/  SHFL.BFLY PT, R30, R28, 0x1, 0x1f ;  /* 0x0c201f001c1e7f89 */ /* 0x000fe200000e0000 */
[----:B--2---:R-:W-:-:S05]  /*15690*/  FMNMX R107, R37, R112, !PT ;  /* 0x00000070256b7209 */ /* 0x004fca0007800000 */
[--C-:B------:R-:W-:Y:S02]  /*156a0*/  FADD R31, R22, -R107.reuse ;  /* 0x8000006b161f7221 */ /* 0x100fe40000000000 */
[----:B------:R-:W0:Y:S01]  /*156b0*/  SHFL.BFLY PT, R22, R26, 0x2, 0x1f ;  /* 0x0c401f001a167f89 */ /* 0x000e2200000e0000 */
[----:B------:R-:W-:Y:S01]  /*156c0*/  FADD R23, R23, -R107 ;  /* 0x8000006b17177221 */ /* 0x000fe20000000000 */
[----:B---3--:R-:W-:-:S03]  /*156d0*/  FMNMX R104, R21, R105, !PT ;  /* 0x0000006915687209 */ /* 0x008fc60007800000 */
[----:B------:R-:W-:Y:S02]  /*156e0*/  FMUL R23, R23, 1.4426950216293334961 ;  /* 0x3fb8aa3b17177820 */ /* 0x000fe40000400000 */
[--C-:B------:R-:W-:Y:S02]  /*156f0*/  FADD R21, R20, -R104.reuse ;  /* 0x8000006814157221 */ /* 0x100fe40000000000 */
[----:B------:R1:W-:Y:S01]  /*15700*/  MUFU.EX2 R36, R23 ;  /* 0x0000001700247308 */ /* 0x0003e20000000800 */
[----:B------:R-:W-:Y:S02]  /*15710*/  FMUL R31, R31, 1.4426950216293334961 ;  /* 0x3fb8aa3b1f1f7820 */ /* 0x000fe40000400000 */
[----:B-1----:R-:W-:Y:S02]  /*15720*/  FADD R23, R27, R29 ;  /* 0x0000001d1b177221 */ /* 0x002fe40000000000 */
[----:B------:R-:W-:Y:S02]  /*15730*/  FMUL R27, R21, 1.4426950216293334961 ;  /* 0x3fb8aa3b151b7820 */ /* 0x000fe40000400000 */
[----:B------:R-:W-:Y:S01]  /*15740*/  FADD R21, R19, -R104 ;  /* 0x8000006813157221 */ /* 0x000fe20000000000 */
[----:B------:R-:W1:Y:S03]  /*15750*/  MUFU.EX2 R35, R31 ;  /* 0x0000001f00237308 */ /* 0x000e660000000800 */
[----:B------:R-:W-:-:S02]  /*15760*/  FMUL R21, R21, 1.4426950216293334961 ;  /* 0x3fb8aa3b15157820 */ /* 0x000fc40000400000 */
[----:B0-----:R-:W-:-:S03]  /*15770*/  FADD R19, R26, R22 ;  /* 0x000000161a137221 */ /* 0x001fc60000000000 */
[----:B------:R-:W0:Y:S01]  /*15780*/  MUFU.EX2 R33, R27 ;  /* 0x0000001b00217308 */ /* 0x000e220000000800 */
[----:B------:R-:W2:Y:S07]  /*15790*/  SHFL.BFLY PT, R26, R23, 0x1, 0x1f ;  /* 0x0c201f00171a7f89 */ /* 0x000eae00000e0000 */
[----:B------:R3:W0:Y:S01]  /*157a0*/  MUFU.EX2 R34, R21 ;  /* 0x0000001500227308 */ /* 0x0006220000000800 */
[----:B------:R-:W-:Y:S04]  /*157b0*/  STL [R1+0x418], R107 ;  /* 0x0004186b01007387 */ /* 0x000fe80000100800 */
[----:B---3--:R-:W3:Y:S04]  /*157c0*/  SHFL.BFLY PT, R21, R19, 0x1, 0x1f ;  /* 0x0c201f0013157f89 */ /* 0x008ee800000e0000 */
[----:B------:R-:W-:Y:S04]  /*157d0*/  STL [R1+0x414], R104 ;  /* 0x0004146801007387 */ /* 0x000fe80000100800 */
[----:B-1----:R-:W-:Y:S04]  /*157e0*/  STL [R1+0x264], R35 ;  /* 0x0002642301007387 */ /* 0x002fe80000100800 */
[----:B------:R-:W-:Y:S04]  /*157f0*/  STL [R1+0x260], R36 ;  /* 0x0002602401007387 */ /* 0x000fe80000100800 */
[----:B0-----:R-:W-:Y:S04]  /*15800*/  STL [R1+0x26c], R33 ;  /* 0x00026c2101007387 */ /* 0x001fe80000100800 */
[----:B------:R-:W-:Y:S04]  /*15810*/  STL [R1+0x268], R34 ;  /* 0x0002682201007387 */ /* 0x000fe80000100800 */
[----:B------:R-:W4:Y:S01]  /*15820*/  LDL R27, [R1+0x668] ;  /* 0x00066800011b7983 */ /* 0x000f220000100800 */
[----:B------:R-:W-:-:S03]  /*15830*/  FADD R20, R28, R30 ;  /* 0x0000001e1c147221 */ /* 0x000fc60000000000 */
[----:B--2---:R-:W-:Y:S01]  /*15840*/  @P6 STS [R61+0x40000], R24 ;  /* 0x040000183d006388 */ /* 0x004fe20000000800 */
[----:B------:R-:W-:-:S03]  /*15850*/  FADD R26, R23, R26 ;  /* 0x0000001a171a7221 */ /* 0x000fc60000000000 */
[----:B------:R0:W-:Y:S01]  /*15860*/  @P6 STS [R76+0x40000], R25 ;  /* 0x040000194c006388 */ /* 0x0001e20000000800 */
[----:B---3--:R-:W-:-:S03]  /*15870*/  FADD R19, R19, R21 ;  /* 0x0000001513137221 */ /* 0x008fc60000000000 */
[----:B------:R-:W-:Y:S01]  /*15880*/  @P6 STS [R77+0x40000], R20 ;  /* 0x040000144d006388 */ /* 0x000fe20000000800 */
[----:B0-----:R-:W-:-:S03]  /*15890*/  FMNMX R25, R18, R32, !PT ;  /* 0x0000002012197209 */ /* 0x001fc60007800000 */
[----:B------:R-:W2:Y:S04]  /*158a0*/  LDL R18, [R1+0x66c] ;  /* 0x00066c0001127983 */ /* 0x000ea80000100800 */
[----:B------:R0:W-:Y:S04]  /*158b0*/  @P6 STS [R78+0x40000], R26 ;  /* 0x0400001a4e006388 */ /* 0x0001e80000000800 */
[----:B------:R1:W-:Y:S04]  /*158c0*/  @P6 STS [R86+0x40000], R19 ;  /* 0x0400001356006388 */ /* 0x0003e80000000800 */
[----:B------:R3:W-:Y:S04]  /*158d0*/  STL [R1+0x410], R25 ;  /* 0x0004101901007387 */ /* 0x0007e80000100800 */
[----:B0-----:R-:W2:Y:S01]  /*158e0*/  LDL R78, [R1+0x6d4] ;  /* 0x0006d400014e7983 */ /* 0x001ea20000100800 */
[----:B-1----:R-:W-:-:S03]  /*158f0*/  FMNMX R19, R15, R0, !PT ;  /* 0x000000000f137209 */ /* 0x002fc60007800000 */
[----:B------:R-:W2:Y:S04]  /*15900*/  LDL R0, [R1+0x670] ;  /* 0x0006700001007983 */ /* 0x000ea80000100800 */
[----:B------:R-:W2:Y:S01]  /*15910*/  LDL R86, [R1+0x6d0] ;  /* 0x0006d00001567983 */ /* 0x000ea20000100800 */
[----:B------:R-:W-:-:S05]  /*15920*/  FADD R22, R35, R36 ;  /* 0x0000002423167221 */ /* 0x000fca0000000000 */
[----:B------:R-:W0:Y:S01]  /*15930*/  SHFL.BFLY PT, R24, R22, 0x2, 0x1f ;  /* 0x0c401f0016187f89 */ /* 0x000e2200000e0000 */
[----:B------:R-:W-:Y:S02]  /*15940*/  FADD R20, R33, R34 ;  /* 0x0000002221147221 */ /* 0x000fe40000000000 */
[----:B------:R-:W-:-:S03]  /*15950*/  FADD R16, R16, -R25 ;  /* 0x8000001910107221 */ /* 0x000fc60000000000 */
[----:B------:R-:W1:Y:S01]  /*15960*/  SHFL.BFLY PT, R23, R20, 0x2, 0x1f ;  /* 0x0c401f0014177f89 */ /* 0x000e6200000e0000 */
[----:B------:R-:W-:Y:S02]  /*15970*/  FMUL R16, R16, 1.4426950216293334961 ;  /* 0x3fb8aa3b10107820 */ /* 0x000fe40000400000 */
[----:B------:R-:W-:Y:S02]  /*15980*/  FADD R17, R17, -R25 ;  /* 0x8000001911117221 */ /* 0x000fe40000000000 */
[----:B------:R3:W1:Y:S02]  /*15990*/  MUFU.EX2 R21, R16 ;  /* 0x0000001000157308 */ /* 0x0006640000000800 */
[----:B------:R-:W-:Y:S02]  /*159a0*/  FMUL R17, R17, 1.4426950216293334961 ;  /* 0x3fb8aa3b11117820 */ /* 0x000fe40000400000 */
[----:B---3--:R-:W-:-:S04]  /*159b0*/  FADD R16, R14, -R19 ;  /* 0x800000130e107221 */ /* 0x008fc80000000000 */
[----:B------:R3:W1:Y:S01]  /*159c0*/  MUFU.EX2 R25, R17 ;  /* 0x0000001100197308 */ /* 0x0006620000000800 */
[----:B0-----:R-:W-:Y:S02]  /*159d0*/  FADD R15, R22, R24 ;  /* 0x00000018160f7221 */ /* 0x001fe40000000000 */
[----:B---3--:R-:W-:-:S03]  /*159e0*/  FMUL R17, R16, 1.4426950216293334961 ;  /* 0x3fb8aa3b10117820 */ /* 0x008fc60000400000 */
[----:B------:R-:W0:Y:S01]  /*159f0*/  SHFL.BFLY PT, R16, R15, 0x1, 0x1f ;  /* 0x0c201f000f107f89 */ /* 0x000e2200000e0000 */
[----:B-1----:R-:W-:Y:S02]  /*15a00*/  FADD R14, R20, R23 ;  /* 0x00000017140e7221 */ /* 0x002fe40000000000 */
[----:B------:R-:W-:-:S04]  /*15a10*/  FADD R13, R13, -R19 ;  /* 0x800000130d0d7221 */ /* 0x000fc80000000000 */
[----:B------:R-:W-:Y:S01]  /*15a20*/  FMUL R13, R13, 1.4426950216293334961 ;  /* 0x3fb8aa3b0d0d7820 */ /* 0x000fe20000400000 */
[----:B------:R1:W-:Y:S03]  /*15a30*/  STL [R1+0x40c], R19 ;  /* 0x00040c1301007387 */ /* 0x0003e60000100800 */
[----:B------:R2:W-:Y:S08]  /*15a40*/  MUFU.EX2 R20, R13 ;  /* 0x0000000d00147308 */ /* 0x0005f00000000800 */
[----:B-1----:R-:W1:Y:S01]  /*15a50*/  MUFU.EX2 R19, R17 ;  /* 0x0000001100137308 */ /* 0x002e620000000800 */
[----:B------:R-:W-:Y:S04]  /*15a60*/  STL [R1+0x274], R21 ;  /* 0x0002741501007387 */ /* 0x000fe80000100800 */
[----:B------:R-:W-:Y:S01]  /*15a70*/  STL [R1+0x270], R25 ;  /* 0x0002701901007387 */ /* 0x000fe20000100800 */
[----:B----4-:R-:W-:-:S05]  /*15a80*/  FMNMX R22, R12, R27, !PT ;  /* 0x0000001b0c167209 */ /* 0x010fca0007800000 */
[----:B------:R-:W-:Y:S02]  /*15a90*/  FADD R12, R11, -R22 ;  /* 0x800000160b0c7221 */ /* 0x000fe40000000000 */
[----:B------:R-:W3:Y:S02]  /*15aa0*/  SHFL.BFLY PT, R11, R14, 0x1, 0x1f ;  /* 0x0c201f000e0b7f89 */ /* 0x000ee400000e0000 */
[----:B------:R-:W-:-:S04]  /*15ab0*/  FMUL R12, R12, 1.4426950216293334961 ;  /* 0x3fb8aa3b0c0c7820 */ /* 0x000fc80000400000 */
[----:B------:R-:W4:Y:S01]  /*15ac0*/  MUFU.EX2 R17, R12 ;  /* 0x0000000c00117308 */ /* 0x000f220000000800 */
[----:B--2---:R-:W-:Y:S01]  /*15ad0*/  FMNMX R13, R9, R18, !PT ;  /* 0x00000012090d7209 */ /* 0x004fe20007800000 */
[----:B0-----:R-:W-:Y:S02]  /*15ae0*/  FADD R9, R15, R16 ;  /* 0x000000100f097221 */ /* 0x001fe40000000000 */
[----:B------:R-:W-:Y:S02]  /*15af0*/  FADD R10, R10, -R22 ;  /* 0x800000160a0a7221 */ /* 0x000fe40000000000 */
[----:B------:R-:W-:Y:S02]  /*15b00*/  FADD R8, R8, -R13 ;  /* 0x8000000d08087221 */ /* 0x000fe40000000000 */
[----:B------:R-:W-:Y:S01]  /*15b10*/  FMUL R10, R10, 1.4426950216293334961 ;  /* 0x3fb8aa3b0a0a7820 */ /* 0x000fe20000400000 */
[----:B------:R-:W-:Y:S04]  /*15b20*/  STL [R1+0x408], R22 ;  /* 0x0004081601007387 */ /* 0x000fe80000100800 */
[----:B------:R0:W-:Y:S01]  /*15b30*/  @P6 STS [R78+0x40000], R9 ;  /* 0x040000094e006388 */ /* 0x0001e20000000800 */
[----:B------:R-:W-:Y:S01]  /*15b40*/  FMNMX R0, R6, R0, !PT ;  /* 0x0000000006007209 */ /* 0x000fe20007800000 */
[----:B0-----:R-:W-:-:S02]  /*15b50*/  FMUL R9, R8, 1.4426950216293334961 ;  /* 0x3fb8aa3b08097820 */ /* 0x001fc40000400000 */
[----:B------:R-:W-:Y:S02]  /*15b60*/  FADD R8, R7, -R13 ;  /* 0x8000000d07087221 */ /* 0x000fe40000000000 */
[----:B------:R-:W-:Y:S01]  /*15b70*/  FADD R5, R5, -R0 ;  /* 0x8000000005057221 */ /* 0x000fe20000000000 */
[----:B------:R-:W0:Y:S01]  /*15b80*/  MUFU.EX2 R18, R10 ;  /* 0x0000000a00127308 */ /* 0x000e220000000800 */
[----:B------:R-:W-:Y:S01]  /*15b90*/  FMUL R8, R8, 1.4426950216293334961 ;  /* 0x3fb8aa3b08087820 */ /* 0x000fe20000400000 */
[----:B-1----:R-:W-:Y:S01]  /*15ba0*/  STL [R1+0x27c], R19 ;  /* 0x00027c1301007387 */ /* 0x002fe20000100800 */
[----:B---3--:R-:W-:Y:S02]  /*15bb0*/  FADD R7, R14, R11 ;  /* 0x0000000b0e077221 */ /* 0x008fe40000000000 */
[----:B------:R-:W-:Y:S01]  /*15bc0*/  FMUL R5, R5, 1.4426950216293334961 ;  /* 0x3fb8aa3b05057820 */ /* 0x000fe20000400000 */
[----:B------:R-:W-:Y:S02]  /*15bd0*/  STL [R1+0x278], R20 ;  /* 0x0002781401007387 */ /* 0x000fe40000100800 */
[----:B------:R-:W1:Y:S02]  /*15be0*/  MUFU.EX2 R12, R9 ;  /* 0x00000009000c7308 */ /* 0x000e640000000800 */
[----:B----4-:R-:W-:Y:S04]  /*15bf0*/  STL [R1+0x294], R17 ;  /* 0x0002941101007387 */ /* 0x010fe80000100800 */
[----:B------:R2:W-:Y:S02]  /*15c00*/  STL [R1+0x404], R13 ;  /* 0x0004040d01007387 */ /* 0x0005e40000100800 */
[----:B------:R-:W3:Y:S08]  /*15c10*/  MUFU.EX2 R14, R8 ;  /* 0x00000008000e7308 */ /* 0x000ef00000000800 */
[----:B--2---:R-:W2:Y:S01]  /*15c20*/  MUFU.EX2 R13, R5 ;  /* 0x00000005000d7308 */ /* 0x004ea20000000800 */
[----:B0-----:R-:W-:Y:S04]  /*15c30*/  STL [R1+0x290], R18 ;  /* 0x0002901201007387 */ /* 0x001fe80000100800 */
[----:B-1----:R-:W-:Y:S04]  /*15c40*/  STL [R1+0x29c], R12 ;  /* 0x00029c0c01007387 */ /* 0x002fe80000100800 */
[----:B------:R-:W-:Y:S04]  /*15c50*/  STL [R1+0x400], R0 ;  /* 0x0004000001007387 */ /* 0x000fe80000100800 */
[----:B---3--:R-:W-:Y:S04]  /*15c60*/  STL [R1+0x298], R14 ;  /* 0x0002980e01007387 */ /* 0x008fe80000100800 */
[----:B------:R-:W-:Y:S04]  /*15c70*/  STL [R1+0xc48], R0 ;  /* 0x000c480001007387 */ /* 0x000fe80000100800 */
[----:B------:R-:W3:Y:S04]  /*15c80*/  LDL R78, [R1+0x6cc] ;  /* 0x0006cc00014e7983 */ /* 0x000ee80000100800 */
[----:B--2---:R-:W-:Y:S04]  /*15c90*/  STL [R1+0x2b4], R13 ;  /* 0x0002b40d01007387 */ /* 0x004fe80000100800 */
[----:B------:R-:W2:Y:S04]  /*15ca0*/  LDL R58, [R1+0x6c8] ;  /* 0x0006c800013a7983 */ /* 0x000ea80000100800 */
[----:B------:R-:W4:Y:S04]  /*15cb0*/  LDL R61, [R1+0x6c4] ;  /* 0x0006c400013d7983 */ /* 0x000f280000100800 */
[----:B------:R0:W-:Y:S04]  /*15cc0*/  @P6 STS [R86+0x40000], R7 ;  /* 0x0400000756006388 */ /* 0x0001e80000000800 */
[----:B------:R-:W4:Y:S04]  /*15cd0*/  LDL R76, [R1+0x6c0] ;  /* 0x0006c000014c7983 */ /* 0x000f280000100800 */
[----:B0-----:R-:W4:Y:S01]  /*15ce0*/  LDL R86, [R1+0x6bc] ;  /* 0x0006bc0001567983 */ /* 0x001f220000100800 */
[----:B------:R-:W-:-:S02]  /*15cf0*/  FADD R8, R17, R18 ;  /* 0x0000001211087221 */ /* 0x000fc40000000000 */
[----:B------:R-:W-:Y:S02]  /*15d00*/  FADD R10, R21, R25 ;  /* 0x00000019150a7221 */ /* 0x000fe40000000000 */
[----:B------:R-:W-:Y:S01]  /*15d10*/  FADD R11, R4, -R0 ;  /* 0x80000000040b7221 */ /* 0x000fe20000000000 */
[----:B------:R-:W0:Y:S01]  /*15d20*/  SHFL.BFLY PT, R6, R8, 0x2, 0x1f ;  /* 0x0c401f0008067f89 */ /* 0x000e2200000e0000 */
[----:B------:R-:W-:Y:S02]  /*15d30*/  FADD R7, R12, R14 ;  /* 0x0000000e0c077221 */ /* 0x000fe40000000000 */
[----:B------:R-:W-:Y:S01]  /*15d40*/  FADD R9, R19, R20 ;  /* 0x0000001413097221 */ /* 0x000fe20000000000 */
[----:B------:R-:W1:Y:S01]  /*15d50*/  SHFL.BFLY PT, R4, R10, 0x2, 0x1f ;  /* 0x0c401f000a047f89 */ /* 0x000e6200000e0000 */
[----:B------:R-:W-:-:S03]  /*15d60*/  FMUL R12, R11, 1.4426950216293334961 ;  /* 0x3fb8aa3b0b0c7820 */ /* 0x000fc60000400000 */
[----:B------:R-:W1:Y:S01]  /*15d70*/  SHFL.BFLY PT, R5, R9, 0x2, 0x1f ;  /* 0x0c401f0009057f89 */ /* 0x000e6200000e0000 */
[----:B------:R-:W0:Y:S03]  /*15d80*/  MUFU.EX2 R0, R12 ;  /* 0x0000000c00007308 */ /* 0x000e260000000800 */
[----:B------:R-:W1:Y:S01]  /*15d90*/  SHFL.BFLY PT, R11, R7, 0x2, 0x1f ;  /* 0x0c401f00070b7f89 */ /* 0x000e6200000e0000 */
[----:B0-----:R-:W-:Y:S02]  /*15da0*/  FADD R6, R8, R6 ;  /* 0x0000000608067221 */ /* 0x001fe40000000000 */
[----:B------:R-:W-:Y:S02]  /*15db0*/  FADD R8, R13, R0 ;  /* 0x000000000d087221 */ /* 0x000fe40000000000 */
[----:B-1----:R-:W-:-:S03]  /*15dc0*/  FADD R4, R10, R4 ;  /* 0x000000040a047221 */ /* 0x002fc60000000000 */
[----:B------:R-:W0:Y:S01]  /*15dd0*/  SHFL.BFLY PT, R10, R8, 0x2, 0x1f ;  /* 0x0c401f00080a7f89 */ /* 0x000e2200000e0000 */
[----:B------:R-:W-:-:S03]  /*15de0*/  FADD R5, R9, R5 ;  /* 0x0000000509057221 */ /* 0x000fc60000000000 */
[----:B------:R-:W1:Y:S01]  /*15df0*/  SHFL.BFLY PT, R9, R4, 0x1, 0x1f ;  /* 0x0c201f0004097f89 */ /* 0x000e6200000e0000 */
[----:B------:R-:W-:-:S03]  /*15e00*/  FADD R11, R7, R11 ;  /* 0x0000000b070b7221 */ /* 0x000fc60000000000 */
[----:B------:R-:W1:Y:S04]  /*15e10*/  SHFL.BFLY PT, R7, R5, 0x1, 0x1f ;  /* 0x0c201f0005077f89 */ /* 0x000e6800000e0000 */
[----:B------:R-:W-:Y:S04]  /*15e20*/  STL [R1+0x2b0], R0 ;  /* 0x0002b00001007387 */ /* 0x000fe80000100800 */
[----:B------:R-:W4:Y:S01]  /*15e30*/  LDL R77, [R1+0x474] ;  /* 0x00047400014d7983 */ /* 0x000f220000100800 */
[----:B0-----:R-:W-:-:S03]  /*15e40*/  FADD R10, R8, R10 ;  /* 0x0000000a080a7221 */ /* 0x001fc60000000000 */
[----:B------:R-:W0:Y:S01]  /*15e50*/  SHFL.BFLY PT, R8, R11, 0x1, 0x1f ;  /* 0x0c201f000b087f89 */ /* 0x000e2200000e0000 */
[----:B-1----:R-:W-:-:S03]  /*15e60*/  FADD R4, R4, R9 ;  /* 0x0000000904047221 */ /* 0x002fc60000000000 */
[----:B------:R-:W1:Y:S01]  /*15e70*/  SHFL.BFLY PT, R9, R6, 0x1, 0x1f ;  /* 0x0c201f0006097f89 */ /* 0x000e6200000e0000 */
[----:B------:R-:W-:-:S03]  /*15e80*/  FADD R7, R5, R7 ;  /* 0x0000000705077221 */ /* 0x000fc60000000000 */
[----:B------:R-:W1:Y:S01]  /*15e90*/  SHFL.BFLY PT, R5, R10, 0x1, 0x1f ;  /* 0x0c201f000a057f89 */ /* 0x000e6200000e0000 */
[----:B0-----:R-:W-:-:S03]  /*15ea0*/  FADD R8, R11, R8 ;  /* 0x000000080b087221 */ /* 0x001fc60000000000 */
[----:B------:R-:W4:Y:S01]  /*15eb0*/  LDL.LU R11, [R1+0x674] ;  /* 0x00067400010b7983 */ /* 0x000f220000300800 */
[----:B-1----:R-:W-:-:S03]  /*15ec0*/  FADD R6, R6, R9 ;  /* 0x0000000906067221 */ /* 0x002fc60000000000 */
[----:B------:R-:W4:Y:S01]  /*15ed0*/  LDL.LU R15, [R1+0x160] ;  /* 0x00016000010f7983 */ /* 0x000f220000300800 */
[----:B------:R-:W-:-:S03]  /*15ee0*/  FADD R5, R10, R5 ;  /* 0x000000050a057221 */ /* 0x000fc60000000000 */
[----:B------:R-:W4:Y:S04]  /*15ef0*/  LDL.LU R13, [R1+0x164] ;  /* 0x00016400010d7983 */ /* 0x000f280000300800 */
[----:B---3--:R0:W-:Y:S04]  /*15f00*/  @P6 STS [R78+0x40000], R4 ;  /* 0x040000044e006388 */ /* 0x0081e80000000800 */
[----:B--2---:R-:W-:Y:S04]  /*15f10*/  @P6 STS [R58+0x40000], R7 ;  /* 0x040000073a006388 */ /* 0x004fe80000000800 */
[----:B0-----:R-:W0:Y:S04]  /*15f20*/  S2R R78, SR_TID.X ;  /* 0x00000000004e7919 */ /* 0x001e280000002100 */
[----:B----4-:R-:W-:Y:S04]  /*15f30*/  @P6 STS [R61+0x40000], R6 ;  /* 0x040000063d006388 */ /* 0x010fe80000000800 */
[----:B------:R1:W-:Y:S04]  /*15f40*/  @P6 STS [R76+0x40000], R8 ;  /* 0x040000084c006388 */ /* 0x0003e80000000800 */
[----:B------:R2:W-:Y:S04]  /*15f50*/  @P6 STS [R86+0x40000], R5 ;  /* 0x0400000556006388 */ /* 0x0005e80000000800 */
[----:B-1----:R-:W3:Y:S04]  /*15f60*/  LDL.LU R8, [R1+0x150] ;  /* 0x0001500001087983 */ /* 0x002ee80000300800 */
[----:B------:R-:W2:Y:S01]  /*15f70*/  LDL.LU R24, [R1+0x154] ;  /* 0x0001540001187983 */ /* 0x000ea20000300800 */
[----:B0-----:R-:W-:-:S03]  /*15f80*/  LOP3.LUT R78, R78, 0x1ff, RZ, 0xc0, !PT ;  /* 0x000001ff4e4e7812 */ /* 0x001fc600078ec0ff */
[----:B------:R-:W-:Y:S06]  /*15f90*/  BAR.SYNC.DEFER_BLOCKING 0x0 ;  /* 0x0000000000007b1d */ /* 0x000fec0000010000 */
[----:B--2---:R-:W0:Y:S04]  /*15fa0*/  S2R R86, SR_TID.X ;  /* 0x0000000000567919 */ /* 0x004e280000002100 */
[----:B------:R-:W2:Y:S04]  /*15fb0*/  LDL.LU R23, [R1+0x140] ;  /* 0x0001400001177983 */ /* 0x000ea80000300800 */
[----:B------:R-:W2:Y:S04]  /*15fc0*/  LDL.LU R22, [R1+0x144] ;  /* 0x0001440001167983 */ /* 0x000ea80000300800 */
[----:B------:R-:W2:Y:S04]  /*15fd0*/  LDL.LU R21, [R1+0x130] ;  /* 0x0001300001157983 */ /* 0x000ea80000300800 */
[----:B------:R-:W2:Y:S04]  /*15fe0*/  LDL.LU R12, [R1+0x134] ;  /* 0x00013400010c7983 */ /* 0x000ea80000300800 */
[----:B------:R-:W1:Y:S01]  /*15ff0*/  LDS R4, [R78.X4+0x40000] ;  /* 0x040000004e047984 */ /* 0x000e620000004800 */
[----:B0-----:R-:W-:-:S03]  /*16000*/  LOP3.LUT R0, R86, 0x1c, RZ, 0xc0, !PT ;  /* 0x0000001c56007812 */ /* 0x001fc600078ec0ff */
[----:B------:R-:W2:Y:S04]  /*16010*/  LDL.LU R10, [R1+0x678] ;  /* 0x00067800010a7983 */ /* 0x000ea80000300800 */
[----:B------:R-:W2:Y:S04]  /*16020*/  LDL.LU R20, [R1+0x168] ;  /* 0x0001680001147983 */ /* 0x000ea80000300800 */
[----:B------:R-:W2:Y:S04]  /*16030*/  LDL.LU R19, [R1+0x16c] ;  /* 0x00016c0001137983 */ /* 0x000ea80000300800 */
[----:B------:R-:W2:Y:S04]  /*16040*/  LDL.LU R18, [R1+0x158] ;  /* 0x0001580001127983 */ /* 0x000ea80000300800 */
[----:B-1----:R-:W0:Y:S02]  /*16050*/  SHFL.BFLY PT, R5, R4, 0x2, 0x1f ;  /* 0x0c401f0004057f89 */ /* 0x002e2400000e0000 */
[----:B0-----:R-:W-:-:S05]  /*16060*/  FADD R5, R4, R5 ;  /* 0x0000000504057221 */ /* 0x001fca0000000000 */
[----:B------:R-:W0:Y:S02]  /*16070*/  SHFL.BFLY PT, R4, R5, 0x1, 0x1f ;  /* 0x0c201f0005047f89 */ /* 0x000e2400000e0000 */
[----:B0-----:R-:W-:-:S05]  /*16080*/  FADD R4, R5, R4 ;  /* 0x0000000405047221 */ /* 0x001fca0000000000 */
[----:B------:R-:W-:Y:S04]  /*16090*/  @!P5 STS [R78.X4+0x40000], R4 ;  /* 0x040000044e00d388 */ /* 0x000fe80000004800 */
[----:B------:R-:W0:Y:S04]  /*160a0*/  LDS R4, [R86.X4+0x40800] ;  /* 0x0408000056047984 */ /* 0x000e280000004800 */
[----:B0-----:R-:W0:Y:S02]  /*160b0*/  SHFL.BFLY PT, R5, R4, 0x2, 0x1f ;  /* 0x0c401f0004057f89 */ /* 0x001e2400000e0000 */
[----:B0-----:R-:W-:-:S05]  /*160c0*/  FADD R5, R4, R5 ;  /* 0x0000000504057221 */ /* 0x001fca0000000000 */
[----:B------:R-:W0:Y:S02]  /*160d0*/  SHFL.BFLY PT, R4, R5, 0x1, 0x1f ;  /* 0x0c201f0005047f89 */ /* 0x000e2400000e0000 */
[----:B0-----:R-:W-:-:S05]  /*160e0*/  FADD R4, R5, R4 ;  /* 0x0000000405047221 */ /* 0x001fca0000000000 */
[----:B------:R-:W-:Y:S04]  /*160f0*/  @!P5 STS [R86.X4+0x40800], R4 ;  /* 0x040800045600d388 */ /* 0x000fe80000004800 */
[----:B------:R-:W-:Y:S01]  /*16100*/  BAR.SYNC.DEFER_BLOCKING 0x0 ;  /* 0x0000000000007b1d */ /* 0x000fe20000010000 */
[----:B------:R-:W-:-:S04]  /*16110*/  FADD R5, -R77, R116 ;  /* 0x000000744d057221 */ /* 0x000fc80000000100 */
[----:B------:R-:W-:Y:S01]  /*16120*/  FMUL R5, R5, 1.4426950216293334961 ;  /* 0x3fb8aa3b05057820 */ /* 0x000fe20000400000 */
[----:B------:R-:W0:Y:S05]  /*16130*/  LDS R4, [R0.X4+0x40000] ;  /* 0x0400000000047984 */ /* 0x000e2a0000004800 */
[----:B------:R-:W1:Y:S02]  /*16140*/  MUFU.EX2 R5, R5 ;  /* 0x0000000500057308 */ /* 0x000e640000000800 */
[C---:B-1----:R-:W-:Y:S02]  /*16150*/  FMUL R15, R5.reuse, R15 ;  /* 0x0000000f050f7220 */ /* 0x042fe40000400000 */
[----:B0-----:R-:W-:-:S05]  /*16160*/  FFMA R11, R5, R11, R4 ;  /* 0x0000000b050b7223 */ /* 0x001fca0000000004 */
[----:B------:R0:W-:Y:S04]  /*16170*/  STL [R1+0x674], R11 ;  /* 0x0006740b01007387 */ /* 0x0001e80000100800 */
[----:B------:R-:W4:Y:S04]  /*16180*/  LDL.LU R17, [R1+0x15c] ;  /* 0x00015c0001117983 */ /* 0x000f280000300800 */
[----:B------:R-:W4:Y:S01]  /*16190*/  LDL.LU R16, [R1+0x148] ;  /* 0x0001480001107983 */ /* 0x000f220000300800 */
[----:B------:R-:W-:Y:S02]  /*161a0*/  FADD R4, -R120, R118 ;  /* 0x0000007678047221 */ /* 0x000fe40000000100 */
[----:B---3--:R-:W-:Y:S01]  /*161b0*/  FMUL R120, R5, R8 ;  /* 0x0000000805787220 */ /* 0x008fe20000400000 */
[----:B------:R-:W3:Y:S01]  /*161c0*/  LDL.LU R14, [R1+0x14c] ;  /* 0x00014c00010e7983 */ /* 0x000ee20000300800 */
[----:B0-----:R-:W-:-:S02]  /*161d0*/  FMUL R11, R4, 1.4426950216293334961 ;  /* 0x3fb8aa3b040b7820 */ /* 0x001fc40000400000 */
[----:B------:R-:W-:Y:S01]  /*161e0*/  FMUL R4, R5, R13 ;  /* 0x0000000d05047220 */ /* 0x000fe20000400000 */
[----:B------:R0:W-:Y:S04]  /*161f0*/  STL [R1], R15 ;  /* 0x0000000f01007387 */ /* 0x0001e80000100800 */
[----:B------:R-:W-:Y:S04]  /*16200*/  STL [R1+0xd90], R120 ;  /* 0x000d907801007387 */ /* 0x000fe80000100800 */
[----:B------:R1:W-:Y:S04]  /*16210*/  STL [R1+0x4], R4 ;  /* 0x0000040401007387 */ /* 0x0003e80000100800 */
[----:B0-----:R-:W3:Y:S04]  /*16220*/  LDL.LU R15, [R1+0x138] ;  /* 0x00013800010f7983 */ /* 0x001ee80000300800 */
[----:B------:R-:W0:Y:S01]  /*16230*/  S2R R78, SR_TID.X ;  /* 0x00000000004e7919 */ /* 0x000e220000002100 */
[----:B------:R-:W-:-:S03]  /*16240*/  FADD R7, -R123, R117 ;  /* 0x000000757b077221 */ /* 0x000fc60000000100 */
[----:B------:R0:W-:Y:S01]  /*16250*/  LDS R8, [R121.X16+0x40000] ;  /* 0x0400000079087984 */ /* 0x0001e2000000c800 */
[C---:B--2---:R-:W-:Y:S02]  /*16260*/  FMUL R116, R5.reuse, R23 ;  /* 0x0000001705747220 */ /* 0x044fe40000400000 */
[----:B-1----:R-:W-:Y:S01]  /*16270*/  FMUL R4, R5, R21 ;  /* 0x0000001505047220 */ /* 0x002fe20000400000 */
[----:B------:R-:W2:Y:S01]  /*16280*/  LDL.LU R13, [R1+0x13c] ;  /* 0x00013c00010d7983 */ /* 0x000ea20000300800 */
[----:B0-----:R-:W-:-:S04]  /*16290*/  LOP3.LUT R78, R78, 0x1c, RZ, 0xc0, !PT ;  /* 0x0000001c4e4e7812 */ /* 0x001fc800078ec0ff */
[----:B------:R-:W-:-:S05]  /*162a0*/  LEA.HI R77, R78, 0x8, RZ, 0x1e ;  /* 0x000000084e4d7811 */ /* 0x000fca00078ff0ff */
[----:B------:R-:W0:Y:S01]  /*162b0*/  LDS R6, [R77.X16+0x40000] ;  /* 0x040000004d067984 */ /* 0x000e22000000c800 */
[----:B------:R-:W-:-:S06]  /*162c0*/  FMUL R7, R7, 1.4426950216293334961 ;  /* 0x3fb8aa3b07077820 */ /* 0x000fcc0000400000 */
[----:B------:R-:W0:Y:S01]  /*162d0*/  MUFU.EX2 R7, R7 ;  /* 0x0000000700077308 */ /* 0x000e220000000800 */
[C---:B------:R-:W-:Y:S02]  /*162e0*/  FMUL R121, R5.reuse, R24 ;  /* 0x0000001805797220 */ /* 0x040fe40000400000 */
[C---:B------:R-:W-:Y:S02]  /*162f0*/  FMUL R117, R5.reuse, R22 ;  /* 0x0000001605757220 */ /* 0x040fe40000400000 */
[----:B------:R-:W-:Y:S01]  /*16300*/  FMUL R5, R5, R12 ;  /* 0x0000000c05057220 */ /* 0x000fe20000400000 */
[----:B------:R-:W-:Y:S04]  /*16310*/  STL [R1+0xd94], R121 ;  /* 0x000d947901007387 */ /* 0x000fe80000100800 */
[----:B------:R-:W-:Y:S04]  /*16320*/  STL [R1+0xd80], R116 ;  /* 0x000d807401007387 */ /* 0x000fe80000100800 */
[----:B------:R-:W-:Y:S04]  /*16330*/  STL [R1+0xd84], R117 ;  /* 0x000d847501007387 */ /* 0x000fe80000100800 */
[----:B------:R-:W-:Y:S04]  /*16340*/  STL [R1+0xd70], R4 ;  /* 0x000d700401007387 */ /* 0x000fe80000100800 */
[----:B------:R1:W-:Y:S01]  /*16350*/  STL [R1+0xd74], R5 ;  /* 0x000d740501007387 */ /* 0x0003e20000100800 */
[----:B0-----:R-:W-:-:S02]  /*16360*/  FFMA R10, R7, R10, R6 ;  /* 0x0000000a070a7223 */ /* 0x001fc40000000006 */
[----:B-1----:R-:W-:-:S03]  /*16370*/  FMUL R5, R7, R20 ;  /* 0x0000001407057220 */ /* 0x002fc60000400000 */
[----:B------:R0:W-:Y:S01]  /*16380*/  STL [R1+0x678], R10 ;  /* 0x0006780a01007387 */ /* 0x0001e20000100800 */
[----:B------:R-:W-:-:S03]  /*16390*/  FMUL R4, R7, R19 ;  /* 0x0000001307047220 */ /* 0x000fc60000400000 */
[----:B------:R-:W2:Y:S01]  /*163a0*/  LDL.LU R12, [R1+0x67c] ;  /* 0x00067c00010c7983 */ /* 0x000ea20000300800 */
[----:B0-----:R-:W-:Y:S02]  /*163b0*/  FADD R10, -R122, R119 ;  /* 0x000000777a0a7221 */ /* 0x001fe40000000100 */
[C---:B------:R-:W-:Y:S01]  /*163c0*/  FMUL R122, R7.reuse, R18 ;  /* 0x00000012077a7220 */ /* 0x040fe20000400000 */
[----:B------:R0:W-:Y:S04]  /*163d0*/  STL [R1+0x8], R5 ;  /* 0x0000080501007387 */ /* 0x0001e80000100800 */
[----:B------:R-:W-:Y:S04]  /*163e0*/  STL [R1+0xd98], R122 ;  /* 0x000d987a01007387 */ /* 0x000fe80000100800 */
[----:B------:R1:W-:Y:S01]  /*163f0*/  STL [R1+0xc], R4 ;  /* 0x00000c0401007387 */ /* 0x0003e20000100800 */
[----:B----4-:R-:W-:-:S02]  /*16400*/  FMUL R123, R7, R17 ;  /* 0x00000011077b7220 */ /* 0x010fc40000400000 */
[----:B------:R-:W-:-:S03]  /*16410*/  FMUL R118, R7, R16 ;  /* 0x0000001007767220 */ /* 0x000fc60000400000 */
[----:B------:R-:W-:Y:S04]  /*16420*/  STL [R1+0xd9c], R123 ;  /* 0x000d9c7b01007387 */ /* 0x000fe80000100800 */
[----:B------:R-:W-:Y:S04]  /*16430*/  STL [R1+0xd88], R118 ;  /* 0x000d887601007387 */ /* 0x000fe80000100800 */
[----:B------:R-:W4:Y:S04]  /*16440*/  LDL.LU R25, [R1+0x1a0] ;  /* 0x0001a00001197983 */ /* 0x000f280000300800 */
[----:B------:R-:W4:Y:S04]  /*16450*/  LDL.LU R24, [R1+0x1a4] ;  /* 0x0001a40001187983 */ /* 0x000f280000300800 */
[----:B------:R-:W4:Y:S04]  /*16460*/  LDL.LU R23, [R1+0x190] ;  /* 0x0001900001177983 */ /* 0x000f280000300800 */
[----:B------:R-:W4:Y:S04]  /*16470*/  LDL.LU R22, [R1+0x194] ;  /* 0x0001940001167983 */ /* 0x000f280000300800 */
[----:B------:R-:W4:Y:S04]  /*16480*/  LDL.LU R21, [R1+0x180] ;  /* 0x0001800001157983 */ /* 0x000f280000300800 */
[----:B------:R-:W4:Y:S01]  /*16490*/  LDL.LU R20, [R1+0x184] ;  /* 0x0001840001147983 */ /* 0x000f220000300800 */
[----:B---3--:R-:W-:-:S03]  /*164a0*/  FMUL R119, R7, R14 ;  /* 0x0000000e07777220 */ /* 0x008fc60000400000 */
[----:B------:R-:W3:Y:S01]  /*164b0*/  LDL.LU R19, [R1+0x170] ;  /* 0x0001700001137983 */ /* 0x000ee20000300800 */
[----:B------:R-:W-:-:S03]  /*164c0*/  FMUL R6, R7, R15 ;  /* 0x0000000f07067220 */ /* 0x000fc60000400000 */
[----:B------:R-:W3:Y:S04]  /*164d0*/  LDL.LU R18, [R1+0x174] ;  /* 0x0001740001127983 */ /* 0x000ee80000300800 */
[----:B------:R-:W3:Y:S04]  /*164e0*/  LDL.LU R55, [R1+0x10] ;  /* 0x0000100001377983 */ /* 0x000ee80000300800 */
[----:B------:R-:W3:Y:S04]  /*164f0*/  LDL R54, [R1+0x47c] ;  /* 0x00047c0001367983 */ /* 0x000ee80000100800 */
[----:B------:R-:W3:Y:S04]  /*16500*/  LDL.LU R14, [R1+0x680] ;  /* 0x00068000010e7983 */ /* 0x000ee80000300800 */
[----:B------:R-:W-:Y:S04]  /*16510*/  STL [R1+0xd8c], R119 ;  /* 0x000d8c7701007387 */ /* 0x000fe80000100800 */
[----:B------:R-:W-:Y:S04]  /*16520*/  STL [R1+0xd78], R6 ;  /* 0x000d780601007387 */ /* 0x000fe80000100800 */
[----:B------:R-:W3:Y:S04]  /*16530*/  LDL.LU R15, [R1+0x1a8] ;  /* 0x0001a800010f7983 */ /* 0x000ee80000300800 */
[----:B0-----:R-:W3:Y:S04]  /*16540*/  LDL.LU R5, [R1+0x1ac] ;  /* 0x0001ac0001057983 */ /* 0x001ee80000300800 */
[----:B------:R-:W3:Y:S04]  /*16550*/  LDL.LU R17, [R1+0x198] ;  /* 0x0001980001117983 */ /* 0x000ee80000300800 */
[----:B-1----:R-:W3:Y:S01]  /*16560*/  LDL.LU R4, [R1+0x19c] ;  /* 0x00019c0001047983 */ /* 0x002ee20000300800 */
[----:B------:R-:W-:-:S05]  /*16570*/  LEA.HI R78, R78, 0x10, RZ, 0x1e ;  /* 0x000000104e4e7811 */ /* 0x000fca00078ff0ff */
[----:B------:R0:W1:Y:S04]  /*16580*/  LDS R9, [R78.X16+0x40000] ;  /* 0x040000004e097984 */ /* 0x000068000000c800 */
[----:B0-----:R-:W0:Y:S01]  /*16590*/  S2R R78, SR_TID.X ;  /* 0x00000000004e7919 */ /* 0x001e220000002100 */
[----:B------:R-:W1:Y:S01]  /*165a0*/  MUFU.EX2 R11, R11 ;  /* 0x0000000b000b7308 */ /* 0x000e620000000800 */
[----:B--2---:R-:W-:Y:S02]  /*165b0*/  FMUL R7, R7, R13 ;  /* 0x0000000d07077220 */ /* 0x004fe40000400000 */
[----:B------:R-:W-:-:S03]  /*165c0*/  FMUL R10, R10, 1.4426950216293334961 ;  /* 0x3fb8aa3b0a0a7820 */ /* 0x000fc60000400000 */
[----:B------:R-:W-:Y:S04]  /*165d0*/  STL [R1+0xd7c], R7 ;  /* 0x000d7c0701007387 */ /* 0x000fe80000100800 */
[----:B------:R-:W2:Y:S04]  /*165e0*/  LDL.LU R16, [R1+0x188] ;  /* 0x0001880001107983 */ /* 0x000ea80000300800 */
[----:B------:R-:W2:Y:S01]  /*165f0*/  LDL.LU R13, [R1+0x18c] ;  /* 0x00018c00010d7983 */ /* 0x000ea20000300800 */
[----:B0-----:R-:W-:-:S04]  /*16600*/  LOP3.LUT R78, R78, 0x1c, RZ, 0xc0, !PT ;  /* 0x0000001c4e4e7812 */ /* 0x001fc800078ec0ff */
[----:B------:R-:W-:Y:S01]  /*16610*/  LEA.HI R78, R78, 0x20, RZ, 0x1e ;  /* 0x000000204e4e7811 */ /* 0x000fe200078ff0ff */
[C---:B-1----:R-:W-:Y:S01]  /*16620*/  FFMA R12, R11.reuse, R12, R9 ;  /* 0x0000000c0b0c7223 */ /* 0x042fe20000000009 */
[----:B------:R-:W0:Y:S03]  /*16630*/  MUFU.EX2 R10, R10 ;  /* 0x0000000a000a7308 */ /* 0x000e260000000800 */
[----:B------:R-:W1:Y:S04]  /*16640*/  LDS R9, [R78.X16+0x40000] ;  /* 0x040000004e097984 */ /* 0x000e68000000c800 */
[----:B------:R0:W-:Y:S04]  /*16650*/  STL [R1+0x67c], R12 ;  /* 0x00067c0c01007387 */ /* 0x0001e80000100800 */
[----:B0-----:R-:W2:Y:S04]  /*16660*/  LDL.LU R12, [R1+0x178] ;  /* 0x00017800010c7983 */ /* 0x001ea80000300800 */
[----:B------:R-:W2:Y:S04]  /*16670*/  LDL.LU R7, [R1+0x17c] ;  /* 0x00017c0001077983 */ /* 0x000ea80000300800 */
[----:B------:R-:W2:Y:S04]  /*16680*/  LDL.LU R58, [R1+0x14] ;  /* 0x00001400013a7983 */ /* 0x000ea80000300800 */
[----:B------:R-:W2:Y:S04]  /*16690*/  LDL R78, [R1+0x478] ;  /* 0x00047800014e7983 */ /* 0x000ea80000100800 */
[----:B------:R-:W2:Y:S04]  /*166a0*/  LDL.LU R76, [R1+0x18] ;  /* 0x00001800014c7983 */ /* 0x000ea80000300800 */
[----:B------:R-:W2:Y:S01]  /*166b0*/  LDL R77, [R1+0x464] ;  /* 0x00046400014d7983 */ /* 0x000ea20000100800 */
[----:B----4-:R-:W-:-:S02]  /*166c0*/  FMUL R25, R11, R25 ;  /* 0x000000190b197220 */ /* 0x010fc40000400000 */
[----:B------:R-:W-:-:S03]  /*166d0*/  FMUL R24, R11, R24 ;  /* 0x000000180b187220 */ /* 0x000fc60000400000 */
[----:B------:R-:W-:Y:S01]  /*166e0*/  STL [R1+0x70], R25 ;  /* 0x0000701901007387 */ /* 0x000fe20000100800 */
[----:B------:R-:W-:-:S03]  /*166f0*/  FMUL R6, R11, R23 ;  /* 0x000000170b067220 */ /* 0x000fc60000400000 */
[----:B------:R-:W-:Y:S01]  /*16700*/  STL [R1+0x74], R24 ;  /* 0x0000741801007387 */ /* 0x000fe20000100800 */
[----:B------:R-:W-:-:S03]  /*16710*/  FMUL R22, R11, R22 ;  /* 0x000000160b167220 */ /* 0x000fc60000400000 */
[----:B------:R0:W-:Y:S01]  /*16720*/  STL [R1+0x60], R6 ;  /* 0x0000600601007387 */ /* 0x0001e20000100800 */
[----:B------:R-:W-:-:S03]  /*16730*/  FMUL R21, R11, R21 ;  /* 0x000000150b157220 */ /* 0x000fc60000400000 */
[----:B------:R-:W-:Y:S01]  /*16740*/  STL [R1+0x64], R22 ;  /* 0x0000641601007387 */ /* 0x000fe20000100800 */
[----:B0-----:R-:W-:-:S03]  /*16750*/  FMUL R6, R11, R20 ;  /* 0x000000140b067220 */ /* 0x001fc60000400000 */
[----:B------:R-:W-:Y:S01]  /*16760*/  STL [R1+0x50], R21 ;  /* 0x0000501501007387 */ /* 0x000fe20000100800 */
[----:B---3--:R-:W-:-:S03]  /*16770*/  FMUL R19, R11, R19 ;  /* 0x000000130b137220 */ /* 0x008fc60000400000 */
[----:B------:R0:W-:Y:S04]  /*16780*/  STL [R1+0x54], R6 ;  /* 0x0000540601007387 */ /* 0x0001e80000100800 */
[----:B------:R-:W-:Y:S01]  /*16790*/  STL [R1+0x40], R19 ;  /* 0x0000401301007387 */ /* 0x000fe20000100800 */
[----:B0-----:R-:W-:Y:S02]  /*167a0*/  FMUL R6, R11, R18 ;  /* 0x000000120b067220 */ /* 0x001fe40000400000 */
[----:B------:R-:W-:Y:S02]  /*167b0*/  FADD R11, -R54, R55 ;  /* 0x00000037360b7221 */ /* 0x000fe40000000100 */
[----:B------:R-:W-:Y:S01]  /*167c0*/  FFMA R14, R10, R14, R8 ;  /* 0x0000000e0a0e7223 */ /* 0x000fe20000000008 */
[----:B------:R0:W-:Y:S01]  /*167d0*/  STL [R1+0x44], R6 ;  /* 0x0000440601007387 */ /* 0x0001e20000100800 */
[----:B------:R-:W-:-:S03]  /*167e0*/  FMUL R11, R11, 1.4426950216293334961 ;  /* 0x3fb8aa3b0b0b7820 */ /* 0x000fc60000400000 */
[----:B0-----:R-:W1:Y:S01]  /*167f0*/  LDL.LU R6, [R1+0x684] ;  /* 0x0006840001067983 */ /* 0x001e620000300800 */
[----:B------:R-:W-:-:S03]  /*16800*/  FMUL R18, R10, R15 ;  /* 0x0000000f0a127220 */ /* 0x000fc60000400000 */
[----:B------:R0:W-:Y:S04]  /*16810*/  STL [R1+0x680], R14 ;  /* 0x0006800e01007387 */ /* 0x0001e80000100800 */
[----:B------:R-:W3:Y:S01]  /*16820*/  LDL.LU R15, [R1+0x1c0] ;  /* 0x0001c000010f7983 */ /* 0x000ee20000300800 */
[----:B0-----:R0:W1:Y:S03]  /*16830*/  MUFU.EX2 R14, R11 ;  /* 0x0000000b000e7308 */ /* 0x0010660000000800 */
[----:B------:R-:W-:Y:S01]  /*16840*/  STL [R1+0x78], R18 ;  /* 0x0000781201007387 */ /* 0x000fe20000100800 */
[----:B0-----:R-:W-:-:S03]  /*16850*/  FMUL R11, R10, R5 ;  /* 0x000000050a0b7220 */ /* 0x001fc60000400000 */
[----:B------:R-:W4:Y:S04]  /*16860*/  LDL.LU R5, [R1+0x1c4] ;  /* 0x0001c40001057983 */ /* 0x000f280000300800 */
[----:B------:R0:W-:Y:S02]  /*16870*/  STL [R1+0x7c], R11 ;  /* 0x00007c0b01007387 */ /* 0x0001e40000100800 */
[C---:B0-----:R-:W-:Y:S02]  /*16880*/  FMUL R11, R10.reuse, R17 ;  /* 0x000000110a0b7220 */ /* 0x041fe40000400000 */
[C---:B------:R-:W-:Y:S02]  /*16890*/  FMUL R17, R10.reuse, R4 ;  /* 0x000000040a117220 */ /* 0x040fe40000400000 */
[----:B------:R-:W4:Y:S01]  /*168a0*/  LDL.LU R4, [R1+0x200] ;  /* 0x0002000001047983 */ /* 0x000f220000300800 */
[----:B--2---:R-:W-:-:S03]  /*168b0*/  FMUL R123, R10, R13 ;  /* 0x0000000d0a7b7220 */ /* 0x004fc60000400000 */
[----:B------:R0:W-:Y:S04]  /*168c0*/  STL [R1+0x68], R11 ;  /* 0x0000680b01007387 */ /* 0x0001e80000100800 */
[----:B------:R-:W-:Y:S01]  /*168d0*/  STL [R1+0x6c], R17 ;  /* 0x00006c1101007387 */ /* 0x000fe20000100800 */
[----:B0-----:R-:W-:-:S03]  /*168e0*/  FMUL R11, R10, R16 ;  /* 0x000000100a0b7220 */ /* 0x001fc60000400000 */
[----:B------:R-:W-:Y:S04]  /*168f0*/  STL [R1+0xda0], R123 ;  /* 0x000da07b01007387 */ /* 0x000fe80000100800 */
[----:B------:R0:W-:Y:S02]  /*16900*/  STL [R1+0x58], R11 ;  /* 0x0000580b01007387 */ /* 0x0001e40000100800 */
[----:B0-----:R-:W-:-:S05]  /*16910*/  FMUL R11, R10, R12 ;  /* 0x0000000c0a0b7220 */ /* 0x001fca0000400000 */
[----:B------:R-:W-:Y:S01]  /*16920*/  STL [R1+0x48], R11 ;  /* 0x0000480b01007387 */ /* 0x000fe20000100800 */
[----:B------:R-:W-:-:S03]  /*16930*/  FMUL R123, R10, R7 ;  /* 0x000000070a7b7220 */ /* 0x000fc60000400000 */
[----:B------:R-:W4:Y:S04]  /*16940*/  LDL.LU R25, [R1+0x204] ;  /* 0x0002040001197983 */ /* 0x000f280000300800 */
[----:B------:R-:W4:Y:S04]  /*16950*/  LDL.LU R24, [R1+0x1e0] ;  /* 0x0001e00001187983 */ /* 0x000f280000300800 */
[----:B------:R-:W4:Y:S04]  /*16960*/  LDL.LU R23, [R1+0x1e4] ;  /* 0x0001e40001177983 */ /* 0x000f280000300800 */
[----:B------:R-:W4:Y:S04]  /*16970*/  LDL.LU R22, [R1+0x1b0] ;  /* 0x0001b00001167983 */ /* 0x000f280000300800 */
[----:B------:R-:W4:Y:S04]  /*16980*/  LDL.LU R21, [R1+0x1b4] ;  /* 0x0001b40001157983 */ /* 0x000f280000300800 */
[----:B------:R-:W-:Y:S04]  /*16990*/  STL [R1+0xdac], R123 ;  /* 0x000dac7b01007387 */ /* 0x000fe80000100800 */
[----:B------:R-:W4:Y:S04]  /*169a0*/  LDL.LU R20, [R1+0x688] ;  /* 0x0006880001147983 */ /* 0x000f280000300800 */
[----:B------:R-:W4:Y:S04]  /*169b0*/  LDL.LU R19, [R1+0x1c8] ;  /* 0x0001c80001137983 */ /* 0x000f280000300800 */
[----:B------:R-:W4:Y:S01]  /*169c0*/  LDL.LU R16, [R1+0x1cc] ;  /* 0x0001cc0001107983 */ /* 0x000f220000300800 */
[----:B-1----:R-:W-:-:S02]  /*169d0*/  FFMA R6, R14, R6, R9 ;  /* 0x000000060e067223 */ /* 0x002fc40000000009 */
[----:B------:R-:W-:-:S03]  /*169e0*/  FADD R9, -R92, R106 ;  /* 0x0000006a5c097221 */ /* 0x000fc60000000100 */
[----:B------:R0:W-:Y:S04]  /*169f0*/  STL [R1+0x684], R6 ;  /* 0x0006840601007387 */ /* 0x0001e80000100800 */
[----:B------:R-:W2:Y:S01]  /*16a00*/  LDL.LU R106, [R1+0xe1c] ;  /* 0x000e1c00016a7983 */ /* 0x000ea20000300800 */
[----:B---3--:R-:W-:-:S03]  /*16a10*/  FMUL R122, R14, R15 ;  /* 0x0000000f0e7a7220 */ /* 0x008fc60000400000 */
[----:B------:R-:W3:Y:S04]  /*16a20*/  LDL.LU R92, [R1+0xe18] ;  /* 0x000e1800015c7983 */ /* 0x000ee80000300800 */
[----:B------:R-:W2:Y:S04]  /*16a30*/  LDL.LU R7, [R1+0x208] ;  /* 0x0002080001077983 */ /* 0x000ea80000300800 */
[----:B0-----:R-:W3:Y:S01]  /*16a40*/  LDL.LU R6, [R1+0x20c] ;  /* 0x00020c0001067983 */ /* 0x001ee20000300800 */
[----:B----4-:R-:W-:-:S03]  /*16a50*/  FMUL R121, R14, R5 ;  /* 0x000000050e797220 */ /* 0x010fc60000400000 */
[----:B------:R-:W-:Y:S04]  /*16a60*/  STL [R1+0xda4], R122 ;  /* 0x000da47a01007387 */ /* 0x000fe80000100800 */
[----:B------:R-:W-:Y:S04]  /*16a70*/  STL [R1+0xda8], R121 ;  /* 0x000da87901007387 */ /* 0x000fe80000100800 */
[----:B------:R-:W3:Y:S04]  /*16a80*/  LDL.LU R18, [R1+0x1e8] ;  /* 0x0001e80001127983 */ /* 0x000ee80000300800 */
[----:B------:R-:W3:Y:S01]  /*16a90*/  LDL.LU R17, [R1+0x1ec] ;  /* 0x0001ec0001117983 */ /* 0x000ee20000300800 */
[----:B------:R-:W-:-:S05]  /*16aa0*/  FMUL R4, R14, R4 ;  /* 0x000000040e047220 */ /* 0x000fca0000400000 */
[----:B------:R0:W-:Y:S04]  /*16ab0*/  STL [R1+0x20], R4 ;  /* 0x0000200401007387 */ /* 0x0001e80000100800 */
[----:B------:R-:W3:Y:S04]  /*16ac0*/  LDL.LU R15, [R1+0x1b8] ;  /* 0x0001b800010f7983 */ /* 0x000ee80000300800 */
[----:B------:R-:W3:Y:S04]  /*16ad0*/  LDL.LU R5, [R1+0x1bc] ;  /* 0x0001bc0001057983 */ /* 0x000ee80000300800 */
[----:B0-----:R-:W3:Y:S04]  /*16ae0*/  LDL.LU R4, [R1+0x68c] ;  /* 0x00068c0001047983 */ /* 0x001ee80000300800 */
[----:B------:R-:W0:Y:S02]  /*16af0*/  S2R R61, SR_TID.X ;  /* 0x00000000003d7919 */ /* 0x000e240000002100 */
[----:B0-----:R-:W-:-:S04]  /*16b00*/  LOP3.LUT R61, R61, 0x1c, RZ, 0xc0, !PT ;  /* 0x0000001c3d3d7812 */ /* 0x001fc800078ec0ff */
[----:B------:R-:W-:-:S05]  /*16b10*/  LEA.HI R61, R61, 0x28, RZ, 0x1e ;  /* 0x000000283d3d7811 */ /* 0x000fca00078ff0ff */
[----:B------:R0:W1:Y:S04]  /*16b20*/  LDS R8, [R61.X16+0x40000] ;  /* 0x040000003d087984 */ /* 0x000068000000c800 */
[----:B0-----:R-:W0:Y:S01]  /*16b30*/  S2R R61, SR_TID.X ;  /* 0x00000000003d7919 */ /* 0x001e220000002100 */
[----:B------:R-:W-:-:S04]  /*16b40*/  FADD R10, -R78, R58 ;  /* 0x0000003a4e0a7221 */ /* 0x000fc80000000100 */
[----:B------:R-:W-:-:S04]  /*16b50*/  FMUL R10, R10, 1.4426950216293334961 ;  /* 0x3fb8aa3b0a0a7820 */ /* 0x000fc80000400000 */
[----:B------:R-:W1:Y:S01]  /*16b60*/  MUFU.EX2 R13, R10 ;  /* 0x0000000a000d7308 */ /* 0x000e620000000800 */
[C---:B------:R-:W-:Y:S02]  /*16b70*/  FMUL R123, R14.reuse, R25 ;  /* 0x000000190e7b7220 */ /* 0x040fe40000400000 */
[----:B------:R-:W-:Y:S01]  /*16b80*/  FMUL R24, R14, R24 ;  /* 0x000000180e187220 */ /* 0x000fe20000400000 */
[----:B0-----:R-:W-:-:S04]  /*16b90*/  LOP3.LUT R61, R61, 0x1c, RZ, 0xc0, !PT ;  /* 0x0000001c3d3d7812 */ /* 0x001fc800078ec0ff */
[----:B------:R-:W-:Y:S01]  /*16ba0*/  LEA.HI R61, R61, 0x30, RZ, 0x1e ;  /* 0x000000303d3d7811 */ /* 0x000fe200078ff0ff */
[----:B------:R-:W-:-:S04]  /*16bb0*/  FMUL R23, R14, R23 ;  /* 0x000000170e177220 */ /* 0x000fc80000400000 */
[----:B------:R-:W0:Y:S01]  /*16bc0*/  LDS R12, [R61.X16+0x40000] ;  /* 0x040000003d0c7984 */ /* 0x000e22000000c800 */
[C---:B------:R-:W-:Y:S02]  /*16bd0*/  FMUL R22, R14.reuse, R22 ;  /* 0x000000160e167220 */ /* 0x040fe40000400000 */
[----:B------:R-:W-:Y:S01]  /*16be0*/  FMUL R14, R14, R21 ;  /* 0x000000150e0e7220 */ /* 0x000fe20000400000 */
[----:B------:R-:W-:Y:S01]  /*16bf0*/  STL [R1+0xdc4], R123 ;  /* 0x000dc47b01007387 */ /* 0x000fe20000100800 */
[----:B-1----:R-:W-:-:S03]  /*16c00*/  FFMA R20, R13, R20, R8 ;  /* 0x000000140d147223 */ /* 0x002fc60000000008 */
[----:B------:R1:W-:Y:S01]  /*16c10*/  STL [R1+0x10], R24 ;  /* 0x0000101801007387 */ /* 0x0003e20000100800 */
[----:B------:R-:W-:-:S03]  /*16c20*/  FMUL R120, R13, R19 ;  /* 0x000000130d787220 */ /* 0x000fc60000400000 */
[----:B------:R0:W-:Y:S01]  /*16c30*/  STL [R1+0x14], R23 ;  /* 0x0000141701007387 */ /* 0x0001e20000100800 */
[----:B------:R-:W-:-:S03]  /*16c40*/  FMUL R8, R13, R16 ;  /* 0x000000100d087220 */ /* 0x000fc60000400000 */
[----:B------:R0:W-:Y:S01]  /*16c50*/  STL [R1+0x80], R22 ;  /* 0x0000801601007387 */ /* 0x0001e20000100800 */
[----:B------:R-:W-:-:S03]  /*16c60*/  FADD R11, -R77, R76 ;  /* 0x0000004c4d0b7221 */ /* 0x000fc60000000100 */
[----:B------:R0:W-:Y:S04]  /*16c70*/  STL [R1+0x84], R14 ;  /* 0x0000840e01007387 */ /* 0x0001e80000100800 */
[----:B------:R-:W4:Y:S04]  /*16c80*/  LDL.LU R27, [R1+0x330] ;  /* 0x00033000011b7983 */ /* 0x000f280000300800 */
[----:B------:R-:W4:Y:S04]  /*16c90*/  LDL.LU R26, [R1+0x334] ;  /* 0x00033400011a7983 */ /* 0x000f280000300800 */
[----:B------:R-:W4:Y:S01]  /*16ca0*/  LDL.LU R25, [R1+0x2c0] ;  /* 0x0002c00001197983 */ /* 0x000f220000300800 */
[----:B------:R-:W-:-:S03]  /*16cb0*/  FMUL R11, R11, 1.4426950216293334961 ;  /* 0x3fb8aa3b0b0b7820 */ /* 0x000fc60000400000 */
[----:B------:R0:W-:Y:S04]  /*16cc0*/  STL [R1+0x688], R20 ;  /* 0x0006881401007387 */ /* 0x0001e80000100800 */
[----:B------:R-:W-:Y:S04]  /*16cd0*/  STL [R1+0xdb0], R120 ;  /* 0x000db07801007387 */ /* 0x000fe80000100800 */
[----:B-1----:R-:W4:Y:S04]  /*16ce0*/  LDL.LU R24, [R1+0x2c4] ;  /* 0x0002c40001187983 */ /* 0x002f280000300800 */
[----:B------:R-:W-:Y:S04]  /*16cf0*/  STL [R1+0x3c], R8 ;  /* 0x00003c0801007387 */ /* 0x000fe80000100800 */
[----:B0-----:R-:W4:Y:S01]  /*16d00*/  LDL.LU R23, [R1+0x2a0] ;  /* 0x0002a00001177983 */ /* 0x001f220000300800 */
[----:B------:R-:W0:Y:S03]  /*16d10*/  MUFU.EX2 R11, R11 ;  /* 0x0000000b000b7308 */ /* 0x000e260000000800 */
[----:B------:R-:W4:Y:S04]  /*16d20*/  LDL.LU R22, [R1+0x2a4] ;  /* 0x0002a40001167983 */ /* 0x000f280000300800 */
[----:B------:R-:W4:Y:S04]  /*16d30*/  LDL.LU R21, [R1+0x280] ;  /* 0x0002800001157983 */ /* 0x000f280000300800 */
[----:B------:R-:W4:Y:S01]  /*16d40*/  LDL.LU R16, [R1+0x284] ;  /* 0x0002840001107983 */ /* 0x000f220000300800 */
[----:B--2---:R-:W-:-:S05]  /*16d50*/  FMUL R121, R13, R7 ;  /* 0x000000070d797220 */ /* 0x004fca0000400000 */
[----:B------:R-:W-:Y:S01]  /*16d60*/  STL [R1+0xdbc], R121 ;  /* 0x000dbc7901007387 */ /* 0x000fe20000100800 */
[----:B---3--:R-:W-:-:S03]  /*16d70*/  FMUL R122, R13, R6 ;  /* 0x000000060d7a7220 */ /* 0x008fc60000400000 */
[----:B------:R-:W2:Y:S04]  /*16d80*/  LDL.LU R14, [R1+0x690] ;  /* 0x00069000010e7983 */ /* 0x000ea80000300800 */
[----:B------:R-:W3:Y:S01]  /*16d90*/  LDL.LU R7, [R1+0x338] ;  /* 0x0003380001077983 */ /* 0x000ee20000300800 */
[----:B------:R-:W-:-:S03]  /*16da0*/  FMUL R18, R13, R18 ;  /* 0x000000120d127220 */ /* 0x000fc60000400000 */
[----:B------:R-:W3:Y:S01]  /*16db0*/  LDL.LU R6, [R1+0x33c] ;  /* 0x00033c0001067983 */ /* 0x000ee20000300800 */
[----:B------:R-:W-:-:S03]  /*16dc0*/  FMUL R17, R13, R17 ;  /* 0x000000110d117220 */ /* 0x000fc60000400000 */
[----:B------:R-:W-:Y:S04]  /*16dd0*/  STL [R1+0xdb8], R122 ;  /* 0x000db87a01007387 */ /* 0x000fe80000100800 */
[----:B------:R-:W-:Y:S04]  /*16de0*/  STL [R1+0x18], R18 ;  /* 0x0000181201007387 */ /* 0x000fe80000100800 */
[----:B------:R1:W-:Y:S01]  /*16df0*/  STL [R1+0x1c], R17 ;  /* 0x00001c1101007387 */ /* 0x0003e20000100800 */
[C---:B------:R-:W-:Y:S02]  /*16e00*/  FMUL R15, R13.reuse, R15 ;  /* 0x0000000f0d0f7220 */ /* 0x040fe40000400000 */
[----:B------:R-:W-:-:S03]  /*16e10*/  FMUL R5, R13, R5 ;  /* 0x000000050d057220 */ /* 0x000fc60000400000 */
[----:B------:R-:W-:Y:S04]  /*16e20*/  STL [R1+0x88], R15 ;  /* 0x0000880f01007387 */ /* 0x000fe80000100800 */
[----:B------:R-:W3:Y:S01]  /*16e30*/  LDL.LU R20, [R1+0x2c8] ;  /* 0x0002c80001147983 */ /* 0x000ee20000300800 */
[----:B0-----:R-:W-:-:S03]  /*16e40*/  FFMA R4, R11, R4, R12 ;  /* 0x000000040b047223 */ /* 0x001fc6000000000c */
[----:B------:R0:W-:Y:S04]  /*16e50*/  STL [R1+0x8c], R5 ;  /* 0x00008c0501007387 */ /* 0x0001e80000100800 */
[----:B-1----:R-:W3:Y:S04]  /*16e60*/  LDL.LU R17, [R1+0x2cc] ;  /* 0x0002cc0001117983 */ /* 0x002ee80000300800 */
[----:B------:R-:W3:Y:S04]  /*16e70*/  LDL.LU R19, [R1+0x2a8] ;  /* 0x0002a80001137983 */ /* 0x000ee80000300800 */
[----:B------:R1:W-:Y:S04]  /*16e80*/  STL [R1+0x68c], R4 ;  /* 0x00068c0401007387 */ /* 0x0003e80000100800 */
[----:B------:R-:W3:Y:S04]  /*16e90*/  LDL.LU R18, [R1+0x2ac] ;  /* 0x0002ac0001127983 */ /* 0x000ee80000300800 */
[----:B0-----:R-:W3:Y:S04]  /*16ea0*/  LDL.LU R5, [R1+0x288] ;  /* 0x0002880001057983 */ /* 0x001ee80000300800 */
[----:B-1----:R-:W3:Y:S04]  /*16eb0*/  LDL.LU R4, [R1+0x28c] ;  /* 0x00028c0001047983 */ /* 0x002ee80000300800 */
[----:B------:R-:W0:Y:S01]  /*16ec0*/  S2R R78, SR_TID.X ;  /* 0x00000000004e7919 */ /* 0x000e220000002100 */
[----:B------:R-:W-:-:S03]  /*16ed0*/  FMUL R9, R9, 1.4426950216293334961 ;  /* 0x3fb8aa3b09097820 */ /* 0x000fc60000400000 */
[----:B------:R-:W3:Y:S01]  /*16ee0*/  LDL.LU R15, [R1+0x694] ;  /* 0x00069400010f7983 */ /* 0x000ee20000300800 */
[----:B0-----:R-:W-:-:S04]  /*16ef0*/  LOP3.LUT R78, R78, 0x1c, RZ, 0xc0, !PT ;  /* 0x0000001c4e4e7812 */ /* 0x001fc800078ec0ff */
[----:B------:R-:W-:-:S05]  /*16f00*/  LEA.HI R78, R78, 0x38, RZ, 0x1e ;  /* 0x000000384e4e7811 */ /* 0x000fca00078ff0ff */
[----:B------:R-:W2:Y:S01]  /*16f10*/  LDS R10, [R78.X16+0x40000] ;  /* 0x040000004e0a7984 */ /* 0x000ea2000000c800 */
[----:B------:R-:W2:Y:S01]  /*16f20*/  MUFU.EX2 R9, R9 ;  /* 0x0000000900097308 */ /* 0x000ea20000000800 */
[C---:B----4-:R-:W-:Y:S02]  /*16f30*/  FMUL R119, R11.reuse, R27 ;  /* 0x0000001b0b777220 */ /* 0x050fe40000400000 */
[----:B------:R-:W-:-:S03]  /*16f40*/  FMUL R118, R11, R26 ;  /* 0x0000001a0b767220 */ /* 0x000fc60000400000 */
[----:B------:R-:W-:Y:S01]  /*16f50*/  STL [R1+0xdb4], R119 ;  /* 0x000db47701007387 */ /* 0x000fe20000100800 */
[----:B------:R-:W-:-:S03]  /*16f60*/  FMUL R121, R11, R25 ;  /* 0x000000190b797220 */ /* 0x000fc60000400000 */
[----:B------:R-:W-:Y:S04]  /*16f70*/  STL [R1+0xdc8], R118 ;  /* 0x000dc87601007387 */ /* 0x000fe80000100800 */
[----:B------:R-:W-:Y:S01]  /*16f80*/  STL [R1+0xdcc], R121 ;  /* 0x000dcc7901007387 */ /* 0x000fe20000100800 */
[C---:B------:R-:W-:Y:S02]  /*16f90*/  FMUL R122, R11.reuse, R24 ;  /* 0x000000180b7a7220 */ /* 0x040fe40000400000 */
[----:B------:R-:W-:-:S03]  /*16fa0*/  FMUL R12, R11, R23 ;  /* 0x000000170b0c7220 */ /* 0x000fc60000400000 */
[----:B------:R-:W-:Y:S01]  /*16fb0*/  STL [R1+0xdd0], R122 ;  /* 0x000dd07a01007387 */ /* 0x000fe20000100800 */
[----:B------:R-:W-:-:S03]  /*16fc0*/  FMUL R22, R11, R22 ;  /* 0x000000160b167220 */ /* 0x000fc60000400000 */
[----:B------:R0:W-:Y:S01]  /*16fd0*/  STL [R1+0xa0], R12 ;  /* 0x0000a00c01007387 */ /* 0x0001e20000100800 */
[----:B------:R-:W-:-:S03]  /*16fe0*/  FMUL R13, R11, R21 ;  /* 0x000000150b0d7220 */ /* 0x000fc60000400000 */
[----:B------:R1:W-:Y:S01]  /*16ff0*/  STL [R1+0xa4], R22 ;  /* 0x0000a41601007387 */ /* 0x0003e20000100800 */
[----:B0-----:R-:W-:-:S03]  /*17000*/  FMUL R12, R11, R16 ;  /* 0x000000100b0c7220 */ /* 0x001fc60000400000 */
[----:B------:R-:W-:Y:S01]  /*17010*/  STL [R1+0x90], R13 ;  /* 0x0000900d01007387 */ /* 0x000fe20000100800 */
[----:B------:R-:W-:-:S03]  /*17020*/  FADD R11, -R90, R91 ;  /* 0x0000005b5a0b7221 */ /* 0x000fc60000000100 */
[----:B------:R-:W-:Y:S04]  /*17030*/  STL [R1+0x94], R12 ;  /* 0x0000940c01007387 */ /* 0x000fe80000100800 */
[----:B------:R-:W4:Y:S04]  /*17040*/  LDL.LU R91, [R1+0xe14] ;  /* 0x000e1400015b7983 */ /* 0x000f280000300800 */
[----:B------:R-:W4:Y:S01]  /*17050*/  LDL.LU R90, [R1+0xe10] ;  /* 0x000e1000015a7983 */ /* 0x000f220000300800 */
[----:B------:R-:W-:Y:S02]  /*17060*/  FMUL R11, R11, 1.4426950216293334961 ;  /* 0x3fb8aa3b0b0b7820 */ /* 0x000fe40000400000 */
[----:B--2---:R-:W-:-:S02]  /*17070*/  FFMA R14, R9, R14, R10 ;  /* 0x0000000e090e7223 */ /* 0x004fc4000000000a */
[----:B---3--:R-:W-:-:S03]  /*17080*/  FMUL R117, R9, R7 ;  /* 0x0000000709757220 */ /* 0x008fc60000400000 */
[----:B------:R0:W-:Y:S04]  /*17090*/  STL [R1+0x690], R14 ;  /* 0x0006900e01007387 */ /* 0x0001e80000100800 */
[----:B------:R-:W-:Y:S01]  /*170a0*/  STL [R1+0xdd4], R117 ;  /* 0x000dd47501007387 */ /* 0x000fe20000100800 */
[----:B------:R-:W-:-:S03]  /*170b0*/  FMUL R116, R9, R6 ;  /* 0x0000000609747220 */ /* 0x000fc60000400000 */
[----:B------:R-:W2:Y:S04]  /*170c0*/  LDL.LU R7, [R1+0x300] ;  /* 0x0003000001077983 */ /* 0x000ea80000300800 */
[----:B------:R-:W3:Y:S04]  /*170d0*/  LDL.LU R6, [R1+0x304] ;  /* 0x0003040001067983 */ /* 0x000ee80000300800 */
[----:B-1----:R-:W4:Y:S01]  /*170e0*/  LDL.LU R22, [R1+0x2f0] ;  /* 0x0002f00001167983 */ /* 0x002f220000300800 */
[----:B0-----:R0:W1:Y:S03]  /*170f0*/  MUFU.EX2 R14, R11 ;  /* 0x0000000b000e7308 */ /* 0x0010660000000800 */
[----:B------:R-:W4:Y:S04]  /*17100*/  LDL.LU R23, [R1+0x2f4] ;  /* 0x0002f40001177983 */ /* 0x000f280000300800 */
[----:B------:R-:W4:Y:S04]  /*17110*/  LDL.LU R12, [R1+0x2e0] ;  /* 0x0002e000010c7983 */ /* 0x000f280000300800 */
[----:B------:R-:W4:Y:S01]  /*17120*/  LDL.LU R13, [R1+0x2e4] ;  /* 0x0002e400010d7983 */ /* 0x000f220000300800 */
[----:B------:R-:W-:-:S03]  /*17130*/  FMUL R119, R9, R20 ;  /* 0x0000001409777220 */ /* 0x000fc60000400000 */
[----:B------:R-:W4:Y:S04]  /*17140*/  LDL.LU R16, [R1+0x2d0] ;  /* 0x0002d00001107983 */ /* 0x000f280000300800 */
[----:B------:R-:W-:Y:S01]  /*17150*/  STL [R1+0xdd8], R116 ;  /* 0x000dd87401007387 */ /* 0x000fe20000100800 */
[----:B------:R-:W-:-:S03]  /*17160*/  FMUL R120, R9, R17 ;  /* 0x0000001109787220 */ /* 0x000fc60000400000 */
[----:B------:R-:W-:Y:S01]  /*17170*/  STL [R1+0xddc], R119 ;  /* 0x000ddc7701007387 */ /* 0x000fe20000100800 */
[----:B0-----:R-:W-:-:S03]  /*17180*/  FMUL R11, R9, R19 ;  /* 0x00000013090b7220 */ /* 0x001fc60000400000 */
[----:B------:R-:W4:Y:S04]  /*17190*/  LDL.LU R17, [R1+0x2d4] ;  /* 0x0002d40001117983 */ /* 0x000f280000300800 */
[----:B------:R-:W4:Y:S01]  /*171a0*/  LDL.LU R21, [R1+0x698] ;  /* 0x0006980001157983 */ /* 0x000f220000300800 */
[----:B------:R-:W-:-:S03]  /*171b0*/  FMUL R18, R9, R18 ;  /* 0x0000001209127220 */ /* 0x000fc60000400000 */
[----:B------:R-:W-:Y:S04]  /*171c0*/  STL [R1+0xde0], R120 ;  /* 0x000de07801007387 */ /* 0x000fe80000100800 */
[----:B------:R0:W-:Y:S01]  /*171d0*/  STL [R1+0xa8], R11 ;  /* 0x0000a80b01007387 */ /* 0x0001e20000100800 */
[----:B------:R-:W-:-:S03]  /*171e0*/  FMUL R4, R9, R4 ;  /* 0x0000000409047220 */ /* 0x000fc60000400000 */
[----:B------:R-:W-:Y:S01]  /*171f0*/  STL [R1+0xac], R18 ;  /* 0x0000ac1201007387 */ /* 0x000fe20000100800 */
[----:B0-----:R-:W-:-:S03]  /*17200*/  FMUL R11, R9, R5 ;  /* 0x00000005090b7220 */ /* 0x001fc60000400000 */
[----:B------:R-:W4:Y:S01]  /*17210*/  LDL.LU R5, [R1+0x308] ;  /* 0x0003080001057983 */ /* 0x000f220000300800 */
[----:B------:R-:W-:-:S03]  /*17220*/  FADD R9, -R88, R89 ;  /* 0x0000005958097221 */ /* 0x000fc60000000100 */
[----:B------:R-:W-:Y:S04]  /*17230*/  STL [R1+0x98], R11 ;  /* 0x0000980b01007387 */ /* 0x000fe80000100800 */
[----:B------:R0:W-:Y:S04]  /*17240*/  STL [R1+0x9c], R4 ;  /* 0x00009c0401007387 */ /* 0x0001e80000100800 */
[----:B0-----:R-:W4:Y:S04]  /*17250*/  LDL.LU R4, [R1+0x30c] ;  /* 0x00030c0001047983 */ /* 0x001f280000300800 */
[----:B------:R-:W4:Y:S04]  /*17260*/  LDL.LU R89, [R1+0xe0c] ;  /* 0x000e0c0001597983 */ /* 0x000f280000300800 */
[----:B------:R-:W4:Y:S04]  /*17270*/  LDL.LU R88, [R1+0xe08] ;  /* 0x000e080001587983 */ /* 0x000f280000300800 */
[----:B------:R-:W4:Y:S04]  /*17280*/  LDL.LU R25, [R1+0x2f8] ;  /* 0x0002f80001197983 */ /* 0x000f280000300800 */
[----:B------:R-:W4:Y:S04]  /*17290*/  LDL.LU R24, [R1+0x2fc] ;  /* 0x0002fc0001187983 */ /* 0x000f280000300800 */
[----:B------:R-:W0:Y:S02]  /*172a0*/  S2R R78, SR_TID.X ;  /* 0x00000000004e7919 */ /* 0x000e240000002100 */
[----:B0-----:R-:W-:-:S04]  /*172b0*/  LOP3.LUT R78, R78, 0x1c, RZ, 0xc0, !PT ;  /* 0x0000001c4e4e7812 */ /* 0x001fc800078ec0ff */
[----:B------:R-:W-:-:S05]  /*172c0*/  LEA.HI R78, R78, 0x40, RZ, 0x1e ;  /* 0x000000404e4e7811 */ /* 0x000fca00078ff0ff */
[----:B------:R0:W1:Y:S04]  /*172d0*/  LDS R8, [R78.X16+0x40000] ;  /* 0x040000004e087984 */ /* 0x000068000000c800 */
[----:B0-----:R-:W0:Y:S02]  /*172e0*/  S2R R78, SR_TID.X ;  /* 0x00000000004e7919 */ /* 0x001e240000002100 */
[----:B0-----:R-:W-:-:S04]  /*172f0*/  LOP3.LUT R78, R78, 0x1c, RZ, 0xc0, !PT ;  /* 0x0000001c4e4e7812 */ /* 0x001fc800078ec0ff */
[----:B------:R-:W-:-:S05]  /*17300*/  LEA.HI R78, R78, 0x48, RZ, 0x1e ;  /* 0x000000484e4e7811 */ /* 0x000fca00078ff0ff */
[----:B------:R-:W0:Y:S01]  /*17310*/  LDS R10, [R78.X16+0x40000] ;  /* 0x040000004e0a7984 */ /* 0x000e22000000c800 */
[----:B------:R-:W-:-:S04]  /*17320*/  FMUL R9, R9, 1.4426950216293334961 ;  /* 0x3fb8aa3b09097820 */ /* 0x000fc80000400000 */
[----:B------:R4:W0:Y:S01]  /*17330*/  MUFU.EX2 R19, R9 ;  /* 0x0000000900137308 */ /* 0x0008220000000800 */
[----:B-1----:R-:W-:Y:S02]  /*17340*/  FFMA R15, R14, R15, R8 ;  /* 0x0000000f0e0f7223 */ /* 0x002fe40000000008 */
[----:B------:R-:W-:-:S03]  /*17350*/  FADD R11, -R84, R85 ;  /* 0x00000055540b7221 */ /* 0x000fc60000000100 */
[----:B------:R1:W-:Y:S04]  /*17360*/  STL [R1+0x694], R15 ;  /* 0x0006940f01007387 */ /* 0x0003e80000100800 */
[----:B------:R-:W4:Y:S01]  /*17370*/  LDL.LU R18, [R1+0x2e8] ;  /* 0x0002e80001127983 */ /* 0x000f220000300800 */
[----:B------:R-:W-:-:S03]  /*17380*/  FMUL R11, R11, 1.4426950216293334961 ;  /* 0x3fb8aa3b0b0b7820 */ /* 0x000fc60000400000 */
[----:B-1----:R-:W4:Y:S01]  /*17390*/  LDL.LU R15, [R1+0x2ec] ;  /* 0x0002ec00010f7983 */ /* 0x002f220000300800 */
[C---:B--2---:R-:W-:Y:S02]  /*173a0*/  FMUL R7, R14.reuse, R7 ;  /* 0x000000070e077220 */ /* 0x044fe40000400000 */
[----:B---3--:R-:W-:-:S03]  /*173b0*/  FMUL R6, R14, R6 ;  /* 0x000000060e067220 */ /* 0x008fc60000400000 */
[----:B------:R1:W-:Y:S04]  /*173c0*/  STL [R1+0xde4], R7 ;  /* 0x000de40701007387 */ /* 0x0003e80000100800 */
[----:B------:R2:W-:Y:S01]  /*173d0*/  STL [R1+0xde8], R6 ;  /* 0x000de80601007387 */ /* 0x0005e20000100800 */
[C---:B----4-:R-:W-:Y:S02]  /*173e0*/  FMUL R9, R14.reuse, R23 ;  /* 0x000000170e097220 */ /* 0x050fe40000400000 */
[----:B------:R-:W-:-:S05]  /*173f0*/  FMUL R16, R14, R16 ;  /* 0x000000100e107220 */ /* 0x000fca0000400000 */
[----:B------:R-:W-:Y:S04]  /*17400*/  STL [R1+0xcec], R16 ;  /* 0x000cec1001007387 */ /* 0x000fe80000100800 */
[----:B-1----:R-:W3:Y:S04]  /*17410*/  LDL.LU R7, [R1+0x2d8] ;  /* 0x0002d80001077983 */ /* 0x002ee80000300800 */
[----:B--2---:R-:W2:Y:S01]  /*17420*/  LDL.LU R6, [R1+0x2dc] ;  /* 0x0002dc0001067983 */ /* 0x004ea20000300800 */
[C---:B0-----:R-:W-:Y:S01]  /*17430*/  FFMA R21, R19.reuse, R21, R10 ;  /* 0x0000001513157223 */ /* 0x041fe2000000000a */
[----:B------:R0:W1:Y:S04]  /*17440*/  MUFU.EX2 R23, R11 ;  /* 0x0000000b00177308 */ /* 0x0000680000000800 */
[----:B------:R-:W-:Y:S04]  /*17450*/  STL [R1+0x698], R21 ;  /* 0x0006981501007387 */ /* 0x000fe80000100800 */
[----:B------:R-:W1:Y:S01]  /*17460*/  LDL.LU R33, [R1+0x69c] ;  /* 0x00069c0001217983 */ /* 0x000e620000300800 */
[----:B------:R-:W-:-:S05]  /*17470*/  FMUL R5, R19, R5 ;  /* 0x0000000513057220 */ /* 0x000fca0000400000 */
[----:B------:R4:W-:Y:S04]  /*17480*/  STL [R1+0xdec], R5 ;  /* 0x000dec0501007387 */ /* 0x0009e80000100800 */
[----:B------:R-:W2:Y:S04]  /*17490*/  LDL.LU R32, [R1+0x350] ;  /* 0x0003500001207983 */ /* 0x000ea80000300800 */
[----:B------:R-:W2:Y:S01]  /*174a0*/  LDL.LU R31, [R1+0x354] ;  /* 0x00035400011f7983 */ /* 0x000ea20000300800 */
[C---:B------:R-:W-:Y:S02]  /*174b0*/  FMUL R10, R19.reuse, R25 ;  /* 0x00000019130a7220 */ /* 0x040fe40000400000 */
[----:B0-----:R-:W-:-:S02]  /*174c0*/  FMUL R11, R19, R24 ;  /* 0x00000018130b7220 */ /* 0x001fc40000400000 */
[----:B------:R-:W2:Y:S04]  /*174d0*/  LDL.LU R24, [R1+0x340] ;  /* 0x0003400001187983 */ /* 0x000ea80000300800 */
[----:B------:R-:W2:Y:S04]  /*174e0*/  LDL.LU R25, [R1+0x344] ;  /* 0x0003440001197983 */ /* 0x000ea80000300800 */
[----:B------:R-:W2:Y:S04]  /*174f0*/  LDL.LU R28, [R1+0x320] ;  /* 0x00032000011c7983 */ /* 0x000ea80000300800 */
[----:B------:R-:W2:Y:S04]  /*17500*/  LDL.LU R29, [R1+0x324] ;  /* 0x00032400011d7983 */ /* 0x000ea80000300800 */
[----:B------:R-:W2:Y:S04]  /*17510*/  LDL.LU R30, [R1+0x310] ;  /* 0x00031000011e7983 */ /* 0x000ea80000300800 */
[----:B------:R-:W2:Y:S04]  /*17520*/  LDL.LU R27, [R1+0x314] ;  /* 0x00031400011b7983 */ /* 0x000ea80000300800 */
[----:B----4-:R-:W4:Y:S04]  /*17530*/  LDL.LU R5, [R1+0x6a0] ;  /* 0x0006a00001057983 */ /* 0x010f280000300800 */
[----:B------:R-:W0:Y:S04]  /*17540*/  S2R R78, SR_TID.X ;  /* 0x00000000004e7919 */ /* 0x000e280000002100 */
[----:B------:R-:W0:Y:S01]  /*17550*/  S2R R85, SR_TID.X ;  /* 0x0000000000557919 */ /* 0x000e220000002100 */
[----:B------:R-:W-:Y:S01]  /*17560*/  FMUL R8, R14, R22 ;  /* 0x000000160e087220 */ /* 0x000fe20000400000 */
[----:B0-----:R-:W-:-:S04]  /*17570*/  LOP3.LUT R78, R78, 0x1c, RZ, 0xc0, !PT ;  /* 0x0000001c4e4e7812 */ /* 0x001fc800078ec0ff */
[----:B------:R-:W-:Y:S02]  /*17580*/  LEA.HI R78, R78, 0x50, RZ, 0x1e ;  /* 0x000000504e4e7811 */ /* 0x000fe400078ff0ff */
[----:B------:R-:W-:-:S03]  /*17590*/  LOP3.LUT R85, R85, 0x1c, RZ, 0xc0, !PT ;  /* 0x0000001c55557812 */ /* 0x000fc600078ec0ff */
[----:B------:R-:W1:Y:S01]  /*175a0*/  LDS R20, [R78.X16+0x40000] ;  /* 0x040000004e147984 */ /* 0x000e62000000c800 */
[----:B------:R-:W-:-:S05]  /*175b0*/  LEA.HI R85, R85, 0x58, RZ, 0x1e ;  /* 0x0000005855557811 */ /* 0x000fca00078ff0ff */
[----:B------:R-:W4:Y:S01]  /*175c0*/  LDS R22, [R85.X16+0x40000] ;  /* 0x0400000055167984 */ /* 0x000f22000000c800 */
[----:B------:R-:W-:-:S03]  /*175d0*/  FADD R21, -R79, R83 ;  /* 0x000000534f157221 */ /* 0x000fc60000000100 */
[----:B------:R0:W-:Y:S01]  /*175e0*/  STL.64 [R1+0xcf8], R10 ;  /* 0x000cf80a01007387 */ /* 0x0001e20000100a00 */
[----:B------:R-:W-:-:S03]  /*175f0*/  FMUL R21, R21, 1.4426950216293334961 ;  /* 0x3fb8aa3b15157820 */ /* 0x000fc60000400000 */
[----:B------:R0:W-:Y:S01]  /*17600*/  STL.64 [R1+0xcf0], R8 ;  /* 0x000cf00801007387 */ /* 0x0001e20000100a00 */
[----:B------:R0:W4:Y:S01]  /*17610*/  MUFU.EX2 R35, R21 ;  /* 0x0000001500237308 */ /* 0x0001220000000800 */
[C---:B------:R-:W-:Y:S02]  /*17620*/  FMUL R12, R14.reuse, R12 ;  /* 0x0000000c0e0c7220 */ /* 0x040fe40000400000 */
[----:B------:R-:W4:Y:S01]  /*17630*/  LDL.LU R26, [R1+0x358] ;  /* 0x00035800011a7983 */ /* 0x000f220000300800 */
[C---:B------:R-:W-:Y:S02]  /*17640*/  FMUL R13, R14.reuse, R13 ;  /* 0x0000000d0e0d7220 */ /* 0x040fe40000400000 */
[----:B------:R-:W-:Y:S01]  /*17650*/  FMUL R17, R14, R17 ;  /* 0x000000110e117220 */ /* 0x000fe20000400000 */
[----:B------:R-:W4:Y:S04]  /*17660*/  LDL.LU R16, [R1+0x35c] ;  /* 0x00035c0001107983 */ /* 0x000f280000300800 */
[----:B0-----:R-:W4:Y:S01]  /*17670*/  LDL.LU R11, [R1+0x348] ;  /* 0x00034800010b7983 */ /* 0x001f220000300800 */
[----:B------:R-:W-:-:S03]  /*17680*/  FMUL R14, R19, R18 ;  /* 0x00000012130e7220 */ /* 0x000fc60000400000 */
[----:B------:R-:W4:Y:S04]  /*17690*/  LDL.LU R10, [R1+0x34c] ;  /* 0x00034c00010a7983 */ /* 0x000f280000300800 */
[----:B------:R-:W4:Y:S01]  /*176a0*/  LDL.LU R9, [R1+0x328] ;  /* 0x0003280001097983 */ /* 0x000f220000300800 */
[----:B------:R-:W-:-:S03]  /*176b0*/  FMUL R15, R19, R15 ;  /* 0x0000000f130f7220 */ /* 0x000fc60000400000 */
[----:B------:R-:W4:Y:S01]  /*176c0*/  LDL.LU R8, [R1+0x32c] ;  /* 0x00032c0001087983 */ /* 0x000f220000300800 */
[----:B------:R-:W-:-:S03]  /*176d0*/  FMUL R4, R19, R4 ;  /* 0x0000000413047220 */ /* 0x000fc60000400000 */
[----:B------:R-:W-:Y:S04]  /*176e0*/  STL.64 [R1+0xd08], R14 ;  /* 0x000d080e01007387 */ /* 0x000fe80000100a00 */
[----:B------:R-:W-:Y:S01]  /*176f0*/  STL.64 [R1+0xd00], R12 ;  /* 0x000d000c01007387 */ /* 0x000fe20000100a00 */
[----:B---3--:R-:W-:-:S03]  /*17700*/  FMUL R18, R19, R7 ;  /* 0x0000000713127220 */ /* 0x008fc60000400000 */
[----:B------:R-:W3:Y:S01]  /*17710*/  LDL.LU R7, [R1+0x318] ;  /* 0x0003180001077983 */ /* 0x000ee20000300800 */
[----:B--2---:R-:W-:-:S03]  /*17720*/  FMUL R19, R19, R6 ;  /* 0x0000000613137220 */ /* 0x004fc60000400000 */
[----:B------:R-:W2:Y:S01]  /*17730*/  LDL.LU R6, [R1+0x31c] ;  /* 0x00031c0001067983 */ /* 0x000ea20000300800 */
[----:B-1----:R-:W-:-:S05]  /*17740*/  FFMA R33, R23, R33, R20 ;  /* 0x0000002117217223 */ /* 0x002fca0000000014 */
[----:B------:R-:W-:Y:S01]  /*17750*/  STL [R1+0x69c], R33 ;  /* 0x00069c2101007387 */ /* 0x000fe20000100800 */
[C---:B------:R-:W-:Y:S02]  /*17760*/  FMUL R20, R23.reuse, R32 ;  /* 0x0000002017147220 */ /* 0x040fe40000400000 */
[----:B------:R-:W-:-:S03]  /*17770*/  FMUL R21, R23, R31 ;  /* 0x0000001f17157220 */ /* 0x000fc60000400000 */
[----:B------:R-:W-:Y:S04]  /*17780*/  STL [R1+0xce4], R20 ;  /* 0x000ce41401007387 */ /* 0x000fe80000100800 */
[----:B------:R-:W-:Y:S01]  /*17790*/  STL [R1+0xce8], R21 ;  /* 0x000ce81501007387 */ /* 0x000fe20000100800 */
[----:B------:R-:W-:-:S05]  /*177a0*/  FMUL R24, R23, R24 ;  /* 0x0000001817187220 */ /* 0x000fca0000400000 */
[----:B------:R-:W-:Y:S01]  /*177b0*/  STL [R1+0xce0], R24 ;  /* 0x000ce01801007387 */ /* 0x000fe20000100800 */
[----:B----4-:R-:W-:-:S05]  /*177c0*/  FFMA R5, R35, R5, R22 ;  /* 0x0000000523057223 */ /* 0x010fca0000000016 */
[----:B------:R0:W-:Y:S04]  /*177d0*/  STL [R1+0x6a0], R5 ;  /* 0x0006a00501007387 */ /* 0x0001e80000100800 */
[----:B0-----:R-:W4:Y:S04]  /*177e0*/  LDL.LU R5, [R1+0x6a4] ;  /* 0x0006a40001057983 */ /* 0x001f280000300800 */
[----:B------:R-:W0:Y:S01]  /*177f0*/  S2R R85, SR_TID.X ;  /* 0x0000000000557919 */ /* 0x000e220000002100 */
[C---:B------:R-:W-:Y:S02]  /*17800*/  FMUL R25, R23.reuse, R25 ;  /* 0x0000001917197220 */ /* 0x040fe40000400000 */
[----:B------:R-:W-:Y:S01]  /*17810*/  FMUL R28, R23, R28 ;  /* 0x0000001c171c7220 */ /* 0x000fe20000400000 */
[----:B------:R-:W4:Y:S01]  /*17820*/  LDL.LU R40, [R1+0x380] ;  /* 0x0003800001287983 */ /* 0x000f220000300800 */
[----:B0-----:R-:W-:-:S04]  /*17830*/  LOP3.LUT R85, R85, 0x1c, RZ, 0xc0, !PT ;  /* 0x0000001c55557812 */ /* 0x001fc800078ec0ff */
[----:B------:R-:W-:-:S05]  /*17840*/  LEA.HI R85, R85, 0x60, RZ, 0x1e ;  /* 0x0000006055557811 */ /* 0x000fca00078ff0ff */
[----:B------:R-:W4:Y:S01]  /*17850*/  LDS R36, [R85.X16+0x40000] ;  /* 0x0400000055247984 */ /* 0x000f22000000c800 */
[C---:B------:R-:W-:Y:S02]  /*17860*/  FMUL R29, R23.reuse, R29 ;  /* 0x0000001d171d7220 */ /* 0x040fe40000400000 */
[C---:B------:R-:W-:Y:S02]  /*17870*/  FMUL R32, R23.reuse, R30 ;  /* 0x0000001e17207220 */ /* 0x040fe40000400000 */
[----:B------:R-:W-:Y:S02]  /*17880*/  FMUL R33, R23, R27 ;  /* 0x0000001b17217220 */ /* 0x000fe40000400000 */
[----:B------:R-:W-:-:S04]  /*17890*/  FADD R23, -R74, R75 ;  /* 0x0000004b4a177221 */ /* 0x000fc80000000100 */
[----:B------:R-:W-:Y:S02]  /*178a0*/  FMUL R23, R23, 1.4426950216293334961 ;  /* 0x3fb8aa3b17177820 */ /* 0x000fe40000400000 */
[C---:B------:R-:W-:Y:S02]  /*178b0*/  FMUL R22, R35.reuse, R26 ;  /* 0x0000001a23167220 */ /* 0x040fe40000400000 */
[----:B------:R0:W4:Y:S01]  /*178c0*/  MUFU.EX2 R42, R23 ;  /* 0x00000017002a7308 */ /* 0x0001220000000800 */
[C---:B------:R-:W-:Y:S02]  /*178d0*/  FMUL R30, R35.reuse, R9 ;  /* 0x00000009231e7220 */ /* 0x040fe40000400000 */
[C---:B------:R-:W-:Y:S02]  /*178e0*/  FMUL R31, R35.reuse, R8 ;  /* 0x00000008231f7220 */ /* 0x040fe40000400000 */
[C---:B0-----:R-:W-:Y:S02]  /*178f0*/  FMUL R23, R35.reuse, R16 ;  /* 0x0000001023177220 */ /* 0x041fe40000400000 */
[C---:B------:R-:W-:Y:S01]  /*17900*/  FMUL R26, R35.reuse, R11 ;  /* 0x0000000b231a7220 */ /* 0x040fe20000400000 */
[----:B------:R-:W-:Y:S01]  /*17910*/  STL.64 [R1+0xd18], R30 ;  /* 0x000d181e01007387 */ /* 0x000fe20000100a00 */
[----:B------:R-:W-:-:S03]  /*17920*/  FMUL R27, R35, R10 ;  /* 0x0000000a231b7220 */ /* 0x000fc60000400000 */
[----:B------:R0:W-:Y:S04]  /*17930*/  STL.64 [R1+0xd10], R28 ;  /* 0x000d101c01007387 */ /* 0x0001e80000100a00 */
[----:B0-----:R-:W4:Y:S04]  /*17940*/  LDL.LU R29, [R1+0x384] ;  /* 0x00038400011d7983 */ /* 0x001f280000300800 */
[----:B------:R-:W4:Y:S04]  /*17950*/  LDL.LU R28, [R1+0x370] ;  /* 0x00037000011c7983 */ /* 0x000f280000300800 */
[----:B------:R-:W4:Y:S04]  /*17960*/  LDL.LU R24, [R1+0x374] ;  /* 0x0003740001187983 */ /* 0x000f280000300800 */
[----:B------:R-:W4:Y:S01]  /*17970*/  LDL.LU R21, [R1+0x390] ;  /* 0x0003900001157983 */ /* 0x000f220000300800 */
[----:B---3--:R-:W-:-:S02]  /*17980*/  FMUL R34, R35, R7 ;  /* 0x0000000723227220 */ /* 0x008fc40000400000 */
[----:B--2---:R-:W-:-:S05]  /*17990*/  FMUL R35, R35, R6 ;  /* 0x0000000623237220 */ /* 0x004fca0000400000 */
[----:B------:R-:W-:Y:S04]  /*179a0*/  STL.64 [R1+0xd28], R34 ;  /* 0x000d282201007387 */ /* 0x000fe80000100a00 */
[----:B------:R-:W-:Y:S04]  /*179b0*/  STL.64 [R1+0xd20], R32 ;  /* 0x000d202001007387 */ /* 0x000fe80000100a00 */
[----:B------:R-:W2:Y:S04]  /*179c0*/  LDL.LU R20, [R1+0x394] ;  /* 0x0003940001147983 */ /* 0x000ea80000300800 */
[----:B------:R-:W3:Y:S04]  /*179d0*/  LDL.LU R16, [R1+0x360] ;  /* 0x0003600001107983 */ /* 0x000ee80000300800 */
[----:B------:R-:W3:Y:S04]  /*179e0*/  LDL.LU R15, [R1+0x364] ;  /* 0x00036400010f7983 */ /* 0x000ee80000300800 */
[----:B------:R-:W3:Y:S04]  /*179f0*/  LDL.LU R14, [R1+0x6a8] ;  /* 0x0006a800010e7983 */ /* 0x000ee80000300800 */
[----:B------:R-:W3:Y:S04]  /*17a00*/  LDL.LU R13, [R1+0x388] ;  /* 0x00038800010d7983 */ /* 0x000ee80000300800 */
[----:B------:R-:W3:Y:S01]  /*17a10*/  LDL.LU R12, [R1+0x38c] ;  /* 0x00038c00010c7983 */ /* 0x000ee20000300800 */
[----:B----4-:R-:W-:-:S05]  /*17a20*/  FFMA R5, R42, R5, R36 ;  /* 0x000000052a057223 */ /* 0x010fca0000000024 */
[----:B------:R0:W-:Y:S04]  /*17a30*/  STL [R1+0x6a4], R5 ;  /* 0x0006a40501007387 */ /* 0x0001e80000100800 */
[----:B------:R-:W4:Y:S04]  /*17a40*/  LDL.LU R7, [R1+0x378] ;  /* 0x0003780001077983 */ /* 0x000f280000300800 */
[----:B------:R-:W4:Y:S04]  /*17a50*/  LDL.LU R6, [R1+0x37c] ;  /* 0x00037c0001067983 */ /* 0x000f280000300800 */
[----:B------:R-:W4:Y:S04]  /*17a60*/  LDL.LU R11, [R1+0x398] ;  /* 0x00039800010b7983 */ /* 0x000f280000300800 */
[----:B0-----:R-:W4:Y:S04]  /*17a70*/  LDL.LU R5, [R1+0x39c] ;  /* 0x00039c0001057983 */ /* 0x001f280000300800 */
[----:B------:R-:W0:Y:S01]  /*17a80*/  S2R R85, SR_TID.X ;  /* 0x0000000000557919 */ /* 0x000e220000002100 */
[----:B------:R-:W-:-:S03]  /*17a90*/  FADD R39, -R72, R73 ;  /* 0x0000004948277221 */ /* 0x000fc60000000100 */
[----:B------:R-:W4:Y:S01]  /*17aa0*/  LDL.LU R10, [R1+0x368] ;  /* 0x00036800010a7983 */ /* 0x000f220000300800 */
[----:B0-----:R-:W-:Y:S01]  /*17ab0*/  LOP3.LUT R85, R85, 0x1c, RZ, 0xc0, !PT ;  /* 0x0000001c55557812 */ /* 0x001fe200078ec0ff */
[----:B------:R-:W-:Y:S02]  /*17ac0*/  FMUL R39, R39, 1.4426950216293334961 ;  /* 0x3fb8aa3b27277820 */ /* 0x000fe40000400000 */
[----:B------:R-:W4:Y:S01]  /*17ad0*/  LDL.LU R9, [R1+0x36c] ;  /* 0x00036c0001097983 */ /* 0x000f220000300800 */
[----:B------:R-:W-:Y:S01]  /*17ae0*/  LEA.HI R85, R85, 0x68, RZ, 0x1e ;  /* 0x0000006855557811 */ /* 0x000fe200078ff0ff */
[----:B------:R-:W0:Y:S01]  /*17af0*/  MUFU.EX2 R51, R39 ;  /* 0x0000002700337308 */ /* 0x000e220000000800 */
[----:B------:R-:W-:Y:S01]  /*17b00*/  FADD R37, -R70, R71 ;  /* 0x0000004746257221 */ /* 0x000fe20000000100 */
[----:B------:R-:W4:Y:S04]  /*17b10*/  LDL.LU R8, [R1+0x6ac] ;  /* 0x0006ac0001087983 */ /* 0x000f280000300800 */
[----:B------:R-:W0:Y:S01]  /*17b20*/  LDS R38, [R85.X16+0x40000] ;  /* 0x0400000055267984 */ /* 0x000e22000000c800 */
[----:B------:R-:W-:-:S02]  /*17b30*/  FMUL R36, R42, R40 ;  /* 0x000000282a247220 */ /* 0x000fc40000400000 */
[----:B------:R-:W-:-:S03]  /*17b40*/  FMUL R37, R37, 1.4426950216293334961 ;  /* 0x3fb8aa3b25257820 */ /* 0x000fc60000400000 */
[----:B------:R-:W-:Y:S01]  /*17b50*/  STL [R1+0xcdc], R36 ;  /* 0x000cdc2401007387 */ /* 0x000fe20000100800 */
[----:B------:R1:W0:Y:S01]  /*17b60*/  MUFU.EX2 R54, R37 ;  /* 0x0000002500367308 */ /* 0x0002220000000800 */
[C---:B------:R-:W-:Y:S02]  /*17b70*/  FMUL R40, R42.reuse, R28 ;  /* 0x0000001c2a287220 */ /* 0x040fe40000400000 */
[----:B------:R-:W-:-:S03]  /*17b80*/  FMUL R41, R42, R24 ;  /* 0x000000182a297220 */ /* 0x000fc60000400000 */
[----:B------:R-:W-:Y:S01]  /*17b90*/  STL [R1+0xcd4], R40 ;  /* 0x000cd42801007387 */ /* 0x000fe20000100800 */
[----:B------:R-:W-:-:S03]  /*17ba0*/  FMUL R44, R42, R21 ;  /* 0x000000152a2c7220 */ /* 0x000fc60000400000 */
[----:B------:R-:W-:Y:S01]  /*17bb0*/  STL [R1+0xcd8], R41 ;  /* 0x000cd82901007387 */ /* 0x000fe20000100800 */
[----:B-1----:R-:W-:-:S03]  /*17bc0*/  FMUL R37, R42, R29 ;  /* 0x0000001d2a257220 */ /* 0x002fc60000400000 */
[----:B------:R-:W-:Y:S04]  /*17bd0*/  STL [R1+0xcd0], R44 ;  /* 0x000cd02c01007387 */ /* 0x000fe80000100800 */
[----:B------:R-:W4:Y:S04]  /*17be0*/  LDL.LU R30, [R1+0x3a0] ;  /* 0x0003a000011e7983 */ /* 0x000f280000300800 */
[----:B------:R-:W4:Y:S01]  /*17bf0*/  LDL.LU R29, [R1+0x3a4] ;  /* 0x0003a400011d7983 */ /* 0x000f220000300800 */
[C---:B--2---:R-:W-:Y:S02]  /*17c00*/  FMUL R45, R42.reuse, R20 ;  /* 0x000000142a2d7220 */ /* 0x044fe40000400000 */
[----:B---3--:R-:W-:-:S02]  /*17c10*/  FMUL R48, R42, R16 ;  /* 0x000000102a307220 */ /* 0x008fc40000400000 */
[----:B0-----:R-:W-:Y:S02]  /*17c20*/  FFMA R14, R51, R14, R38 ;  /* 0x0000000e330e7223 */ /* 0x001fe40000000026 */
[----:B------:R-:W-:-:S03]  /*17c30*/  FMUL R49, R42, R15 ;  /* 0x0000000f2a317220 */ /* 0x000fc60000400000 */
[----:B------:R-:W-:Y:S04]  /*17c40*/  STL [R1+0x6a8], R14 ;  /* 0x0006a80e01007387 */ /* 0x000fe80000100800 */
[----:B------:R-:W2:Y:S04]  /*17c50*/  LDL.LU R28, [R1+0x120] ;  /* 0x00012000011c7983 */ /* 0x000ea80000300800 */
[----:B------:R-:W3:Y:S04]  /*17c60*/  LDL.LU R24, [R1+0x124] ;  /* 0x0001240001187983 */ /* 0x000ee80000300800 */
[----:B------:R-:W3:Y:S04]  /*17c70*/  LDL.LU R16, [R1+0x110] ;  /* 0x0001100001107983 */ /* 0x000ee80000300800 */
[----:B------:R-:W3:Y:S01]  /*17c80*/  LDL.LU R21, [R1+0x114] ;  /* 0x0001140001157983 */ /* 0x000ee20000300800 */
[----:B----4-:R-:W-:-:S03]  /*17c90*/  FMUL R42, R51, R7 ;  /* 0x00000007332a7220 */ /* 0x010fc60000400000 */
[----:B------:R-:W4:Y:S01]  /*17ca0*/  LDL.LU R7, [R1+0x100] ;  /* 0x0001000001077983 */ /* 0x000f220000300800 */
[----:B------:R-:W-:-:S03]  /*17cb0*/  FMUL R43, R51, R6 ;  /* 0x00000006332b7220 */ /* 0x000fc60000400000 */
[----:B------:R-:W4:Y:S01]  /*17cc0*/  LDL.LU R6, [R1+0x104] ;  /* 0x0001040001067983 */ /* 0x000f220000300800 */
[----:B------:R-:W-:-:S03]  /*17cd0*/  FMUL R47, R51, R5 ;  /* 0x00000005332f7220 */ /* 0x000fc60000400000 */
[----:B------:R-:W4:Y:S04]  /*17ce0*/  LDL.LU R5, [R1+0x6b0] ;  /* 0x0006b00001057983 */ /* 0x000f280000300800 */
[----:B------:R-:W0:Y:S02]  /*17cf0*/  S2R R85, SR_TID.X ;  /* 0x0000000000557919 */ /* 0x000e240000002100 */
[----:B0-----:R-:W-:-:S04]  /*17d00*/  LOP3.LUT R85, R85, 0x1c, RZ, 0xc0, !PT ;  /* 0x0000001c55557812 */ /* 0x001fc800078ec0ff */
[----:B------:R-:W-:Y:S02]  /*17d10*/  LEA.HI R84, R85, 0x70, RZ, 0x1e ;  /* 0x0000007055547811 */ /* 0x000fe400078ff0ff */
[----:B------:R-:W0:Y:S04]  /*17d20*/  S2R R85, SR_TID.X ;  /* 0x0000000000557919 */ /* 0x000e280000002100 */
[----:B------:R-:W1:Y:S01]  /*17d30*/  LDS R52, [R84.X16+0x40000] ;  /* 0x0400000054347984 */ /* 0x000e62000000c800 */
[----:B------:R-:W-:Y:S01]  /*17d40*/  FADD R39, -R67, R69 ;  /* 0x0000004543277221 */ /* 0x000fe20000000100 */
[----:B0-----:R-:W-:-:S04]  /*17d50*/  LOP3.LUT R85, R85, 0x1c, RZ, 0xc0, !PT ;  /* 0x0000001c55557812 */ /* 0x001fc800078ec0ff */
[----:B------:R-:W-:-:S05]  /*17d60*/  LEA.HI R85, R85, 0x78, RZ, 0x1e ;  /* 0x0000007855557811 */ /* 0x000fca00078ff0ff */
[----:B------:R-:W0:Y:S01]  /*17d70*/  LDS R55, [R85.X16+0x40000] ;  /* 0x0400000055377984 */ /* 0x000e22000000c800 */
[----:B------:R-:W-:Y:S02]  /*17d80*/  FMUL R39, R39, 1.4426950216293334961 ;  /* 0x3fb8aa3b27277820 */ /* 0x000fe40000400000 */
[C---:B------:R-:W-:Y:S02]  /*17d90*/  FMUL R38, R51.reuse, R13 ;  /* 0x0000000d33267220 */ /* 0x040fe40000400000 */
[----:B------:R1:W0:Y:S01]  /*17da0*/  MUFU.EX2 R56, R39 ;  /* 0x0000002700387308 */ /* 0x0002220000000800 */
[C---:B------:R-:W-:Y:S02]  /*17db0*/  FMUL R46, R51.reuse, R11 ;  /* 0x0000000b332e7220 */ /* 0x040fe40000400000 */
[C---:B------:R-:W-:Y:S02]  /*17dc0*/  FMUL R50, R51.reuse, R10 ;  /* 0x0000000a33327220 */ /* 0x040fe40000400000 */
[----:B-1----:R-:W-:-:S02]  /*17dd0*/  FMUL R39, R51, R12 ;  /* 0x0000000c33277220 */ /* 0x002fc40000400000 */
[----:B------:R-:W-:Y:S02]  /*17de0*/  FMUL R51, R51, R9 ;  /* 0x0000000933337220 */ /* 0x000fe40000400000 */
[----:B------:R-:W-:-:S03]  /*17df0*/  FFMA R8, R54, R8, R52 ;  /* 0x0000000836087223 */ /* 0x000fc60000000034 */
[----:B------:R-:W-:Y:S04]  /*17e00*/  STL.64 [R1+0xd38], R50 ;  /* 0x000d383201007387 */ /* 0x000fe80000100a00 */
[----:B------:R-:W-:Y:S04]  /*17e10*/  STL.64 [R1+0xd30], R48 ;  /* 0x000d303001007387 */ /* 0x000fe80000100a00 */
[----:B------:R-:W4:Y:S04]  /*17e20*/  LDL.LU R20, [R1+0x3a8] ;  /* 0x0003a80001147983 */ /* 0x000f280000300800 */
[----:B------:R-:W4:Y:S04]  /*17e30*/  LDL.LU R15, [R1+0x3ac] ;  /* 0x0003ac00010f7983 */ /* 0x000f280000300800 */
[----:B------:R-:W4:Y:S04]  /*17e40*/  LDL.LU R14, [R1+0x128] ;  /* 0x00012800010e7983 */ /* 0x000f280000300800 */
[----:B------:R1:W-:Y:S04]  /*17e50*/  STL [R1+0x6ac], R8 ;  /* 0x0006ac0801007387 */ /* 0x0003e80000100800 */
[----:B------:R-:W4:Y:S01]  /*17e60*/  LDL.LU R13, [R1+0x12c] ;  /* 0x00012c00010d7983 */ /* 0x000f220000300800 */
[----:B------:R-:W-:-:S03]  /*17e70*/  FMUL R52, R54, R30 ;  /* 0x0000001e36347220 */ /* 0x000fc60000400000 */
[----:B------:R-:W4:Y:S01]  /*17e80*/  LDL.LU R12, [R1+0x118] ;  /* 0x00011800010c7983 */ /* 0x000f220000300800 */
[----:B------:R-:W-:-:S03]  /*17e90*/  FMUL R53, R54, R29 ;  /* 0x0000001d36357220 */ /* 0x000fc60000400000 */
[----:B------:R-:W4:Y:S04]  /*17ea0*/  LDL.LU R11, [R1+0x11c] ;  /* 0x00011c00010b7983 */ /* 0x000f280000300800 */
[----:B------:R-:W4:Y:S04]  /*17eb0*/  LDL.LU R10, [R1+0x108] ;  /* 0x00010800010a7983 */ /* 0x000f280000300800 */
[----:B------:R-:W4:Y:S04]  /*17ec0*/  LDL.LU R9, [R1+0x10c] ;  /* 0x00010c0001097983 */ /* 0x000f280000300800 */
[----:B-1----:R-:W4:Y:S04]  /*17ed0*/  LDL.LU R8, [R1+0x6b4] ;  /* 0x0006b40001087983 */ /* 0x002f280000300800 */
[----:B------:R-:W-:Y:S04]  /*17ee0*/  STL [R1+0xcc8], R52 ;  /* 0x000cc83401007387 */ /* 0x000fe80000100800 */
[----:B------:R1:W-:Y:S04]  /*17ef0*/  STL [R1+0xccc], R53 ;  /* 0x000ccc3501007387 */ /* 0x0003e80000100800 */
[----:B------:R-:W-:Y:S01]  /*17f00*/  STL.64 [R1+0xd48], R38 ;  /* 0x000d482601007387 */ /* 0x000fe20000100a00 */
[----:B--2---:R-:W-:-:S05]  /*17f10*/  FMUL R36, R54, R28 ;  /* 0x0000001c36247220 */ /* 0x004fca0000400000 */
[----:B------:R-:W-:Y:S01]  /*17f20*/  STL.64 [R1+0xd40], R36 ;  /* 0x000d402401007387 */ /* 0x000fe20000100a00 */
[----:B---3--:R-:W-:-:S03]  /*17f30*/  FMUL R16, R54, R16 ;  /* 0x0000001036107220 */ /* 0x008fc60000400000 */
[----:B------:R-:W-:Y:S04]  /*17f40*/  STL.64 [R1+0xd58], R18 ;  /* 0x000d581201007387 */ /* 0x000fe80000100a00 */
[----:B------:R-:W-:Y:S01]  /*17f50*/  STL.64 [R1+0xd50], R16 ;  /* 0x000d501001007387 */ /* 0x000fe20000100a00 */
[----:B----4-:R-:W-:-:S05]  /*17f60*/  FMUL R7, R54, R7 ;  /* 0x0000000736077220 */ /* 0x010fca0000400000 */
[----:B------:R2:W-:Y:S01]  /*17f70*/  STL [R1+0x100], R7 ;  /* 0x0001000701007387 */ /* 0x0005e20000100800 */
[----:B-1----:R-:W-:Y:S02]  /*17f80*/  FMUL R53, R54, R6 ;  /* 0x0000000636357220 */ /* 0x002fe40000400000 */
[----:B0-----:R-:W-:Y:S01]  /*17f90*/  FFMA R5, R56, R5, R55 ;  /* 0x0000000538057223 */ /* 0x001fe20000000037 */
[----:B--2---:R-:W2:Y:S04]  /*17fa0*/  LDL.LU R7, [R1+0xf0] ;  /* 0x0000f00001077983 */ /* 0x004ea80000300800 */
[----:B------:R0:W-:Y:S04]  /*17fb0*/  STL [R1+0x6b0], R5 ;  /* 0x0006b00501007387 */ /* 0x0001e80000100800 */
[----:B------:R-:W3:Y:S04]  /*17fc0*/  LDL.LU R6, [R1+0xf4] ;  /* 0x0000f40001067983 */ /* 0x000ee80000300800 */
[----:B0-----:R-:W4:Y:S04]  /*17fd0*/  LDL.LU R5, [R1+0xe0] ;  /* 0x0000e00001057983 */ /* 0x001f280000300800 */
[----:B------:R-:W0:Y:S01]  /*17fe0*/  S2R R85, SR_TID.X ;  /* 0x0000000000557919 */ /* 0x000e220000002100 */
[----:B------:R-:W-:-:S02]  /*17ff0*/  FMUL R41, R54, R24 ;  /* 0x0000001836297220 */ /* 0x000fc40000400000 */
[----:B------:R-:W-:Y:S01]  /*18000*/  FMUL R21, R54, R21 ;  /* 0x0000001536157220 */ /* 0x000fe20000400000 */
[----:B------:R-:W4:Y:S01]  /*18010*/  LDL.LU R19, [R1+0xe4] ;  /* 0x0000e40001137983 */ /* 0x000f220000300800 */
[----:B0-----:R-:W-:Y:S01]  /*18020*/  LOP3.LUT R85, R85, 0x1c, RZ, 0xc0, !PT ;  /* 0x0000001c55557812 */ /* 0x001fe200078ec0ff */
[----:B------:R-:W-:Y:S02]  /*18030*/  FADD R54, -R62, R68 ;  /* 0x000000443e367221 */ /* 0x000fe40000000100 */
[----:B------:R-:W4:Y:S01]  /*18040*/  LDL.LU R18, [R1+0x3d0] ;  /* 0x0003d00001127983 */ /* 0x000f220000300800 */
[----:B------:R-:W-:Y:S01]  /*18050*/  LEA.HI R85, R85, 0x80, RZ, 0x1e ;  /* 0x0000008055557811 */ /* 0x000fe200078ff0ff */
[----:B------:R-:W-:Y:S02]  /*18060*/  FMUL R54, R54, 1.4426950216293334961 ;  /* 0x3fb8aa3b36367820 */ /* 0x000fe40000400000 */
[----:B------:R-:W4:Y:S04]  /*18070*/  LDL.LU R17, [R1+0x3d4] ;  /* 0x0003d40001117983 */ /* 0x000f280000300800 */
[----:B------:R-:W0:Y:S01]  /*18080*/  LDS R57, [R85.X16+0x40000] ;  /* 0x0400000055397984 */ /* 0x000e22000000c800 */
[----:B------:R1:W0:Y:S03]  /*18090*/  MUFU.EX2 R58, R54 ;  /* 0x00000036003a7308 */ /* 0x0002260000000800 */
[----:B------:R-:W-:Y:S01]  /*180a0*/  STL.64 [R1+0xd68], R42 ;  /* 0x000d682a01007387 */ /* 0x000fe20000100a00 */
[----:B------:R-:W-:-:S02]  /*180b0*/  FMUL R40, R56, R14 ;  /* 0x0000000e38287220 */ /* 0x000fc40000400000 */
[----:B------:R-:W-:-:S03]  /*180c0*/  FMUL R55, R56, R15 ;  /* 0x0000000f38377220 */ /* 0x000fc60000400000 */
[----:B------:R-:W-:Y:S04]  /*180d0*/  STL.64 [R1+0xd60], R40 ;  /* 0x000d602801007387 */ /* 0x000fe80000100a00 */
[----:B------:R-:W4:Y:S04]  /*180e0*/  LDL.LU R16, [R1+0x3b0] ;  /* 0x0003b00001107983 */ /* 0x000f280000300800 */
[----:B------:R-:W4:Y:S01]  /*180f0*/  LDL.LU R15, [R1+0x3b4] ;  /* 0x0003b400010f7983 */ /* 0x000f220000300800 */
[----:B------:R-:W-:-:S03]  /*18100*/  FMUL R44, R56, R13 ;  /* 0x0000000d382c7220 */ /* 0x000fc60000400000 */
[----:B------:R-:W4:Y:S01]  /*18110*/  LDL.LU R14, [R1+0x6b8] ;  /* 0x0006b800010e7983 */ /* 0x000f220000300800 */
[C---:B-1----:R-:W-:Y:S02]  /*18120*/  FMUL R54, R56.reuse, R20 ;  /* 0x0000001438367220 */ /* 0x042fe40000400000 */
[----:B------:R-:W-:Y:S02]  /*18130*/  FMUL R9, R56, R9 ;  /* 0x0000000938097220 */ /* 0x000fe40000400000 */
[----:B0-----:R-:W-:-:S03]  /*18140*/  FFMA R8, R58, R8, R57 ;  /* 0x000000083a087223 */ /* 0x001fc60000000039 */
[----:B------:R0:W-:Y:S01]  /*18150*/  STL [R1+0x10c], R9 ;  /* 0x00010c0901007387 */ /* 0x0001e20000100800 */
[----:B------:R-:W-:-:S03]  /*18160*/  FMUL R20, R56, R12 ;  /* 0x0000000c38147220 */ /* 0x000fc60000400000 */
[----:B------:R-:W4:Y:S01]  /*18170*/  LDL.LU R13, [R1+0xf8] ;  /* 0x0000f800010d7983 */ /* 0x000f220000300800 */
[----:B------:R-:W-:-:S03]  /*18180*/  FMUL R24, R56, R11 ;  /* 0x0000000b38187220 */ /* 0x000fc60000400000 */
[----:B------:R-:W4:Y:S01]  /*18190*/  LDL.LU R12, [R1+0xfc] ;  /* 0x0000fc00010c7983 */ /* 0x000f220000300800 */
[----:B------:R-:W-:-:S03]  /*181a0*/  FMUL R52, R56, R10 ;  /* 0x0000000a38347220 */ /* 0x000fc60000400000 */
[----:B------:R1:W-:Y:S04]  /*181b0*/  STL [R1+0x6b4], R8 ;  /* 0x0006b40801007387 */ /* 0x0003e80000100800 */
[----:B------:R-:W4:Y:S04]  /*181c0*/  LDL.LU R11, [R1+0xe8] ;  /* 0x0000e800010b7983 */ /* 0x000f280000300800 */
[----:B------:R-:W4:Y:S04]  /*181d0*/  LDL.LU R10, [R1+0xec] ;  /* 0x0000ec00010a7983 */ /* 0x000f280000300800 */
[----:B0-----:R-:W4:Y:S04]  /*181e0*/  LDL.LU R9, [R1+0x3d8] ;  /* 0x0003d80001097983 */ /* 0x001f280000300800 */
[----:B-1----:R-:W4:Y:S01]  /*181f0*/  LDL.LU R8, [R1+0x3dc] ;  /* 0x0003dc0001087983 */ /* 0x002f220000300800 */
[----:B--2---:R-:W-:-:S02]  /*18200*/  FMUL R7, R58, R7 ;  /* 0x000000073a077220 */ /* 0x004fc40000400000 */
[----:B---3--:R-:W-:-:S03]  /*18210*/  FMUL R6, R58, R6 ;  /* 0x000000063a067220 */ /* 0x008fc60000400000 */
[----:B------:R0:W-:Y:S01]  /*18220*/  STL [R1+0xf0], R7 ;  /* 0x0000f00701007387 */ /* 0x0001e20000100800 */
[----:B----4-:R-:W-:-:S03]  /*18230*/  FMUL R5, R58, R5 ;  /* 0x000000053a057220 */ /* 0x010fc60000400000 */
[----:B------:R-:W-:Y:S04]  /*18240*/  STL [R1+0xf4], R6 ;  /* 0x0000f40601007387 */ /* 0x000fe80000100800 */
[----:B0-----:R-:W2:Y:S04]  /*18250*/  LDL.LU R7, [R1+0x3b8] ;  /* 0x0003b80001077983 */ /* 0x001ea80000300800 */
[----:B------:R0:W-:Y:S04]  /*18260*/  STL [R1+0xe0], R5 ;  /* 0x0000e00501007387 */ /* 0x0001e80000100800 */
[----:B0-----:R-:W3:Y:S04]  /*18270*/  LDL.LU R5, [R1+0x3bc] ;  /* 0x0003bc0001057983 */ /* 0x001ee80000300800 */
[----:B------:R-:W4:Y:S04]  /*18280*/  LDL.LU R6, [R1+0x73c] ;  /* 0x00073c0001067983 */ /* 0x000f280000300800 */
[----:B------:R-:W0:Y:S02]  /*18290*/  S2R R85, SR_TID.X ;  /* 0x0000000000557919 */ /* 0x000e240000002100 */
[----:B0-----:R-:W-:-:S04]  /*182a0*/  LOP3.LUT R85, R85, 0x1c, RZ, 0xc0, !PT ;  /* 0x0000001c55557812 */ /* 0x001fc800078ec0ff */
[----:B------:R-:W-:-:S05]  /*182b0*/  LEA.HI R85, R85, 0x88, RZ, 0x1e ;  /* 0x0000008855557811 */ /* 0x000fca00078ff0ff */
[----:B------:R0:W1:Y:S04]  /*182c0*/  LDS R62, [R85.X16+0x40000] ;  /* 0x04000000553e7984 */ /* 0x000068000000c800 */
[----:B0-----:R-:W0:Y:S01]  /*182d0*/  S2R R85, SR_TID.X ;  /* 0x0000000000557919 */ /* 0x001e220000002100 */
[----:B------:R-:W-:-:S04]  /*182e0*/  FADD R56, -R63, R64 ;  /* 0x000000403f387221 */ /* 0x000fc80000000100 */
[----:B------:R-:W-:-:S04]  /*182f0*/  FMUL R56, R56, 1.4426950216293334961 ;  /* 0x3fb8aa3b38387820 */ /* 0x000fc80000400000 */
[----:B------:R0:W1:Y:S01]  /*18300*/  MUFU.EX2 R63, R56 ;  /* 0x00000038003f7308 */ /* 0x0000620000000800 */
[----:B------:R-:W-:Y:S02]  /*18310*/  FMUL R19, R58, R19 ;  /* 0x000000133a137220 */ /* 0x000fe40000400000 */
[----:B------:R-:W-:Y:S01]  /*18320*/  FADD R59, -R59, R60 ;  /* 0x0000003c3b3b7221 */ /* 0x000fe20000000100 */
[----:B0-----:R-:W-:-:S04]  /*18330*/  LOP3.LUT R85, R85, 0x1c, RZ, 0xc0, !PT ;  /* 0x0000001c55557812 */ /* 0x001fc800078ec0ff */
[----:B------:R-:W-:Y:S01]  /*18340*/  LEA.HI R85, R85, 0x90, RZ, 0x1e ;  /* 0x0000009055557811 */ /* 0x000fe200078ff0ff */
[C---:B------:R-:W-:Y:S02]  /*18350*/  FMUL R56, R58.reuse, R18 ;  /* 0x000000123a387220 */ /* 0x040fe40000400000 */
[C---:B------:R-:W-:Y:S02]  /*18360*/  FMUL R57, R58.reuse, R17 ;  /* 0x000000113a397220 */ /* 0x040fe40000400000 */
[----:B------:R-:W4:Y:S01]  /*18370*/  LDS R64, [R85.X16+0x40000] ;  /* 0x0400000055407984 */ /* 0x000f22000000c800 */
[C---:B------:R-:W-:Y:S02]  /*18380*/  FMUL R60, R58.reuse, R16 ;  /* 0x000000103a3c7220 */ /* 0x040fe40000400000 */
[----:B------:R-:W-:Y:S01]  /*18390*/  FMUL R61, R58, R15 ;  /* 0x0000000f3a3d7220 */ /* 0x000fe20000400000 */
[----:B------:R-:W-:Y:S01]  /*183a0*/  STL [R1+0xc64], R56 ;  /* 0x000c643801007387 */ /* 0x000fe20000100800 */
[----:B-1----:R-:W-:-:S03]  /*183b0*/  FFMA R14, R63, R14, R62 ;  /* 0x0000000e3f0e7223 */ /* 0x002fc6000000003e */
[----:B------:R0:W-:Y:S04]  /*183c0*/  STL [R1+0xe4], R19 ;  /* 0x0000e41301007387 */ /* 0x0001e80000100800 */
[----:B------:R-:W-:Y:S01]  /*183d0*/  STL [R1+0xc68], R57 ;  /* 0x000c683901007387 */ /* 0x000fe20000100800 */
[----:B------:R-:W-:-:S03]  /*183e0*/  FADD R58, -R65, R66 ;  /* 0x00000042413a7221 */ /* 0x000fc60000000100 */
[----:B------:R-:W-:Y:S01]  /*183f0*/  STL [R1+0xc60], R60 ;  /* 0x000c603c01007387 */ /* 0x000fe20000100800 */
[----:B------:R-:W-:-:S03]  /*18400*/  FMUL R13, R63, R13 ;  /* 0x0000000d3f0d7220 */ /* 0x000fc60000400000 */
[----:B------:R-:W-:Y:S01]  /*18410*/  STL [R1+0xc6c], R61 ;  /* 0x000c6c3d01007387 */ /* 0x000fe20000100800 */
[----:B------:R-:W-:-:S03]  /*18420*/  FMUL R12, R63, R12 ;  /* 0x0000000c3f0c7220 */ /* 0x000fc60000400000 */
[----:B------:R-:W4:Y:S04]  /*18430*/  LDL.LU R29, [R1+0x490] ;  /* 0x00049000011d7983 */ /* 0x000f280000300800 */
[----:B------:R-:W4:Y:S01]  /*18440*/  LDL.LU R28, [R1+0x494] ;  /* 0x00049400011c7983 */ /* 0x000f220000300800 */
[----:B------:R-:W-:Y:S02]  /*18450*/  FMUL R65, R58, 1.4426950216293334961 ;  /* 0x3fb8aa3b3a417820 */ /* 0x000fe40000400000 */
[C---:B------:R-:W-:Y:S01]  /*18460*/  FMUL R11, R63.reuse, R11 ;  /* 0x0000000b3f0b7220 */ /* 0x040fe20000400000 */
[----:B------:R1:W-:Y:S04]  /*18470*/  STL [R1+0x6b8], R14 ;  /* 0x0006b80e01007387 */ /* 0x0003e80000100800 */
[----:B0-----:R-:W4:Y:S01]  /*18480*/  LDL.LU R19, [R1+0x3f0] ;  /* 0x0003f00001137983 */ /* 0x001f220000300800 */
[----:B------:R-:W-:-:S03]  /*18490*/  FMUL R10, R63, R10 ;  /* 0x0000000a3f0a7220 */ /* 0x000fc60000400000 */
[----:B------:R0:W-:Y:S01]  /*184a0*/  STL [R1+0xf8], R13 ;  /* 0x0000f80d01007387 */ /* 0x0001e20000100800 */
[----:B------:R-:W-:-:S03]  /*184b0*/  FMUL R58, R63, R9 ;  /* 0x000000093f3a7220 */ /* 0x000fc60000400000 */
[----:B------:R-:W4:Y:S01]  /*184c0*/  LDL.LU R18, [R1+0x3f4] ;  /* 0x0003f40001127983 */ /* 0x000f220000300800 */
[----:B------:R-:W-:-:S03]  /*184d0*/  FMUL R59, R59, 1.4426950216293334961 ;  /* 0x3fb8aa3b3b3b7820 */ /* 0x000fc60000400000 */
[----:B------:R0:W-:Y:S04]  /*184e0*/  STL [R1+0xfc], R12 ;  /* 0x0000fc0c01007387 */ /* 0x0001e80000100800 */
[----:B------:R-:W4:Y:S01]  /*184f0*/  LDL.LU R17, [R1+0x3e0] ;  /* 0x0003e00001117983 */ /* 0x000f220000300800 */
[----:B------:R0:W4:Y:S03]  /*18500*/  MUFU.EX2 R66, R59 ;  /* 0x0000003b00427308 */ /* 0x0001260000000800 */
[----:B------:R1:W-:Y:S04]  /*18510*/  STL [R1+0xe8], R11 ;  /* 0x0000e80b01007387 */ /* 0x0003e80000100800 */
[----:B------:R-:W4:Y:S01]  /*18520*/  LDL.LU R16, [R1+0x3e4] ;  /* 0x0003e40001107983 */ /* 0x000f220000300800 */
[----:B0-----:R-:W-:-:S03]  /*18530*/  FMUL R59, R63, R8 ;  /* 0x000000083f3b7220 */ /* 0x001fc60000400000 */
[----:B------:R0:W-:Y:S04]  /*18540*/  STL [R1+0xec], R10 ;  /* 0x0000ec0a01007387 */ /* 0x0001e80000100800 */
[----:B------:R-:W-:Y:S04]  /*18550*/  STL [R1+0xc70], R58 ;  /* 0x000c703a01007387 */ /* 0x000fe80000100800 */
[----:B------:R-:W4:Y:S04]  /*18560*/  LDL.LU R15, [R1+0x3c0] ;  /* 0x0003c000010f7983 */ /* 0x000f280000300800 */
[----:B-1----:R-:W4:Y:S04]  /*18570*/  LDL.LU R14, [R1+0x3c4] ;  /* 0x0003c400010e7983 */ /* 0x002f280000300800 */
[----:B------:R-:W4:Y:S04]  /*18580*/  LDL.LU R13, [R1+0x740] ;  /* 0x00074000010d7983 */ /* 0x000f280000300800 */
[----:B------:R-:W4:Y:S04]  /*18590*/  LDL.LU R12, [R1+0x498] ;  /* 0x00049800010c7983 */ /* 0x000f280000300800 */
[----:B------:R-:W4:Y:S04]  /*185a0*/  LDL.LU R11, [R1+0x49c] ;  /* 0x00049c00010b7983 */ /* 0x000f280000300800 */
[----:B------:R-:W-:Y:S01]  /*185b0*/  STL [R1+0xc74], R59 ;  /* 0x000c743b01007387 */ /* 0x000fe20000100800 */
[----:B--2---:R-:W-:-:S05]  /*185c0*/  FMUL R62, R63, R7 ;  /* 0x000000073f3e7220 */ /* 0x004fca0000400000 */
[----:B------:R-:W-:Y:S04]  /*185d0*/  STL [R1+0xc78], R62 ;  /* 0x000c783e01007387 */ /* 0x000fe80000100800 */
[----:B0-----:R-:W2:Y:S01]  /*185e0*/  LDL.LU R10, [R1+0x3f8] ;  /* 0x0003f800010a7983 */ /* 0x001ea20000300800 */
[----:B---3--:R-:W-:-:S03]  /*185f0*/  FMUL R63, R63, R5 ;  /* 0x000000053f3f7220 */ /* 0x008fc60000400000 */
[----:B------:R-:W3:Y:S04]  /*18600*/  LDL.LU R5, [R1+0x3fc] ;  /* 0x0003fc0001057983 */ /* 0x000ee80000300800 */
[----:B------:R-:W-:Y:S04]  /*18610*/  STL [R1+0xc7c], R63 ;  /* 0x000c7c3f01007387 */ /* 0x000fe80000100800 */
[----:B------:R-:W3:Y:S04]  /*18620*/  LDL.LU R9, [R1+0x3e8] ;  /* 0x0003e80001097983 */ /* 0x000ee80000300800 */
[----:B------:R-:W3:Y:S01]  /*18630*/  LDL.LU R8, [R1+0x3ec] ;  /* 0x0003ec0001087983 */ /* 0x000ee20000300800 */
[----:B----4-:R-:W-:-:S03]  /*18640*/  FFMA R6, R66, R6, R64 ;  /* 0x0000000642067223 */ /* 0x010fc60000000040 */
[----:B------:R-:W4:Y:S04]  /*18650*/  LDL.LU R7, [R1+0x3c8] ;  /* 0x0003c80001077983 */ /* 0x000f280000300800 */
[----:B------:R0:W-:Y:S04]  /*18660*/  STL [R1+0x73c], R6 ;  /* 0x00073c0601007387 */ /* 0x0001e80000100800 */
[----:B0-----:R-:W4:Y:S04]  /*18670*/  LDL.LU R6, [R1+0x3cc] ;  /* 0x0003cc0001067983 */ /* 0x001f280000300800 */
[----:B------:R-:W0:Y:S02]  /*18680*/  S2R R85, SR_TID.X ;  /* 0x0000000000557919 */ /* 0x000e240000002100 */
[----:B0-----:R-:W-:-:S04]  /*18690*/  LOP3.LUT R85, R85, 0x1c, RZ, 0xc0, !PT ;  /* 0x0000001c55557812 */ /* 0x001fc800078ec0ff */
[----:B------:R-:W-:-:S05]  /*186a0*/  LEA.HI R85, R85, 0x98, RZ, 0x1e ;  /* 0x0000009855557811 */ /* 0x000fca00078ff0ff */
[----:B------:R-:W0:Y:S01]  /*186b0*/  LDS R67, [R85.X16+0x40000] ;  /* 0x0400000055437984 */ /* 0x000e22000000c800 */
[----:B------:R1:W0:Y:S01]  /*186c0*/  MUFU.EX2 R79, R65 ;  /* 0x00000041004f7308 */ /* 0x0002220000000800 */
[C---:B------:R-:W-:Y:S02]  /*186d0*/  FMUL R64, R66.reuse, R29 ;  /* 0x0000001d42407220 */ /* 0x040fe40000400000 */
[----:B-1----:R-:W-:-:S03]  /*186e0*/  FMUL R65, R66, R28 ;  /* 0x0000001c42417220 */ /* 0x002fc60000400000 */
[----:B------:R-:W-:Y:S01]  /*186f0*/  STL [R1+0xc5c], R64 ;  /* 0x000c5c4001007387 */ /* 0x000fe20000100800 */
[----:B------:R-:W-:-:S03]  /*18700*/  FMUL R68, R66, R19 ;  /* 0x0000001342447220 */ /* 0x000fc60000400000 */
[----:B------:R-:W-:Y:S01]  /*18710*/  STL [R1+0xc80], R65 ;  /* 0x000c804101007387 */ /* 0x000fe20000100800 */
[----:B------:R-:W-:-:S03]  /*18720*/  FMUL R69, R66, R18 ;  /* 0x0000001242457220 */ /* 0x000fc60000400000 */
[----:B------:R-:W-:Y:S01]  /*18730*/  STL [R1+0xc54], R68 ;  /* 0x000c544401007387 */ /* 0x000fe20000100800 */
        /* <DEDUP_REMOVED lines=8> */
[C---:B0-----:R-:W-:Y:S02]  /*187c0*/  FFMA R13, R79.reuse, R13, R67 ;  /* 0x0000000d4f0d7223 */ /* 0x041fe40000000043 */
[C---:B------:R-:W-:Y:S01]  /*187d0*/  FMUL R66, R79.reuse, R12 ;  /* 0x0000000c4f427220 */ /* 0x040fe20000400000 */
[----:B------:R-:W-:Y:S01]  /*187e0*/  STL [R1+0xc8c], R77 ;  /* 0x000c8c4d01007387 */ /* 0x000fe20000100800 */
[----:B------:R-:W-:-:S03]  /*187f0*/  FMUL R67, R79, R11 ;  /* 0x0000000b4f437220 */ /* 0x000fc60000400000 */
[----:B------:R-:W-:Y:S04]  /*18800*/  STL [R1+0xc90], R66 ;  /* 0x000c904201007387 */ /* 0x000fe80000100800 */
[----:B------:R0:W-:Y:S04]  /*18810*/  STL [R1+0x740], R13 ;  /* 0x0007400d01007387 */ /* 0x0001e80000100800 */
[----:B------:R-:W-:Y:S01]  /*18820*/  STL [R1+0xc94], R67 ;  /* 0x000c944301007387 */ /* 0x000fe20000100800 */
[C---:B--2---:R-:W-:Y:S02]  /*18830*/  FMUL R70, R79.reuse, R10 ;  /* 0x0000000a4f467220 */ /* 0x044fe40000400000 */
[----:B---3--:R-:W-:-:S03]  /*18840*/  FMUL R71, R79, R5 ;  /* 0x000000054f477220 */ /* 0x008fc60000400000 */
[----:B------:R-:W-:Y:S04]  /*18850*/  STL [R1+0xc98], R70 ;  /* 0x000c984601007387 */ /* 0x000fe80000100800 */
[----:B------:R-:W2:Y:S01]  /*18860*/  LDL.LU R5, [R1+0x744] ;  /* 0x0007440001057983 */ /* 0x000ea20000300800 */
[----:B------:R-:W-:-:S03]  /*18870*/  FMUL R74, R79, R9 ;  /* 0x000000094f4a7220 */ /* 0x000fc60000400000 */
[----:B------:R-:W-:Y:S01]  /*18880*/  STL [R1+0xc9c], R71 ;  /* 0x000c9c4701007387 */ /* 0x000fe20000100800 */
[----:B------:R-:W-:-:S03]  /*18890*/  FMUL R75, R79, R8 ;  /* 0x000000084f4b7220 */ /* 0x000fc60000400000 */
[----:B------:R-:W-:Y:S01]  /*188a0*/  STL [R1+0xca0], R74 ;  /* 0x000ca04a01007387 */ /* 0x000fe20000100800 */
[----:B----4-:R-:W-:-:S03]  /*188b0*/  FMUL R78, R79, R7 ;  /* 0x000000074f4e7220 */ /* 0x010fc60000400000 */
[----:B------:R-:W3:Y:S04]  /*188c0*/  LDL.LU R16, [R1+0x4c0] ;  /* 0x0004c00001107983 */ /* 0x000ee80000300800 */
[----:B------:R-:W4:Y:S04]  /*188d0*/  LDL.LU R15, [R1+0x4c4] ;  /* 0x0004c400010f7983 */ /* 0x000f280000300800 */
[----:B------:R-:W4:Y:S04]  /*188e0*/  LDL.LU R11, [R1+0x4b0] ;  /* 0x0004b000010b7983 */ /* 0x000f280000300800 */
[----:B------:R-:W-:Y:S04]  /*188f0*/  STL [R1+0xca4], R75 ;  /* 0x000ca44b01007387 */ /* 0x000fe80000100800 */
[----:B------:R-:W-:Y:S01]  /*18900*/  STL [R1+0xca8], R78 ;  /* 0x000ca84e01007387 */ /* 0x000fe20000100800 */
[----:B------:R-:W-:-:S03]  /*18910*/  FMUL R79, R79, R6 ;  /* 0x000000064f4f7220 */ /* 0x000fc60000400000 */
[----:B------:R-:W4:Y:S04]  /*18920*/  LDL.LU R10, [R1+0x4b4] ;  /* 0x0004b400010a7983 */ /* 0x000f280000300800 */
[----:B------:R-:W4:Y:S04]  /*18930*/  LDL.LU R7, [R1+0x4a0] ;  /* 0x0004a00001077983 */ /* 0x000f280000300800 */
[----:B------:R-:W4:Y:S04]  /*18940*/  LDL.LU R6, [R1+0x4a4] ;  /* 0x0004a40001067983 */ /* 0x000f280000300800 */
[----:B------:R-:W1:Y:S01]  /*18950*/  S2R R85, SR_TID.X ;  /* 0x0000000000557919 */ /* 0x000e620000002100 */
[----:B------:R-:W-:Y:S01]  /*18960*/  FADD R80, -R80, R87 ;  /* 0x0000005750507221 */ /* 0x000fe20000000100 */
[----:B-1----:R-:W-:-:S04]  /*18970*/  LOP3.LUT R85, R85, 0x1c, RZ, 0xc0, !PT ;  /* 0x0000001c55557812 */ /* 0x002fc800078ec0ff */
[----:B------:R-:W-:-:S05]  /*18980*/  LEA.HI R85, R85, 0xa0, RZ, 0x1e ;  /* 0x000000a055557811 */ /* 0x000fca00078ff0ff */
[----:B------:R-:W2:Y:S01]  /*18990*/  LDS R83, [R85.X16+0x40000] ;  /* 0x0400000055537984 */ /* 0x000ea2000000c800 */
[----:B------:R-:W-:-:S03]  /*189a0*/  FADD R81, -R81, R3 ;  /* 0x0000000351517221 */ /* 0x000fc60000000100 */
[----:B------:R-:W-:Y:S01]  /*189b0*/  STL [R1+0xcac], R79 ;  /* 0x000cac4f01007387 */ /* 0x000fe20000100800 */
[----:B------:R-:W-:-:S03]  /*189c0*/  FADD R82, -R82, R108 ;  /* 0x0000006c52527221 */ /* 0x000fc60000000100 */
[----:B------:R-:W4:Y:S01]  /*189d0*/  LDL.LU R87, [R1+0xe04] ;  /* 0x000e040001577983 */ /* 0x000f220000300800 */
[----:B------:R-:W-:-:S03]  /*189e0*/  FMUL R80, R80, 1.4426950216293334961 ;  /* 0x3fb8aa3b50507820 */ /* 0x000fc60000400000 */
[----:B------:R-:W4:Y:S04]  /*189f0*/  LDL.LU R3, [R1+0xe00] ;  /* 0x000e000001037983 */ /* 0x000f280000300800 */
[----:B------:R-:W4:Y:S04]  /*18a00*/  LDL.LU R14, [R1+0x4d0] ;  /* 0x0004d000010e7983 */ /* 0x000f280000300800 */
[----:B0-----:R-:W4:Y:S04]  /*18a10*/  LDL.LU R13, [R1+0x4d4] ;  /* 0x0004d400010d7983 */ /* 0x001f280000300800 */
[----:B------:R-:W4:Y:S04]  /*18a20*/  LDL.LU R108, [R1+0xdfc] ;  /* 0x000dfc00016c7983 */ /* 0x000f280000300800 */
[----:B------:R-:W4:Y:S01]  /*18a30*/  LDL.LU R12, [R1+0x748] ;  /* 0x00074800010c7983 */ /* 0x000f220000300800 */
[----:B------:R-:W2:Y:S03]  /*18a40*/  MUFU.EX2 R80, R80 ;  /* 0x0000005000507308 */ /* 0x000ea60000000800 */
[----:B------:R-:W4:Y:S04]  /*18a50*/  LDL.LU R9, [R1+0x4c8] ;  /* 0x0004c80001097983 */ /* 0x000f280000300800 */
[----:B------:R-:W4:Y:S01]  /*18a60*/  LDL.LU R8, [R1+0x4cc] ;  /* 0x0004cc0001087983 */ /* 0x000f220000300800 */
[----:B--2---:R-:W-:-:S02]  /*18a70*/  FFMA R5, R80, R5, R83 ;  /* 0x0000000550057223 */ /* 0x004fc40000000053 */
[----:B------:R-:W-:Y:S02]  /*18a80*/  FADD R83, -R2, R109 ;  /* 0x0000006d02537221 */ /* 0x000fe40000000100 */
[----:B------:R-:W2:Y:S04]  /*18a90*/  LDL.LU R109, [R1+0xdf8] ;  /* 0x000df800016d7983 */ /* 0x000ea80000300800 */
[----:B------:R0:W-:Y:S01]  /*18aa0*/  STL [R1+0x744], R5 ;  /* 0x0007440501007387 */ /* 0x0001e20000100800 */
[C---:B---3--:R-:W-:Y:S02]  /*18ab0*/  FMUL R71, R80.reuse, R16 ;  /* 0x0000001050477220 */ /* 0x048fe40000400000 */
[C---:B----4-:R-:W-:Y:S01]  /*18ac0*/  FMUL R70, R80.reuse, R15 ;  /* 0x0000000f50467220 */ /* 0x050fe20000400000 */
[----:B0-----:R-:W3:Y:S01]  /*18ad0*/  LDL.LU R5, [R1+0x4b8] ;  /* 0x0004b80001057983 */ /* 0x001ee20000300800 */
[----:B------:R-:W-:-:S03]  /*18ae0*/  FMUL R79, R80, R11 ;  /* 0x0000000b504f7220 */ /* 0x000fc60000400000 */
[----:B------:R-:W4:Y:S04]  /*18af0*/  LDL.LU R2, [R1+0x4bc] ;  /* 0x0004bc0001027983 */ /* 0x000f280000300800 */
[----:B------:R-:W-:Y:S01]  /*18b00*/  STL [R1+0xcb4], R71 ;  /* 0x000cb44701007387 */ /* 0x000fe20000100800 */
[----:B------:R-:W-:-:S03]  /*18b10*/  FMUL R78, R80, R10 ;  /* 0x0000000a504e7220 */ /* 0x000fc60000400000 */
[----:B------:R-:W-:Y:S01]  /*18b20*/  STL [R1+0xcb0], R70 ;  /* 0x000cb04601007387 */ /* 0x000fe20000100800 */
[----:B------:R-:W-:-:S03]  /*18b30*/  FMUL R7, R80, R7 ;  /* 0x0000000750077220 */ /* 0x000fc60000400000 */
[----:B------:R-:W-:Y:S01]  /*18b40*/  STL [R1+0xcb8], R79 ;  /* 0x000cb84f01007387 */ /* 0x000fe20000100800 */
[----:B------:R-:W-:-:S03]  /*18b50*/  FMUL R6, R80, R6 ;  /* 0x0000000650067220 */ /* 0x000fc60000400000 */
[----:B------:R-:W-:Y:S04]  /*18b60*/  STL [R1+0xcbc], R78 ;  /* 0x000cbc4e01007387 */ /* 0x000fe80000100800 */
[----:B------:R-:W2:Y:S04]  /*18b70*/  LDL.LU R11, [R1+0x4a8] ;  /* 0x0004a800010b7983 */ /* 0x000ea80000300800 */
[----:B------:R0:W-:Y:S04]  /*18b80*/  STL [R1+0x150], R7 ;  /* 0x0001500701007387 */ /* 0x0001e80000100800 */
[----:B------:R-:W2:Y:S04]  /*18b90*/  LDL.LU R10, [R1+0x4ac] ;  /* 0x0004ac00010a7983 */ /* 0x000ea80000300800 */
[----:B------:R1:W-:Y:S04]  /*18ba0*/  STL [R1+0x154], R6 ;  /* 0x0001540601007387 */ /* 0x0003e80000100800 */
[----:B0-----:R-:W2:Y:S04]  /*18bb0*/  LDL.LU R7, [R1+0x4dc] ;  /* 0x0004dc0001077983 */ /* 0x001ea80000300800 */
[----:B-1----:R-:W2:Y:S04]  /*18bc0*/  LDL.LU R6, [R1+0x74c] ;  /* 0x00074c0001067983 */ /* 0x002ea80000300800 */
[----:B------:R-:W0:Y:S02]  /*18bd0*/  S2R R85, SR_TID.X ;  /* 0x0000000000557919 */ /* 0x000e240000002100 */
[----:B0-----:R-:W-:-:S04]  /*18be0*/  LOP3.LUT R84, R85, 0x1c, RZ, 0xc0, !PT ;  /* 0x0000001c55547812 */ /* 0x001fc800078ec0ff */
[----:B------:R-:W-:-:S06]  /*18bf0*/  LEA.HI R84, R84, 0xa8, RZ, 0x1e ;  /* 0x000000a854547811 */ /* 0x000fcc00078ff0ff */
[----:B------:R-:W0:Y:S01]  /*18c00*/  LDS R84, [R84.X16+0x40000] ;  /* 0x0400000054547984 */ /* 0x000e22000000c800 */
[----:B------:R-:W-:Y:S01]  /*18c10*/  FMUL R81, R81, 1.4426950216293334961 ;  /* 0x3fb8aa3b51517820 */ /* 0x000fe20000400000 */
[----:B------:R-:W-:-:S05]  /*18c20*/  LOP3.LUT R85, R85, 0x1c, RZ, 0xc0, !PT ;  /* 0x0000001c55557812 */ /* 0x000fca00078ec0ff */
[----:B------:R-:W1:Y:S01]  /*18c30*/  MUFU.EX2 R81, R81 ;  /* 0x0000005100517308 */ /* 0x000e620000000800 */
[----:B------:R-:W-:Y:S01]  /*18c40*/  LEA.HI R85, R85, 0xb0, RZ, 0x1e ;  /* 0x000000b055557811 */ /* 0x000fe200078ff0ff */
[C---:B------:R-:W-:Y:S02]  /*18c50*/  FMUL R77, R80.reuse, R14 ;  /* 0x0000000e504d7220 */ /* 0x040fe40000400000 */
[----:B------:R-:W-:-:S03]  /*18c60*/  FMUL R76, R80, R13 ;  /* 0x0000000d504c7220 */ /* 0x000fc60000400000 */
[----:B------:R-:W2:Y:S04]  /*18c70*/  LDS R85, [R85.X16+0x40000] ;  /* 0x0400000055557984 */ /* 0x000ea8000000c800 */
[----:B------:R-:W-:Y:S04]  /*18c80*/  STL [R1+0xcc0], R77 ;  /* 0x000cc04d01007387 */ /* 0x000fe80000100800 */
[----:B------:R-:W2:Y:S04]  /*18c90*/  LDL.LU R18, [R1+0x4d8] ;  /* 0x0004d80001127983 */ /* 0x000ea80000300800 */
[----:B------:R-:W-:Y:S01]  /*18ca0*/  STL [R1+0xcc4], R76 ;  /* 0x000cc44c01007387 */ /* 0x000fe20000100800 */
[----:B-1----:R-:W-:-:S02]  /*18cb0*/  FMUL R67, R81, R9 ;  /* 0x0000000951437220 */ /* 0x002fc40000400000 */
[----:B0-----:R-:W-:-:S05]  /*18cc0*/  FFMA R12, R81, R12, R84 ;  /* 0x0000000c510c7223 */ /* 0x001fca0000000054 */
[----:B------:R0:W-:Y:S04]  /*18cd0*/  STL [R1+0x748], R12 ;  /* 0x0007480c01007387 */ /* 0x0001e80000100800 */
[----:B------:R-:W2:Y:S04]  /*18ce0*/  LDL.LU R42, [R1+0x4e0] ;  /* 0x0004e000012a7983 */ /* 0x000ea80000300800 */
[----:B------:R-:W2:Y:S04]  /*18cf0*/  LDL.LU R41, [R1+0x4e4] ;  /* 0x0004e40001297983 */ /* 0x000ea80000300800 */
[----:B------:R-:W2:Y:S04]  /*18d00*/  LDL.LU R40, [R1+0x4f0] ;  /* 0x0004f00001287983 */ /* 0x000ea80000300800 */
[----:B------:R-:W2:Y:S01]  /*18d10*/  LDL.LU R39, [R1+0x4f4] ;  /* 0x0004f40001277983 */ /* 0x000ea20000300800 */
[----:B------:R-:W-:-:S03]  /*18d20*/  FMUL R66, R81, R8 ;  /* 0x0000000851427220 */ /* 0x000fc60000400000 */
[----:B------:R-:W2:Y:S04]  /*18d30*/  LDL.LU R38, [R1+0x500] ;  /* 0x0005000001267983 */ /* 0x000ea80000300800 */
[----:B------:R-:W2:Y:S04]  /*18d40*/  LDL.LU R17, [R1+0x504] ;  /* 0x0005040001117983 */ /* 0x000ea80000300800 */
[----:B------:R-:W2:Y:S01]  /*18d50*/  LDL.LU R16, [R1+0x510] ;  /* 0x0005100001107983 */ /* 0x000ea20000300800 */
[----:B------:R-:W-:-:S03]  /*18d60*/  FMUL R82, R82, 1.4426950216293334961 ;  /* 0x3fb8aa3b52527820 */ /* 0x000fc60000400000 */
[----:B------:R-:W2:Y:S04]  /*18d70*/  LDL.LU R9, [R1+0x514] ;  /* 0x0005140001097983 */ /* 0x000ea80000300800 */
[----:B------:R-:W2:Y:S01]  /*18d80*/  LDL.LU R8, [R1+0x750] ;  /* 0x0007500001087983 */ /* 0x000ea20000300800 */
[----:B------:R-:W1:Y:S03]  /*18d90*/  MUFU.EX2 R82, R82 ;  /* 0x0000005200527308 */ /* 0x000e660000000800 */
[----:B------:R-:W2:Y:S04]  /*18da0*/  LDL.64 R14, [R1+0x960] ;  /* 0x00096000010e7983 */ /* 0x000ea80000100a00 */
[----:B------:R-:W2:Y:S04]  /*18db0*/  LDL.LU R37, [R1+0x4e8] ;  /* 0x0004e80001257983 */ /* 0x000ea80000300800 */
[----:B------:R-:W2:Y:S04]  /*18dc0*/  LDL.LU R36, [R1+0x4ec] ;  /* 0x0004ec0001247983 */ /* 0x000ea80000300800 */
[----:B------:R-:W2:Y:S04]  /*18dd0*/  LDL.LU R35, [R1+0x4f8] ;  /* 0x0004f80001237983 */ /* 0x000ea80000300800 */
[----:B------:R-:W2:Y:S04]  /*18de0*/  LDL.LU R34, [R1+0x4fc] ;  /* 0x0004fc0001227983 */ /* 0x000ea80000300800 */
[----:B------:R-:W2:Y:S04]  /*18df0*/  LDL.LU R31, [R1+0x508] ;  /* 0x00050800011f7983 */ /* 0x000ea80000300800 */
[----:B------:R-:W2:Y:S01]  /*18e00*/  LDL.LU R30, [R1+0x50c] ;  /* 0x00050c00011e7983 */ /* 0x000ea20000300800 */
[----:B---3--:R-:W-:-:S03]  /*18e10*/  FMUL R75, R81, R5 ;  /* 0x00000005514b7220 */ /* 0x008fc60000400000 */
[----:B------:R-:W3:Y:S01]  /*18e20*/  LDL.LU R5, [R1+0x518] ;  /* 0x0005180001057983 */ /* 0x000ee20000300800 */
[----:B----4-:R-:W-:-:S03]  /*18e30*/  FMUL R74, R81, R2 ;  /* 0x00000002514a7220 */ /* 0x010fc60000400000 */
[----:B------:R-:W4:Y:S04]  /*18e40*/  LDL.LU R2, [R1+0x51c] ;  /* 0x00051c0001027983 */ /* 0x000f280000300800 */
[----:B0-----:R-:W4:Y:S04]  /*18e50*/  LDL.64 R12, [R1+0x958] ;  /* 0x00095800010c7983 */ /* 0x001f280000100a00 */
[----:B------:R-:W4:Y:S04]  /*18e60*/  LDL.64 R32, [R1+0x948] ;  /* 0x0009480001207983 */ /* 0x000f280000100a00 */
[----:B------:R-:W4:Y:S01]  /*18e70*/  LDL.64 R28, [R1+0x940] ;  /* 0x00094000011c7983 */ /* 0x000f220000100a00 */
[----:B--2---:R-:W-:-:S02]  /*18e80*/  FMUL R71, R81, R11 ;  /* 0x0000000b51477220 */ /* 0x004fc40000400000 */
[C---:B------:R-:W-:Y:S02]  /*18e90*/  FMUL R70, R81.reuse, R10 ;  /* 0x0000000a51467220 */ /* 0x040fe40000400000 */
[----:B------:R-:W2:Y:S01]  /*18ea0*/  LDL.64 R10, [R1+0x950] ;  /* 0x00095000010a7983 */ /* 0x000ea20000100a00 */
[----:B------:R-:W-:Y:S02]  /*18eb0*/  FMUL R65, R81, R7 ;  /* 0x0000000751417220 */ /* 0x000fe40000400000 */
[----:B-1----:R-:W-:-:S05]  /*18ec0*/  FFMA R6, R82, R6, R85 ;  /* 0x0000000652067223 */ /* 0x002fca0000000055 */
[----:B------:R0:W-:Y:S04]  /*18ed0*/  STL [R1+0x74c], R6 ;  /* 0x00074c0601007387 */ /* 0x0001e80000100800 */
[----:B0-----:R-:W2:Y:S01]  /*18ee0*/  LDL.64 R6, [R1+0x938] ;  /* 0x0009380001067983 */ /* 0x001ea20000100a00 */
[----:B------:R-:W-:-:S04]  /*18ef0*/  LOP3.LUT R86, R86, 0x1c, RZ, 0xc0, !PT ;  /* 0x0000001c56567812 */ /* 0x000fc800078ec0ff */
[----:B------:R-:W-:-:S06]  /*18f00*/  LEA.HI R86, R86, 0xb8, RZ, 0x1e ;  /* 0x000000b856567811 */ /* 0x000fcc00078ff0ff */
[----:B------:R-:W0:Y:S01]  /*18f10*/  LDS R86, [R86.X16+0x40000] ;  /* 0x0400000056567984 */ /* 0x000e22000000c800 */
[----:B------:R-:W-:-:S06]  /*18f20*/  FMUL R83, R83, 1.4426950216293334961 ;  /* 0x3fb8aa3b53537820 */ /* 0x000fcc0000400000 */
[----:B------:R-:W0:Y:S01]  /*18f30*/  MUFU.EX2 R83, R83 ;  /* 0x0000005300537308 */ /* 0x000e220000000800 */
[----:B------:R-:W-:Y:S02]  /*18f40*/  FMUL R73, R81, R18 ;  /* 0x0000001251497220 */ /* 0x000fe40000400000 */
[----:B------:R-:W2:Y:S01]  /*18f50*/  LDL.64 R18, [R1+0x930] ;  /* 0x0009300001127983 */ /* 0x000ea20000100a00 */
[C---:B------:R-:W-:Y:S02]  /*18f60*/  FMUL R76, R82.reuse, R42 ;  /* 0x0000002a524c7220 */ /* 0x040fe40000400000 */
[C---:B------:R-:W-:Y:S02]  /*18f70*/  FMUL R57, R82.reuse, R17 ;  /* 0x0000001152397220 */ /* 0x040fe40000400000 */
[----:B------:R-:W-:Y:S02]  /*18f80*/  FMUL R64, R82, R16 ;  /* 0x0000001052407220 */ /* 0x000fe40000400000 */
[----:B------:R-:W2:Y:S01]  /*18f90*/  LDL.64 R16, [R1+0x928] ;  /* 0x0009280001107983 */ /* 0x000ea20000100a00 */
[----:B0-----:R-:W-:-:S02]  /*18fa0*/  FFMA R8, R83, R8, R86 ;  /* 0x0000000853087223 */ /* 0x001fc40000000056 */
[----:B------:R-:W-:-:S03]  /*18fb0*/  FMUL R69, R82, R9 ;  /* 0x0000000952457220 */ /* 0x000fc60000400000 */
[----:B------:R0:W-:Y:S04]  /*18fc0*/  STL [R1+0x750], R8 ;  /* 0x0007500801007387 */ /* 0x0001e80000100800 */
[----:B0-----:R-:W2:Y:S01]  /*18fd0*/  LDL.64 R8, [R1+0x920] ;  /* 0x0009200001087983 */ /* 0x001ea20000100a00 */
[----:B------:R-:W-:-:S03]  /*18fe0*/  IMAD.WIDE R80, R3, 0x2, R14 ;  /* 0x0000000203507825 */ /* 0x000fc600078e020e */
[----:B------:R-:W2:Y:S01]  /*18ff0*/  LDL.64 R14, [R1+0x918] ;  /* 0x00091800010e7983 */ /* 0x000ea20000100a00 */
[C---:B------:R-:W-:Y:S02]  /*19000*/  FMUL R77, R82.reuse, R41 ;  /* 0x00000029524d7220 */ /* 0x040fe40000400000 */
[C---:B------:R-:W-:Y:S02]  /*19010*/  FMUL R63, R82.reuse, R40 ;  /* 0x00000028523f7220 */ /* 0x040fe40000400000 */
[C---:B------:R-:W-:Y:S02]  /*19020*/  FMUL R62, R82.reuse, R39 ;  /* 0x00000027523e7220 */ /* 0x040fe40000400000 */
[----:B------:R-:W-:Y:S02]  /*19030*/  FMUL R61, R82, R38 ;  /* 0x00000026523d7220 */ /* 0x000fe40000400000 */
[C---:B------:R-:W-:Y:S02]  /*19040*/  FMUL R78, R83.reuse, R37 ;  /* 0x00000025534e7220 */ /* 0x040fe40000400000 */
[----:B------:R-:W-:-:S02]  /*19050*/  FMUL R79, R83, R36 ;  /* 0x00000024534f7220 */ /* 0x000fc40000400000 */
[C---:B------:R-:W-:Y:S02]  /*19060*/  FMUL R59, R83.reuse, R35 ;  /* 0x00000023533b7220 */ /* 0x040fe40000400000 */
[C---:B------:R-:W-:Y:S02]  /*19070*/  FMUL R58, R83.reuse, R34 ;  /* 0x00000022533a7220 */ /* 0x040fe40000400000 */
[C---:B------:R-:W-:Y:S02]  /*19080*/  FMUL R56, R83.reuse, R31 ;  /* 0x0000001f53387220 */ /* 0x040fe40000400000 */
[C---:B------:R-:W-:Y:S02]  /*19090*/  FMUL R60, R83.reuse, R30 ;  /* 0x0000001e533c7220 */ /* 0x040fe40000400000 */
[----:B------:R-:W2:Y:S01]  /*190a0*/  LDL.64 R30, [R1+0x910] ;  /* 0x00091000011e7983 */ /* 0x000ea20000100a00 */
[C---:B---3--:R-:W-:Y:S02]  /*190b0*/  FMUL R68, R83.reuse, R5 ;  /* 0x0000000553447220 */ /* 0x048fe40000400000 */
[----:B----4-:R-:W-:-:S02]  /*190c0*/  FMUL R72, R83, R2 ;  /* 0x0000000253487220 */ /* 0x010fc40000400000 */
[----:B------:R0:W3:Y:S01]  /*190d0*/  LDG.E.U16 R2, [R80.64] ;  /* 0x0000000650027981 */ /* 0x0000e2000c1e1500 */
[----:B------:R-:W-:-:S03]  /*190e0*/  IMAD.WIDE R84, R3, 0x2, R12 ;  /* 0x0000000203547825 */ /* 0x000fc600078e020c */
[----:B------:R-:W4:Y:S04]  /*190f0*/  LDL.64 R12, [R1+0x908] ;  /* 0x00090800010c7983 */ /* 0x000f280000100a00 */
[----:B------:R1:W3:Y:S01]  /*19100*/  LDG.E.U16 R51, [R84.64] ;  /* 0x0000000654337981 */ /* 0x0002e2000c1e1500 */
[----:B--2---:R-:W-:-:S03]  /*19110*/  IMAD.WIDE R82, R3, 0x2, R10 ;  /* 0x0000000203527825 */ /* 0x004fc600078e020a */
[----:B------:R-:W2:Y:S04]  /*19120*/  LDL.64 R10, [R1+0x900] ;  /* 0x00090000010a7983 */ /* 0x000ea80000100a00 */
[----:B------:R0:W2:Y:S02]  /*19130*/  LDG.E.U16 R50, [R82.64] ;  /* 0x0000000652327981 */ /* 0x0000a4000c1e1500 */
[C---:B0-----:R-:W-:Y:S02]  /*19140*/  IMAD.WIDE R82, R3.reuse, 0x2, R6 ;  /* 0x0000000203527825 */ /* 0x041fe400078e0206 */
[----:B------:R-:W2:Y:S02]  /*19150*/  LDL.64 R6, [R1+0x8f8] ;  /* 0x0008f80001067983 */ /* 0x000ea40000100a00 */
[----:B-1----:R-:W-:-:S02]  /*19160*/  IMAD.WIDE R84, R3, 0x2, R28 ;  /* 0x0000000203547825 */ /* 0x002fc400078e021c */
[----:B------:R-:W3:Y:S02]  /*19170*/  LDL.64 R28, [R1+0x8f0] ;  /* 0x0008f000011c7983 */ /* 0x000ee40000100a00 */
[C---:B------:R-:W-:Y:S02]  /*19180*/  IMAD.WIDE R80, R3.reuse, 0x2, R32 ;  /* 0x0000000203507825 */ /* 0x040fe400078e0220 */
[----:B------:R0:W3:Y:S04]  /*19190*/  LDG.E.U16 R43, [R82.64] ;  /* 0x00000006522b7981 */ /* 0x0000e8000c1e1500 */
[----:B------:R1:W3:Y:S04]  /*191a0*/  LDG.E.U16 R49, [R80.64] ;  /* 0x0000000650317981 */ /* 0x0002e8000c1e1500 */
[----:B------:R0:W3:Y:S01]  /*191b0*/  LDG.E.U16 R48, [R84.64] ;  /* 0x0000000654307981 */ /* 0x0000e2000c1e1500 */
[----:B-1----:R-:W-:-:S03]  /*191c0*/  IMAD.WIDE R80, R3, 0x2, R18 ;  /* 0x0000000203507825 */ /* 0x002fc600078e0212 */
[----:B------:R-:W3:Y:S04]  /*191d0*/  LDL.64 R18, [R1+0x8e8] ;  /* 0x0008e80001127983 */ /* 0x000ee80000100a00 */
[----:B------:R1:W3:Y:S01]  /*191e0*/  LDG.E.U16 R42, [R80.64] ;  /* 0x00000006502a7981 */ /* 0x0002e2000c1e1500 */
[----:B0-----:R-:W-:-:S03]  /*191f0*/  IMAD.WIDE R84, R3, 0x2, R16 ;  /* 0x0000000203547825 */ /* 0x001fc600078e0210 */
[----:B------:R-:W3:Y:S04]  /*19200*/  LDL.64 R16, [R1+0x8e0] ;  /* 0x0008e00001107983 */ /* 0x000ee80000100a00 */
[----:B------:R0:W3:Y:S01]  /*19210*/  LDG.E.U16 R41, [R84.64] ;  /* 0x0000000654297981 */ /* 0x0000e2000c1e1500 */
[----:B------:R-:W-:-:S03]  /*19220*/  IMAD.WIDE R82, R3, 0x2, R8 ;  /* 0x0000000203527825 */ /* 0x000fc600078e0208 */
[----:B------:R-:W3:Y:S01]  /*19230*/  LDL.64 R8, [R1+0x8d8] ;  /* 0x0008d80001087983 */ /* 0x000ee20000100a00 */
[----:B-1----:R-:W-:-:S03]  /*19240*/  IMAD.WIDE R80, R3, 0x2, R14 ;  /* 0x0000000203507825 */ /* 0x002fc600078e020e */
[----:B------:R-:W3:Y:S04]  /*19250*/  LDL.64 R14, [R1+0x8d0] ;  /* 0x0008d000010e7983 */ /* 0x000ee80000100a00 */
[----:B------:R4:W3:Y:S04]  /*19260*/  LDG.E.U16 R40, [R82.64] ;  /* 0x0000000652287981 */ /* 0x0008e8000c1e1500 */
[----:B------:R1:W3:Y:S01]  /*19270*/  LDG.E.U16 R39, [R80.64] ;  /* 0x0000000650277981 */ /* 0x0002e2000c1e1500 */
[----:B0-----:R-:W-:-:S05]  /*19280*/  IMAD.WIDE R84, R3, 0x2, R30 ;  /* 0x0000000203547825 */ /* 0x001fca00078e021e */
[----:B------:R2:W3:Y:S01]  /*19290*/  LDG.E.U16 R38, [R84.64] ;  /* 0x0000000654267981 */ /* 0x0004e2000c1e1500 */
[----:B----4-:R-:W-:-:S03]  /*192a0*/  IMAD.WIDE R82, R3, 0x2, R12 ;  /* 0x0000000203527825 */ /* 0x010fc600078e020c */
[----:B------:R-:W4:Y:S04]  /*192b0*/  LDL.64 R12, [R1+0x8c8] ;  /* 0x0008c800010c7983 */ /* 0x000f280000100a00 */
[----:B------:R3:W4:Y:S01]  /*192c0*/  LDG.E.U16 R37, [R82.64] ;  /* 0x0000000652257981 */ /* 0x000722000c1e1500 */
[----:B--2---:R-:W-:-:S03]  /*192d0*/  IMAD.WIDE R84, R3, 0x2, R6 ;  /* 0x0000000203547825 */ /* 0x004fc600078e0206 */
[----:B------:R-:W2:Y:S01]  /*192e0*/  LDL.64 R6, [R1+0x8b8] ;  /* 0x0008b80001067983 */ /* 0x000ea20000100a00 */
[----:B---3--:R-:W-:-:S03]  /*192f0*/  IMAD.WIDE R82, R3, 0x2, R28 ;  /* 0x0000000203527825 */ /* 0x008fc600078e021c */
[----:B------:R0:W3:Y:S01]  /*19300*/  LDG.E.U16 R35, [R84.64] ;  /* 0x0000000654237981 */ /* 0x0000e2000c1e1500 */
[----:B-1----:R-:W-:-:S03]  /*19310*/  IMAD.WIDE R80, R3, 0x2, R10 ;  /* 0x0000000203507825 */ /* 0x002fc600078e020a */
[----:B------:R1:W3:Y:S04]  /*19320*/  LDG.E.U16 R34, [R82.64] ;  /* 0x0000000652227981 */ /* 0x0002e8000c1e1500 */
[----:B------:R-:W3:Y:S04]  /*19330*/  LDL.64 R10, [R1+0x8c0] ;  /* 0x0008c000010a7983 */ /* 0x000ee80000100a00 */
[----:B------:R0:W3:Y:S02]  /*19340*/  LDG.E.U16 R36, [R80.64] ;  /* 0x0000000650247981 */ /* 0x0000e4000c1e1500 */
[----:B0-----:R-:W-:-:S05]  /*19350*/  IMAD.WIDE R80, R3, 0x2, R18 ;  /* 0x0000000203507825 */ /* 0x001fca00078e0212 */
[----:B------:R0:W3:Y:S01]  /*19360*/  LDG.E.U16 R33, [R80.64] ;  /* 0x0000000650217981 */ /* 0x0000e2000c1e1500 */
[----:B------:R-:W-:-:S03]  /*19370*/  IMAD.WIDE R84, R3, 0x2, R16 ;  /* 0x0000000203547825 */ /* 0x000fc600078e0210 */
[----:B------:R-:W3:Y:S04]  /*19380*/  LDL.64 R16, [R1+0x8a8] ;  /* 0x0008a80001107983 */ /* 0x000ee80000100a00 */
[----:B------:R4:W3:Y:S01]  /*19390*/  LDG.E.U16 R32, [R84.64] ;  /* 0x0000000654207981 */ /* 0x0008e2000c1e1500 */
[----:B-1----:R-:W-:-:S03]  /*193a0*/  IMAD.WIDE R82, R3, 0x2, R8 ;  /* 0x0000000203527825 */ /* 0x002fc600078e0208 */
[----:B------:R-:W3:Y:S01]  /*193b0*/  LDL.64 R8, [R1+0x8b0] ;  /* 0x0008b00001087983 */ /* 0x000ee20000100a00 */
[----:B0-----:R-:W-:-:S03]  /*193c0*/  IMAD.WIDE R80, R3, 0x2, R14 ;  /* 0x0000000203507825 */ /* 0x001fc600078e020e */
[----:B------:R-:W3:Y:S04]  /*193d0*/  LDL.64 R14, [R1+0x8a0] ;  /* 0x0008a000010e7983 */ /* 0x000ee80000100a00 */
[----:B------:R2:W3:Y:S01]  /*193e0*/  LDG.E.U16 R30, [R80.64] ;  /* 0x00000006501e7981 */ /* 0x0004e2000c1e1500 */
[----:B------:R-:W-:-:S03]  /*193f0*/  LEA.HI R0, R0, 0xc0, RZ, 0x1e ;  /* 0x000000c000007811 */ /* 0x000fc600078ff0ff */
[----:B------:R3:W3:Y:S04]  /*19400*/  LDG.E.U16 R31, [R82.64] ;  /* 0x00000006521f7981 */ /* 0x0006e8000c1e1500 */
[----:B------:R0:W1:Y:S01]  /*19410*/  LDS R86, [R0.X16+0x40000] ;  /* 0x0400000000567984 */ /* 0x000062000000c800 */
[----:B----4-:R-:W-:-:S03]  /*19420*/  IMAD.WIDE R84, R3, 0x2, R12 ;  /* 0x0000000203547825 */ /* 0x010fc600078e020c */
[----:B------:R-:W4:Y:S04]  /*19430*/  LDL.64 R12, [R1+0x898] ;  /* 0x00089800010c7983 */ /* 0x000f280000100a00 */
[----:B------:R0:W4:Y:S01]  /*19440*/  LDG.E.U16 R29, [R84.64] ;  /* 0x00000006541d7981 */ /* 0x000122000c1e1500 */
[----:B--2---:R-:W-:-:S03]  /*19450*/  IMAD.WIDE R80, R3, 0x2, R6 ;  /* 0x0000000203507825 */ /* 0x004fc600078e0206 */
[----:B------:R-:W2:Y:S04]  /*19460*/  LDL.64 R6, [R1+0x890] ;  /* 0x0008900001067983 */ /* 0x000ea80000100a00 */
[----:B------:R0:W2:Y:S01]  /*19470*/  LDG.E.U16 R19, [R80.64] ;  /* 0x0000000650137981 */ /* 0x0000a2000c1e1500 */
[----:B---3--:R-:W-:-:S03]  /*19480*/  IMAD.WIDE R82, R3, 0x2, R10 ;  /* 0x0000000203527825 */ /* 0x008fc600078e020a */
[----:B------:R-:W3:Y:S04]  /*19490*/  LDL.64 R10, [R1+0x888] ;  /* 0x00088800010a7983 */ /* 0x000ee80000100a00 */
[----:B------:R0:W3:Y:S02]  /*194a0*/  LDG.E.U16 R28, [R82.64] ;  /* 0x00000006521c7981 */ /* 0x0000e4000c1e1500 */
[----:B0-----:R-:W-:-:S05]  /*194b0*/  IMAD.WIDE R82, R3, 0x2, R16 ;  /* 0x0000000203527825 */ /* 0x001fca00078e0210 */
[----:B------:R0:W3:Y:S01]  /*194c0*/  LDG.E.U16 R17, [R82.64] ;  /* 0x0000000652117981 */ /* 0x0000e2000c1e1500 */
[----:B------:R-:W-:-:S03]  /*194d0*/  IMAD.WIDE R84, R3, 0x2, R8 ;  /* 0x0000000203547825 */ /* 0x000fc600078e0208 */
[----:B------:R-:W3:Y:S04]  /*194e0*/  LDL.64 R8, [R1+0x880] ;  /* 0x0008800001087983 */ /* 0x000ee80000100a00 */
[----:B------:R-:W1:Y:S01]  /*194f0*/  LDL.LU R0, [R1+0x754] ;  /* 0x0007540001007983 */ /* 0x000e620000300800 */
[----:B------:R-:W-:-:S03]  /*19500*/  IMAD.WIDE R80, R3, 0x2, R14 ;  /* 0x0000000203507825 */ /* 0x000fc600078e020e */
[----:B------:R2:W3:Y:S01]  /*19510*/  LDG.E.U16 R18, [R84.64] ;  /* 0x0000000654127981 */ /* 0x0004e2000c1e1500 */
[----:B0-----:R-:W-:-:S03]  /*19520*/  FADD R82, -R111, R110 ;  /* 0x0000006e6f527221 */ /* 0x001fc60000000100 */
[----:B------:R4:W3:Y:S04]  /*19530*/  LDG.E.U16 R16, [R80.64] ;  /* 0x0000000650107981 */ /* 0x0008e8000c1e1500 */
[----:B------:R-:W3:Y:S04]  /*19540*/  LDL.LU R110, [R1+0xdf4] ;  /* 0x000df400016e7983 */ /* 0x000ee80000300800 */
[----:B------:R-:W3:Y:S01]  /*19550*/  LDL.LU R111, [R1+0xdf0] ;  /* 0x000df000016f7983 */ /* 0x000ee20000300800 */
[----:B----4-:R-:W-:-:S05]  /*19560*/  IMAD.WIDE R80, R3, 0x2, R12 ;  /* 0x0000000203507825 */ /* 0x010fca00078e020c */
[----:B------:R0:W4:Y:S02]  /*19570*/  LDG.E.U16 R15, [R80.64] ;  /* 0x00000006500f7981 */ /* 0x000124000c1e1500 */
[----:B0-----:R-:W-:Y:S02]  /*19580*/  FMUL R80, R82, 1.4426950216293334961 ;  /* 0x3fb8aa3b52507820 */ /* 0x001fe40000400000 */
[----:B--2---:R-:W-:Y:S02]  /*19590*/  IMAD.WIDE R82, R3, 0x2, R6 ;  /* 0x0000000203527825 */ /* 0x004fe400078e0206 */
[----:B------:R-:W2:Y:S01]  /*195a0*/  LDL.64 R6, [R1+0x878] ;  /* 0x0008780001067983 */ /* 0x000ea20000100a00 */
[----:B------:R3:W1:Y:S03]  /*195b0*/  MUFU.EX2 R84, R80 ;  /* 0x0000005000547308 */ /* 0x0006660000000800 */
[----:B------:R0:W4:Y:S02]  /*195c0*/  LDG.E.U16 R14, [R82.64] ;  /* 0x00000006520e7981 */ /* 0x000124000c1e1500 */
[----:B0-----:R-:W-:-:S02]  /*195d0*/  FADD R82, -R107, R112 ;  /* 0x000000706b527221 */ /* 0x001fc40000000100 */
[----:B------:R-:W4:Y:S04]  /*195e0*/  LDL.LU R112, [R1+0x520] ;  /* 0x0005200001707983 */ /* 0x000f280000300800 */
[----:B------:R-:W4:Y:S01]  /*195f0*/  LDL.LU R107, [R1+0x524] ;  /* 0x00052400016b7983 */ /* 0x000f220000300800 */
[----:B---3--:R-:W-:-:S05]  /*19600*/  IMAD.WIDE R80, R3, 0x2, R10 ;  /* 0x0000000203507825 */ /* 0x008fca00078e020a */
[----:B------:R0:W3:Y:S01]  /*19610*/  LDG.E.U16 R13, [R80.64] ;  /* 0x00000006500d7981 */ /* 0x0000e2000c1e1500 */
[----:B-1----:R-:W-:-:S05]  /*19620*/  FFMA R0, R84, R0, R86 ;  /* 0x0000000054007223 */ /* 0x002fca0000000056 */
[----:B------:R1:W-:Y:S04]  /*19630*/  STL [R1+0x754], R0 ;  /* 0x0007540001007387 */ /* 0x0003e80000100800 */
[----:B------:R-:W3:Y:S04]  /*19640*/  LDL.LU R86, [R1+0x530] ;  /* 0x0005300001567983 */ /* 0x000ee80000300800 */
[----:B------:R-:W3:Y:S01]  /*19650*/  LDL.LU R83, [R1+0x534] ;  /* 0x0005340001537983 */ /* 0x000ee20000300800 */
[----:B0-----:R-:W-:-:S03]  /*19660*/  IMAD.WIDE R80, R3, 0x2, R8 ;  /* 0x0000000203507825 */ /* 0x001fc600078e0208 */
[----:B------:R-:W3:Y:S04]  /*19670*/  LDL.LU R10, [R1+0x540] ;  /* 0x00054000010a7983 */ /* 0x000ee80000300800 */
[----:B------:R-:W3:Y:S04]  /*19680*/  LDL.LU R8, [R1+0x544] ;  /* 0x0005440001087983 */ /* 0x000ee80000300800 */
[----:B------:R-:W3:Y:S04]  /*19690*/  LDL.64 R118, [R1+0x870] ;  /* 0x0008700001767983 */ /* 0x000ee80000100a00 */
[----:B------:R-:W3:Y:S04]  /*196a0*/  LDL.LU R5, [R1+0x758] ;  /* 0x0007580001057983 */ /* 0x000ee80000300800 */
[----:B------:R-:W3:Y:S04]  /*196b0*/  LDL.64 R116, [R1+0x868] ;  /* 0x0008680001747983 */ /* 0x000ee80000100a00 */
[----:B------:R2:W3:Y:S04]  /*196c0*/  LDG.E.U16 R12, [R80.64] ;  /* 0x00000006500c7981 */ /* 0x0004e8000c1e1500 */
[----:B-1----:R-:W3:Y:S04]  /*196d0*/  LDL.LU R0, [R1+0x53c] ;  /* 0x00053c0001007983 */ /* 0x002ee80000300800 */
[----:B------:R-:W3:Y:S01]  /*196e0*/  LDL.LU R9, [R1+0x528] ;  /* 0x0005280001097983 */ /* 0x000ee20000300800 */
[----:B--2---:R-:W-:-:S03]  /*196f0*/  IMAD.WIDE R80, R3, 0x2, R6 ;  /* 0x0000000203507825 */ /* 0x004fc600078e0206 */
[----:B------:R-:W2:Y:S04]  /*19700*/  LDL.LU R7, [R1+0x52c] ;  /* 0x00052c0001077983 */ /* 0x000ea80000300800 */
[----:B------:R-:W2:Y:S04]  /*19710*/  LDL.LU R6, [R1+0x538] ;  /* 0x0005380001067983 */ /* 0x000ea80000300800 */
[----:B------:R-:W0:Y:S01]  /*19720*/  S2R R123, SR_TID.X ;  /* 0x00000000007b7919 */ /* 0x000e220000002100 */
[----:B------:R-:W-:-:S03]  /*19730*/  FMUL R82, R82, 1.4426950216293334961 ;  /* 0x3fb8aa3b52527820 */ /* 0x000fc60000400000 */
[----:B------:R1:W2:Y:S01]  /*19740*/  LDG.E.U16 R11, [R80.64] ;  /* 0x00000006500b7981 */ /* 0x0002a2000c1e1500 */
[----:B0-----:R-:W-:-:S04]  /*19750*/  LOP3.LUT R123, R123, 0x1c, RZ, 0xc0, !PT ;  /* 0x0000001c7b7b7812 */ /* 0x001fc800078ec0ff */
[----:B------:R-:W-:-:S05]  /*19760*/  LEA.HI R123, R123, 0xc8, RZ, 0x1e ;  /* 0x000000c87b7b7811 */ /* 0x000fca00078ff0ff */
[----:B------:R-:W0:Y:S01]  /*19770*/  LDS R85, [R123.X16+0x40000] ;  /* 0x040000007b557984 */ /* 0x000e22000000c800 */
[----:B------:R-:W0:Y:S01]  /*19780*/  MUFU.EX2 R82, R82 ;  /* 0x0000005200527308 */ /* 0x000e220000000800 */
[C---:B----4-:R-:W-:Y:S02]  /*19790*/  FMUL R112, R84.reuse, R112 ;  /* 0x0000007054707220 */ /* 0x050fe40000400000 */
[----:B-1----:R-:W-:-:S03]  /*197a0*/  FMUL R81, R84, R107 ;  /* 0x0000006b54517220 */ /* 0x002fc60000400000 */
[----:B------:R-:W-:Y:S04]  /*197b0*/  STL [R1+0x1b0], R112 ;  /* 0x0001b07001007387 */ /* 0x000fe80000100800 */
[----:B------:R1:W-:Y:S02]  /*197c0*/  STL [R1+0x1b4], R81 ;  /* 0x0001b45101007387 */ /* 0x0003e40000100800 */
[C---:B-1----:R-:W-:Y:S02]  /*197d0*/  FMUL R81, R84.reuse, R108 ;  /* 0x0000006c54517220 */ /* 0x042fe40000400000 */
[C---:B---3--:R-:W-:Y:S02]  /*197e0*/  FMUL R80, R84.reuse, R86 ;  /* 0x0000005654507220 */ /* 0x048fe40000400000 */
[----:B------:R-:W-:-:S03]  /*197f0*/  FMUL R83, R84, R83 ;  /* 0x0000005354537220 */ /* 0x000fc60000400000 */
[----:B------:R1:W-:Y:S01]  /*19800*/  STL [R1+0x1c0], R80 ;  /* 0x0001c05001007387 */ /* 0x0003e20000100800 */
[----:B------:R-:W-:-:S03]  /*19810*/  FMUL R10, R84, R10 ;  /* 0x0000000a540a7220 */ /* 0x000fc60000400000 */
[----:B------:R-:W-:Y:S01]  /*19820*/  STL [R1+0x1c4], R83 ;  /* 0x0001c45301007387 */ /* 0x000fe20000100800 */
[----:B-1----:R-:W-:-:S03]  /*19830*/  FMUL R80, R84, R109 ;  /* 0x0000006d54507220 */ /* 0x002fc60000400000 */
[----:B------:R-:W-:Y:S01]  /*19840*/  STL [R1+0x1e0], R81 ;  /* 0x0001e05101007387 */ /* 0x000fe20000100800 */
[----:B------:R-:W-:-:S03]  /*19850*/  FMUL R8, R84, R8 ;  /* 0x0000000854087220 */ /* 0x000fc60000400000 */
[----:B------:R1:W-:Y:S01]  /*19860*/  STL [R1+0x1e4], R80 ;  /* 0x0001e45001007387 */ /* 0x0003e20000100800 */
[----:B0-----:R-:W-:-:S03]  /*19870*/  FFMA R5, R82, R5, R85 ;  /* 0x0000000552057223 */ /* 0x001fc60000000055 */
[----:B------:R0:W-:Y:S01]  /*19880*/  STL [R1+0x200], R10 ;  /* 0x0002000a01007387 */ /* 0x0001e20000100800 */
[----:B-1----:R-:W-:-:S03]  /*19890*/  IMAD.WIDE R80, R3, 0x2, R118 ;  /* 0x0000000203507825 */ /* 0x002fc600078e0276 */
[----:B------:R-:W-:Y:S04]  /*198a0*/  STL [R1+0x204], R8 ;  /* 0x0002040801007387 */ /* 0x000fe80000100800 */
[----:B------:R1:W-:Y:S04]  /*198b0*/  STL [R1+0x758], R5 ;  /* 0x0007580501007387 */ /* 0x0003e80000100800 */
[----:B0-----:R0:W3:Y:S04]  /*198c0*/  LDG.E.U16 R10, [R80.64] ;  /* 0x00000006500a7981 */ /* 0x0010e8000c1e1500 */
[----:B-1----:R-:W4:Y:S01]  /*198d0*/  LDL.LU R5, [R1+0x548] ;  /* 0x0005480001057983 */ /* 0x002f220000300800 */
[----:B0-----:R-:W-:-:S03]  /*198e0*/  IMAD.WIDE R80, R3, 0x2, R116 ;  /* 0x0000000203507825 */ /* 0x001fc600078e0274 */
[----:B------:R2:W-:Y:S01]  /*198f0*/  STL [R1+0xaac], R3 ;  /* 0x000aac0301007387 */ /* 0x0005e20000100800 */
[----:B------:R-:W-:-:S03]  /*19900*/  FMUL R112, R82, R9 ;  /* 0x0000000952707220 */ /* 0x000fc60000400000 */
[----:B------:R0:W3:Y:S01]  /*19910*/  LDG.E.U16 R8, [R80.64] ;  /* 0x0000000650087981 */ /* 0x0000e2000c1e1500 */
[C---:B--2---:R-:W-:Y:S02]  /*19920*/  FMUL R3, R82.reuse, R7 ;  /* 0x0000000752037220 */ /* 0x044fe40000400000 */
[C---:B------:R-:W-:Y:S02]  /*19930*/  FMUL R7, R82.reuse, R6 ;  /* 0x0000000652077220 */ /* 0x040fe40000400000 */
[C---:B------:R-:W-:Y:S02]  /*19940*/  FMUL R6, R82.reuse, R0 ;  /* 0x0000000052067220 */ /* 0x040fe40000400000 */
[----:B------:R-:W2:Y:S04]  /*19950*/  LDL.LU R0, [R1+0x54c] ;  /* 0x00054c0001007983 */ /* 0x000ea80000300800 */
[----:B------:R-:W-:Y:S04]  /*19960*/  STL [R1+0x1c8], R7 ;  /* 0x0001c80701007387 */ /* 0x000fe80000100800 */
[----:B------:R-:W3:Y:S04]  /*19970*/  LDL.LU R85, [R1+0x1d8] ;  /* 0x0001d80001557983 */ /* 0x000ee80000300800 */
[----:B------:R1:W-:Y:S04]  /*19980*/  STL [R1+0x1cc], R6 ;  /* 0x0001cc0601007387 */ /* 0x0003e80000100800 */
[----:B------:R-:W3:Y:S04]  /*19990*/  LDL.LU R84, [R1+0x1dc] ;  /* 0x0001dc0001547983 */ /* 0x000ee80000300800 */
[----:B------:R-:W3:Y:S04]  /*199a0*/  LDL.LU R86, [R1+0x1f0] ;  /* 0x0001f00001567983 */ /* 0x000ee80000300800 */
[----:B------:R-:W3:Y:S04]  /*199b0*/  LDL.LU R83, [R1+0x1f4] ;  /* 0x0001f40001537983 */ /* 0x000ee80000300800 */
[----:B------:R-:W3:Y:S04]  /*199c0*/  LDL.LU R9, [R1+0x1f8] ;  /* 0x0001f80001097983 */ /* 0x000ee80000300800 */
[----:B-1----:R-:W3:Y:S01]  /*199d0*/  LDL.LU R6, [R1+0x1fc] ;  /* 0x0001fc0001067983 */ /* 0x002ee20000300800 */
[----:B0-----:R-:W-:-:S03]  /*199e0*/  FMUL R81, R82, R110 ;  /* 0x0000006e52517220 */ /* 0x001fc60000400000 */
[----:B------:R-:W3:Y:S01]  /*199f0*/  LDL.LU R7, [R1+0x210] ;  /* 0x0002100001077983 */ /* 0x000ee20000300800 */
[----:B------:R-:W-:-:S03]  /*19a00*/  FMUL R80, R82, R111 ;  /* 0x0000006f52507220 */ /* 0x000fc60000400000 */
[----:B------:R-:W3:Y:S04]  /*19a10*/  LDL.LU R120, [R1+0x214] ;  /* 0x0002140001787983 */ /* 0x000ee80000300800 */
[----:B------:R-:W3:Y:S04]  /*19a20*/  LDL.LU R119, [R1+0x218] ;  /* 0x0002180001777983 */ /* 0x000ee80000300800 */
[----:B------:R-:W3:Y:S04]  /*19a30*/  LDL.LU R118, [R1+0x21c] ;  /* 0x00021c0001767983 */ /* 0x000ee80000300800 */
[----:B------:R-:W3:Y:S04]  /*19a40*/  LDL.LU R116, [R1+0x220] ;  /* 0x0002200001747983 */ /* 0x000ee80000300800 */
[----:B------:R-:W3:Y:S04]  /*19a50*/  LDL.LU R117, [R1+0x224] ;  /* 0x0002240001757983 */ /* 0x000ee80000300800 */
[----:B------:R-:W3:Y:S04]  /*19a60*/  LDL.LU R122, [R1+0x228] ;  /* 0x00022800017a7983 */ /* 0x000ee80000300800 */
[----:B------:R-:W3:Y:S04]  /*19a70*/  LDL.LU R121, [R1+0x22c] ;  /* 0x00022c0001797983 */ /* 0x000ee80000300800 */
[----:B------:R-:W-:Y:S04]  /*19a80*/  STL [R1+0x1e8], R81 ;  /* 0x0001e85101007387 */ /* 0x000fe80000100800 */
[----:B------:R-:W-:Y:S01]  /*19a90*/  STL [R1+0x1ec], R80 ;  /* 0x0001ec5001007387 */ /* 0x000fe20000100800 */
[----:B------:R-:W-:-:S03]  /*19aa0*/  F2FP.BF16.PACK_AB R111, R87, R88 ;  /* 0x00000058576f723e */ /* 0x000fc600000010ff */
[----:B------:R-:W0:Y:S01]  /*19ab0*/  LDS R81, [R106.X16+0x40000] ;  /* 0x040000006a517984 */ /* 0x000e22000000c800 */
[C---:B----4-:R-:W-:Y:S02]  /*19ac0*/  FMUL R5, R82.reuse, R5 ;  /* 0x0000000552057220 */ /* 0x050fe40000400000 */
[----:B--2---:R-:W-:Y:S02]  /*19ad0*/  FMUL R0, R82, R0 ;  /* 0x0000000052007220 */ /* 0x004fe40000400000 */
[----:B------:R-:W2:Y:S04]  /*19ae0*/  LDL.LU R82, [R1+0x1d4] ;  /* 0x0001d40001527983 */ /* 0x000ea80000300800 */
[----:B------:R-:W-:Y:S04]  /*19af0*/  STL [R1+0x208], R5 ;  /* 0x0002080501007387 */ /* 0x000fe80000100800 */
[----:B------:R1:W-:Y:S04]  /*19b00*/  STL [R1+0x20c], R0 ;  /* 0x00020c0001007387 */ /* 0x0003e80000100800 */
[----:B------:R-:W4:Y:S04]  /*19b10*/  LDL.LU R123, [R1+0x230] ;  /* 0x00023000017b7983 */ /* 0x000f280000300800 */
[----:B-1----:R-:W4:Y:S04]  /*19b20*/  LDL.LU R0, [R1+0x234] ;  /* 0x0002340001007983 */ /* 0x002f280000300800 */
[----:B------:R-:W2:Y:S04]  /*19b30*/  LDL.LU R87, [R1+0x1d0] ;  /* 0x0001d00001577983 */ /* 0x000ea80000300800 */
[----:B------:R-:W0:Y:S01]  /*19b40*/  LDL.LU R5, [R1+0x75c] ;  /* 0x00075c0001057983 */ /* 0x000e220000300800 */
[----:B------:R-:W-:-:S04]  /*19b50*/  FADD R80, -R104, R105 ;  /* 0x0000006968507221 */ /* 0x000fc80000000100 */
[----:B------:R-:W-:-:S06]  /*19b60*/  FMUL R80, R80, 1.4426950216293334961 ;  /* 0x3fb8aa3b50507820 */ /* 0x000fcc0000400000 */
[----:B------:R-:W0:Y:S01]  /*19b70*/  MUFU.EX2 R80, R80 ;  /* 0x0000005000507308 */ /* 0x000e220000000800 */
[----:B------:R-:W-:Y:S02]  /*19b80*/  F2FP.BF16.PACK_AB R107, R95, R96 ;  /* 0x000000605f6b723e */ /* 0x000fe400000010ff */
[----:B------:R-:W-:Y:S02]  /*19b90*/  F2FP.BF16.PACK_AB R105, R99, R100 ;  /* 0x000000646369723e */ /* 0x000fe400000010ff */
[----:B---3--:R-:W-:Y:S02]  /*19ba0*/  F2FP.BF16.PACK_AB R95, R119, R118 ;  /* 0x00000076775f723e */ /* 0x008fe400000010ff */
[----:B------:R-:W1:Y:S01]  /*19bb0*/  S2R R118, SR_TID.X ;  /* 0x0000000000767919 */ /* 0x000e620000002100 */
[----:B------:R-:W-:Y:S02]  /*19bc0*/  F2FP.BF16.PACK_AB R99, R85, R84 ;  /* 0x000000545563723e */ /* 0x000fe400000010ff */
[----:B------:R-:W-:Y:S01]  /*19bd0*/  F2FP.BF16.PACK_AB R106, R97, R98 ;  /* 0x00000062616a723e */ /* 0x000fe200000010ff */
[----:B------:R-:W2:Y:S01]  /*19be0*/  LDL.LU R85, [R1+0x560] ;  /* 0x0005600001557983 */ /* 0x000ea20000300800 */
[----:B------:R-:W-:-:S02]  /*19bf0*/  F2FP.BF16.PACK_AB R98, R86, R83 ;  /* 0x000000535662723e */ /* 0x000fc400000010ff */
[----:B------:R-:W-:Y:S01]  /*19c00*/  F2FP.BF16.PACK_AB R108, R93, R94 ;  /* 0x0000005e5d6c723e */ /* 0x000fe200000010ff */
[----:B------:R-:W2:Y:S01]  /*19c10*/  LDL.LU R84, [R1+0x564] ;  /* 0x0005640001547983 */ /* 0x000ea20000300800 */
[----:B------:R-:W-:-:S03]  /*19c20*/  F2FP.BF16.PACK_AB R97, R9, R6 ;  /* 0x000000060961723e */ /* 0x000fc600000010ff */
[----:B------:R-:W2:Y:S01]  /*19c30*/  LDL.LU R83, [R1+0x570] ;  /* 0x0005700001537983 */ /* 0x000ea20000300800 */
[----:B------:R-:W-:-:S03]  /*19c40*/  F2FP.BF16.PACK_AB R93, R122, R121 ;  /* 0x000000797a5d723e */ /* 0x000fc600000010ff */
[----:B------:R-:W2:Y:S04]  /*19c50*/  LDL.LU R9, [R1+0x580] ;  /* 0x0005800001097983 */ /* 0x000ea80000300800 */
[----:B------:R-:W2:Y:S04]  /*19c60*/  LDL.LU R122, [R1+0x65c] ;  /* 0x00065c00017a7983 */ /* 0x000ea80000300800 */
[----:B------:R-:W2:Y:S01]  /*19c70*/  LDL R121, [R1+0x410] ;  /* 0x0004100001797983 */ /* 0x000ea20000100800 */
[----:B------:R-:W-:Y:S02]  /*19c80*/  F2FP.BF16.PACK_AB R109, R91, R92 ;  /* 0x0000005c5b6d723e */ /* 0x000fe400000010ff */
[----:B-1----:R-:W-:-:S02]  /*19c90*/  LOP3.LUT R118, R118, 0x1c, RZ, 0xc0, !PT ;  /* 0x0000001c76767812 */ /* 0x002fc400078ec0ff */
[----:B------:R-:W-:Y:S02]  /*19ca0*/  F2FP.BF16.PACK_AB R110, R89, R90 ;  /* 0x0000005a596e723e */ /* 0x000fe400000010ff */
[----:B------:R-:W-:Y:S02]  /*19cb0*/  LEA.HI R118, R118, 0xd8, RZ, 0x1e ;  /* 0x000000d876767811 */ /* 0x000fe400078ff0ff */
[----:B------:R-:W-:Y:S02]  /*19cc0*/  F2FP.BF16.PACK_AB R96, R7, R120 ;  /* 0x000000780760723e */ /* 0x000fe400000010ff */
[----:B------:R-:W-:Y:S01]  /*19cd0*/  F2FP.BF16.PACK_AB R94, R116, R117 ;  /* 0x00000075745e723e */ /* 0x000fe200000010ff */
[----:B0-----:R-:W-:Y:S02]  /*19ce0*/  FFMA R5, R80, R5, R81 ;  /* 0x0000000550057223 */ /* 0x001fe40000000051 */
[----:B------:R-:W3:Y:S04]  /*19cf0*/  LDL.LU R81, [R1+0x574] ;  /* 0x0005740001517983 */ /* 0x000ee80000300800 */
[----:B------:R0:W-:Y:S04]  /*19d00*/  STL [R1+0x75c], R5 ;  /* 0x00075c0501007387 */ /* 0x0001e80000100800 */
[----:B------:R-:W3:Y:S01]  /*19d10*/  LDL.LU R6, [R1+0x584] ;  /* 0x0005840001067983 */ /* 0x000ee20000300800 */
[----:B----4-:R-:W-:-:S03]  /*19d20*/  F2FP.BF16.PACK_AB R92, R123, R0 ;  /* 0x000000007b5c723e */ /* 0x010fc600000010ff */
[----:B0-----:R-:W4:Y:S04]  /*19d30*/  LDL.LU R5, [R1+0x590] ;  /* 0x0005900001057983 */ /* 0x001f280000300800 */
[----:B------:R-:W4:Y:S01]  /*19d40*/  LDL.LU R0, [R1+0x594] ;  /* 0x0005940001007983 */ /* 0x000f220000300800 */
[----:B--2---:R-:W-:-:S03]  /*19d50*/  F2FP.BF16.PACK_AB R100, R87, R82 ;  /* 0x000000525764723e */ /* 0x004fc600000010ff */
[----:B------:R-:W2:Y:S04]  /*19d60*/  LDL.LU R90, [R1+0x238] ;  /* 0x00023800015a7983 */ /* 0x000ea80000300800 */
[----:B------:R-:W2:Y:S04]  /*19d70*/  LDL.LU R89, [R1+0x23c] ;  /* 0x00023c0001597983 */ /* 0x000ea80000300800 */
[----:B------:R-:W2:Y:S04]  /*19d80*/  LDL.LU R88, [R1+0x240] ;  /* 0x0002400001587983 */ /* 0x000ea80000300800 */
[----:B------:R-:W2:Y:S04]  /*19d90*/  LDL.LU R87, [R1+0x244] ;  /* 0x0002440001577983 */ /* 0x000ea80000300800 */
[----:B------:R0:W1:Y:S04]  /*19da0*/  LDS R82, [R118.X16+0x40000] ;  /* 0x0400000076527984 */ /* 0x000068000000c800 */
[----:B------:R-:W2:Y:S04]  /*19db0*/  LDL.LU R7, [R1+0x248] ;  /* 0x0002480001077983 */ /* 0x000ea80000300800 */
[----:B0-----:R-:W2:Y:S04]  /*19dc0*/  LDL.LU R118, [R1+0x24c] ;  /* 0x00024c0001767983 */ /* 0x001ea80000300800 */
[----:B------:R-:W2:Y:S04]  /*19dd0*/  LDL.LU R120, [R1+0x250] ;  /* 0x0002500001787983 */ /* 0x000ea80000300800 */
[----:B------:R-:W2:Y:S04]  /*19de0*/  LDL.LU R119, [R1+0x254] ;  /* 0x0002540001777983 */ /* 0x000ea80000300800 */
[----:B------:R-:W2:Y:S04]  /*19df0*/  LDL.LU R116, [R1+0x258] ;  /* 0x0002580001747983 */ /* 0x000ea80000300800 */
[----:B------:R-:W2:Y:S04]  /*19e00*/  LDL.LU R123, [R1+0x25c] ;  /* 0x00025c00017b7983 */ /* 0x000ea80000300800 */
[----:B------:R-:W0:Y:S01]  /*19e10*/  S2R R117, SR_TID.X ;  /* 0x0000000000757919 */ /* 0x000e220000002100 */
[----:B------:R-:W-:-:S02]  /*19e20*/  FMUL R86, R80, R85 ;  /* 0x0000005550567220 */ /* 0x000fc40000400000 */
[C---:B------:R-:W-:Y:S02]  /*19e30*/  FMUL R85, R80.reuse, R84 ;  /* 0x0000005450557220 */ /* 0x040fe40000400000 */
[----:B------:R-:W-:Y:S01]  /*19e40*/  FMUL R84, R80, R83 ;  /* 0x0000005350547220 */ /* 0x000fe20000400000 */
[----:B------:R-:W-:Y:S04]  /*19e50*/  STL [R1+0x230], R86 ;  /* 0x0002305601007387 */ /* 0x000fe80000100800 */
[----:B------:R-:W-:Y:S04]  /*19e60*/  STL [R1+0x234], R85 ;  /* 0x0002345501007387 */ /* 0x000fe80000100800 */
[----:B------:R-:W-:Y:S01]  /*19e70*/  STL [R1+0x280], R84 ;  /* 0x0002805401007387 */ /* 0x000fe20000100800 */
[----:B------:R-:W-:-:S02]  /*19e80*/  F2FP.BF16.PACK_AB R104, R101, R102 ;  /* 0x000000666568723e */ /* 0x000fc400000010ff */
[----:B------:R-:W-:Y:S02]  /*19e90*/  F2FP.BF16.PACK_AB R101, R124, R125 ;  /* 0x0000007d7c65723e */ /* 0x000fe400000010ff */
[----:B0-----:R-:W-:-:S04]  /*19ea0*/  LOP3.LUT R117, R117, 0x1c, RZ, 0xc0, !PT ;  /* 0x0000001c75757812 */ /* 0x001fc800078ec0ff */
[----:B------:R-:W-:Y:S02]  /*19eb0*/  LEA.HI R117, R117, 0xe0, RZ, 0x1e ;  /* 0x000000e075757811 */ /* 0x000fe400078ff0ff */
[----:B------:R-:W-:-:S03]  /*19ec0*/  F2FP.BF16.PACK_AB R103, R103, R113 ;  /* 0x000000716767723e */ /* 0x000fc600000010ff */
[----:B------:R-:W0:Y:S01]  /*19ed0*/  LDS R113, [R117.X16+0x40000] ;  /* 0x0400000075717984 */ /* 0x000e22000000c800 */
[----:B------:R-:W-:Y:S01]  /*19ee0*/  F2FP.BF16.PACK_AB R102, R114, R115 ;  /* 0x000000737266723e */ /* 0x000fe200000010ff */
[C---:B---3--:R-:W-:Y:S02]  /*19ef0*/  FMUL R83, R80.reuse, R81 ;  /* 0x0000005150537220 */ /* 0x048fe40000400000 */
[----:B------:R-:W-:-:S03]  /*19f00*/  FMUL R81, R80, R9 ;  /* 0x0000000950517220 */ /* 0x000fc60000400000 */
[----:B------:R-:W-:Y:S01]  /*19f10*/  STL [R1+0x284], R83 ;  /* 0x0002845301007387 */ /* 0x000fe20000100800 */
[----:B------:R-:W-:-:S03]  /*19f20*/  FMUL R9, R80, R6 ;  /* 0x0000000650097220 */ /* 0x000fc60000400000 */
[----:B------:R3:W-:Y:S01]  /*19f30*/  STL [R1+0x2a0], R81 ;  /* 0x0002a05101007387 */ /* 0x0007e20000100800 */
[----:B----4-:R-:W-:-:S03]  /*19f40*/  FMUL R6, R80, R5 ;  /* 0x0000000550067220 */ /* 0x010fc60000400000 */
[----:B------:R-:W-:Y:S04]  /*19f50*/  STL [R1+0x2a4], R9 ;  /* 0x0002a40901007387 */ /* 0x000fe80000100800 */
[----:B------:R-:W4:Y:S01]  /*19f60*/  LDL.LU R5, [R1+0x660] ;  /* 0x0006600001057983 */ /* 0x000f220000300800 */
[----:B------:R-:W-:-:S03]  /*19f70*/  FMUL R0, R80, R0 ;  /* 0x0000000050007220 */ /* 0x000fc60000400000 */
[----:B---3--:R-:W4:Y:S04]  /*19f80*/  LDL R81, [R1+0x40c] ;  /* 0x00040c0001517983 */ /* 0x008f280000100800 */
[----:B------:R3:W-:Y:S01]  /*19f90*/  STL [R1+0x2c0], R6 ;  /* 0x0002c00601007387 */ /* 0x0007e20000100800 */
[----:B------:R-:W-:-:S03]  /*19fa0*/  FADD R80, -R121, R122 ;  /* 0x0000007a79507221 */ /* 0x000fc60000000100 */
[----:B---3--:R-:W3:Y:S04]  /*19fb0*/  LDL.LU R6, [R1+0x260] ;  /* 0x0002600001067983 */ /* 0x008ee80000300800 */
[----:B------:R-:W3:Y:S04]  /*19fc0*/  LDL.LU R86, [R1+0x264] ;  /* 0x0002640001567983 */ /* 0x000ee80000300800 */
[----:B------:R-:W3:Y:S04]  /*19fd0*/  LDL.LU R124, [R1+0x268] ;  /* 0x00026800017c7983 */ /* 0x000ee80000300800 */
[----:B------:R-:W3:Y:S04]  /*19fe0*/  LDL.LU R85, [R1+0x26c] ;  /* 0x00026c0001557983 */ /* 0x000ee80000300800 */
[----:B------:R0:W-:Y:S04]  /*19ff0*/  STL [R1+0xc4c], R0 ;  /* 0x000c4c0001007387 */ /* 0x0001e80000100800 */
[----:B------:R-:W3:Y:S04]  /*1a000*/  LDL.LU R125, [R1+0x29c] ;  /* 0x00029c00017d7983 */ /* 0x000ee80000300800 */
[----:B------:R-:W3:Y:S01]  /*1a010*/  LDL.LU R84, [R1+0x270] ;  /* 0x0002700001547983 */ /* 0x000ee20000300800 */
[----:B--2---:R-:W-:-:S03]  /*1a020*/  F2FP.BF16.PACK_AB R91, R90, R89 ;  /* 0x000000595a5b723e */ /* 0x004fc600000010ff */
[----:B------:R-:W2:Y:S01]  /*1a030*/  LDL.LU R9, [R1+0x274] ;  /* 0x0002740001097983 */ /* 0x000ea20000300800 */
[----:B------:R-:W-:-:S03]  /*1a040*/  F2FP.BF16.PACK_AB R89, R7, R118 ;  /* 0x000000760759723e */ /* 0x000fc600000010ff */
[----:B------:R-:W2:Y:S04]  /*1a050*/  LDL.LU R117, [R1+0x278] ;  /* 0x0002780001757983 */ /* 0x000ea80000300800 */
[----:B------:R-:W2:Y:S04]  /*1a060*/  LDL.LU R83, [R1+0x27c] ;  /* 0x00027c0001537983 */ /* 0x000ea80000300800 */
[----:B------:R-:W2:Y:S04]  /*1a070*/  LDL.LU R122, [R1+0x290] ;  /* 0x00029000017a7983 */ /* 0x000ea80000300800 */
[----:B------:R-:W2:Y:S04]  /*1a080*/  LDL.LU R121, [R1+0x2b0] ;  /* 0x0002b00001797983 */ /* 0x000ea80000300800 */
[----:B------:R-:W1:Y:S01]  /*1a090*/  LDL.LU R118, [R1+0x760] ;  /* 0x0007600001767983 */ /* 0x000e620000300800 */
[----:B------:R-:W-:-:S02]  /*1a0a0*/  F2FP.BF16.PACK_AB R90, R88, R87 ;  /* 0x00000057585a723e */ /* 0x000fc400000010ff */
[----:B------:R-:W-:Y:S01]  /*1a0b0*/  F2FP.BF16.PACK_AB R88, R120, R119 ;  /* 0x000000777858723e */ /* 0x000fe200000010ff */
[----:B------:R-:W2:Y:S01]  /*1a0c0*/  LDL.LU R7, [R1+0x568] ;  /* 0x0005680001077983 */ /* 0x000ea20000300800 */
[----:B------:R-:W-:-:S03]  /*1a0d0*/  F2FP.BF16.PACK_AB R87, R116, R123 ;  /* 0x0000007b7457723e */ /* 0x000fc600000010ff */
[----:B------:R-:W2:Y:S04]  /*1a0e0*/  LDL.LU R120, [R1+0x56c] ;  /* 0x00056c0001787983 */ /* 0x000ea80000300800 */
[----:B------:R-:W2:Y:S04]  /*1a0f0*/  LDL.LU R119, [R1+0x578] ;  /* 0x0005780001777983 */ /* 0x000ea80000300800 */
[----:B0-----:R-:W2:Y:S04]  /*1a100*/  LDL.LU R0, [R1+0x57c] ;  /* 0x00057c0001007983 */ /* 0x001ea80000300800 */
[----:B------:R-:W2:Y:S04]  /*1a110*/  LDL.LU R116, [R1+0x588] ;  /* 0x0005880001747983 */ /* 0x000ea80000300800 */
[----:B------:R-:W2:Y:S04]  /*1a120*/  LDL.LU R123, [R1+0x58c] ;  /* 0x00058c00017b7983 */ /* 0x000ea80000300800 */
[----:B------:R-:W2:Y:S04]  /*1a130*/  LDL.LU R115, [R1+0x598] ;  /* 0x0005980001737983 */ /* 0x000ea80000300800 */
[----:B------:R-:W2:Y:S01]  /*1a140*/  LDL.LU R114, [R1+0x59c] ;  /* 0x00059c0001727983 */ /* 0x000ea20000300800 */
[----:B------:R-:W-:-:S06]  /*1a150*/  FMUL R80, R80, 1.4426950216293334961 ;  /* 0x3fb8aa3b50507820 */ /* 0x000fcc0000400000 */
[----:B------:R-:W1:Y:S01]  /*1a160*/  MUFU.EX2 R80, R80 ;  /* 0x0000005000507308 */ /* 0x000e620000000800 */
[----:B----4-:R-:W-:Y:S02]  /*1a170*/  FADD R81, -R81, R5 ;  /* 0x0000000551517221 */ /* 0x010fe40000000100 */
[----:B------:R-:W4:Y:S02]  /*1a180*/  LDL.LU R5, [R1+0xdec] ;  /* 0x000dec0001057983 */ /* 0x000f240000300800 */
[----:B------:R-:W-:Y:S01]  /*1a190*/  FMUL R81, R81, 1.4426950216293334961 ;  /* 0x3fb8aa3b51517820 */ /* 0x000fe20000400000 */
[----:B---3--:R-:W-:Y:S02]  /*1a1a0*/  F2FP.BF16.PACK_AB R86, R6, R86 ;  /* 0x000000560656723e */ /* 0x008fe400000010ff */
[----:B------:R-:W3:Y:S01]  /*1a1b0*/  LDL.LU R6, [R1+0xde8] ;  /* 0x000de80001067983 */ /* 0x000ee20000300800 */
[----:B------:R-:W-:Y:S02]  /*1a1c0*/  F2FP.BF16.PACK_AB R85, R124, R85 ;  /* 0x000000557c55723e */ /* 0x000fe400000010ff */
[----:B------:R0:W1:Y:S02]  /*1a1d0*/  MUFU.EX2 R124, R81 ;  /* 0x00000051007c7308 */ /* 0x0000640000000800 */
[----:B0-----:R-:W3:Y:S01]  /*1a1e0*/  LDL.LU R81, [R1+0x298] ;  /* 0x0002980001517983 */ /* 0x001ee20000300800 */
[----:B-1----:R-:W-:-:S03]  /*1a1f0*/  FFMA R118, R80, R118, R82 ;  /* 0x0000007650767223 */ /* 0x002fc60000000052 */
[----:B------:R-:W4:Y:S04]  /*1a200*/  LDL.LU R82, [R1+0x294] ;  /* 0x0002940001527983 */ /* 0x000f280000300800 */
[----:B------:R0:W-:Y:S04]  /*1a210*/  STL [R1+0x760], R118 ;  /* 0x0007607601007387 */ /* 0x0001e80000100800 */
[----:B0-----:R-:W4:Y:S01]  /*1a220*/  LDL.LU R118, [R1+0x764] ;  /* 0x0007640001767983 */ /* 0x001f220000300800 */
[C---:B--2---:R-:W-:Y:S02]  /*1a230*/  FMUL R7, R80.reuse, R7 ;  /* 0x0000000750077220 */ /* 0x044fe40000400000 */
[----:B------:R-:W-:-:S02]  /*1a240*/  FMUL R120, R80, R120 ;  /* 0x0000007850787220 */ /* 0x000fc40000400000 */
[C---:B------:R-:W-:Y:S01]  /*1a250*/  FMUL R119, R80.reuse, R119 ;  /* 0x0000007750777220 */ /* 0x040fe20000400000 */
[----:B------:R0:W-:Y:S01]  /*1a260*/  STL [R1+0x238], R7 ;  /* 0x0002380701007387 */ /* 0x0001e20000100800 */
[C---:B------:R-:W-:Y:S02]  /*1a270*/  FMUL R116, R80.reuse, R116 ;  /* 0x0000007450747220 */ /* 0x040fe40000400000 */
[C---:B------:R-:W-:Y:S01]  /*1a280*/  FMUL R123, R80.reuse, R123 ;  /* 0x0000007b507b7220 */ /* 0x040fe20000400000 */
[----:B0-----:R-:W2:Y:S04]  /*1a290*/  LDL.LU R7, [R1+0xde4] ;  /* 0x000de40001077983 */ /* 0x001ea80000300800 */
[----:B------:R0:W-:Y:S01]  /*1a2a0*/  STL [R1+0x23c], R120 ;  /* 0x00023c7801007387 */ /* 0x0001e20000100800 */
[----:B------:R-:W-:-:S02]  /*1a2b0*/  FMUL R0, R80, R0 ;  /* 0x0000000050007220 */ /* 0x000fc40000400000 */
[C---:B------:R-:W-:Y:S02]  /*1a2c0*/  FMUL R115, R80.reuse, R115 ;  /* 0x0000007350737220 */ /* 0x040fe40000400000 */
[----:B------:R-:W-:Y:S01]  /*1a2d0*/  FMUL R114, R80, R114 ;  /* 0x0000007250727220 */ /* 0x000fe20000400000 */
[----:B0-----:R-:W2:Y:S04]  /*1a2e0*/  LDL.LU R120, [R1+0xde0] ;  /* 0x000de00001787983 */ /* 0x001ea80000300800 */
[----:B------:R0:W-:Y:S04]  /*1a2f0*/  STL [R1+0x288], R119 ;  /* 0x0002887701007387 */ /* 0x0001e80000100800 */
[----:B0-----:R-:W2:Y:S04]  /*1a300*/  LDL.LU R119, [R1+0xddc] ;  /* 0x000ddc0001777983 */ /* 0x001ea80000300800 */
[----:B------:R0:W-:Y:S04]  /*1a310*/  STL [R1+0x2a8], R116 ;  /* 0x0002a87401007387 */ /* 0x0001e80000100800 */
[----:B0-----:R-:W2:Y:S04]  /*1a320*/  LDL.LU R116, [R1+0xdd8] ;  /* 0x000dd80001747983 */ /* 0x001ea80000300800 */
[----:B------:R0:W-:Y:S04]  /*1a330*/  STL [R1+0x2ac], R123 ;  /* 0x0002ac7b01007387 */ /* 0x0001e80000100800 */
[----:B------:R-:W2:Y:S04]  /*1a340*/  LDL.LU R80, [R1+0x2b4] ;  /* 0x0002b40001507983 */ /* 0x000ea80000300800 */
[----:B0-----:R-:W0:Y:S01]  /*1a350*/  S2R R123, SR_TID.X ;  /* 0x00000000007b7919 */ /* 0x001e220000002100 */
[----:B------:R-:W-:-:S03]  /*1a360*/  F2FP.BF16.PACK_AB R84, R84, R9 ;  /* 0x000000095454723e */ /* 0x000fc600000010ff */
[----:B------:R-:W1:Y:S01]  /*1a370*/  S2R R9, SR_TID.X ;  /* 0x0000000000097919 */ /* 0x000e620000002100 */
[----:B0-----:R-:W-:-:S04]  /*1a380*/  LOP3.LUT R123, R123, 0x1c, RZ, 0xc0, !PT ;  /* 0x0000001c7b7b7812 */ /* 0x001fc800078ec0ff */
[----:B------:R-:W-:Y:S02]  /*1a390*/  LEA.HI R123, R123, 0xe8, RZ, 0x1e ;  /* 0x000000e87b7b7811 */ /* 0x000fe400078ff0ff */
[----:B------:R-:W-:Y:S02]  /*1a3a0*/  F2FP.BF16.PACK_AB R83, R117, R83 ;  /* 0x000000537553723e */ /* 0x000fe400000010ff */
[----:B------:R-:W2:Y:S01]  /*1a3b0*/  LDL.LU R117, [R1+0xdd4] ;  /* 0x000dd40001757983 */ /* 0x000ea20000300800 */
[----:B---3--:R-:W-:Y:S02]  /*1a3c0*/  F2FP.BF16.PACK_AB R81, R81, R125 ;  /* 0x0000007d5151723e */ /* 0x008fe400000010ff */
[C---:B-1----:R-:W-:Y:S01]  /*1a3d0*/  LOP3.LUT R125, R9.reuse, 0x1c, RZ, 0xc0, !PT ;  /* 0x0000001c097d7812 */ /* 0x042fe200078ec0ff */
[----:B----4-:R-:W-:Y:S01]  /*1a3e0*/  FFMA R118, R124, R118, R113 ;  /* 0x000000767c767223 */ /* 0x010fe20000000071 */
[----:B------:R-:W-:Y:S02]  /*1a3f0*/  LOP3.LUT R113, R9, 0x1ff, RZ, 0xc0, !PT ;  /* 0x000001ff09717812 */ /* 0x000fe400078ec0ff */
[----:B------:R0:W1:Y:S02]  /*1a400*/  LDS R9, [R123.X16+0x40000] ;  /* 0x040000007b097984 */ /* 0x000064000000c800 */
[----:B0-----:R-:W-:-:S02]  /*1a410*/  LEA.HI R123, R125, 0xf0, RZ, 0x1e ;  /* 0x000000f07d7b7811 */ /* 0x001fc400078ff0ff */
[----:B------:R-:W-:-:S04]  /*1a420*/  LEA.HI R125, R125, 0xf8, RZ, 0x1e ;  /* 0x000000f87d7d7811 */ /* 0x000fc800078ff0ff */
[----:B------:R-:W0:Y:S01]  /*1a430*/  LDS R123, [R123.X16+0x40000] ;  /* 0x040000007b7b7984 */ /* 0x000e22000000c800 */
[----:B------:R-:W-:-:S03]  /*1a440*/  F2FP.BF16.PACK_AB R82, R122, R82 ;  /* 0x000000527a52723e */ /* 0x000fc600000010ff */
[----:B------:R-:W3:Y:S04]  /*1a450*/  LDS R125, [R125.X16+0x40000] ;  /* 0x040000007d7d7984 */ /* 0x000ee8000000c800 */
[----:B------:R-:W4:Y:S01]  /*1a460*/  LDL.LU R122, [R1+0xdd0] ;  /* 0x000dd000017a7983 */ /* 0x000f220000300800 */
[----:B------:R-:W-:Y:S01]  /*1a470*/  IMAD.SHL.U32 R113, R113, 0x2, RZ ;  /* 0x0000000271717824 */ /* 0x000fe200078e00ff */
[----:B--2---:R-:W-:Y:S02]  /*1a480*/  F2FP.BF16.PACK_AB R80, R121, R80 ;  /* 0x000000507950723e */ /* 0x004fe400000010ff */
[----:B------:R-:W2:Y:S04]  /*1a490*/  LDL.LU R121, [R1+0xdcc] ;  /* 0x000dcc0001797983 */ /* 0x000ea80000300800 */
[----:B------:R0:W-:Y:S04]  /*1a4a0*/  STL [R1+0x764], R118 ;  /* 0x0007647601007387 */ /* 0x0001e80000100800 */
[----:B0-----:R-:W2:Y:S04]  /*1a4b0*/  LDL.LU R118, [R1+0xdc8] ;  /* 0x000dc80001767983 */ /* 0x001ea80000300800 */
[----:B-1----:R0:W-:Y:S04]  /*1a4c0*/  STL [R1+0x488], R9 ;  /* 0x0004880901007387 */ /* 0x0021e80000100800 */
[----:B0-----:R-:W0:Y:S04]  /*1a4d0*/  S2R R9, SR_TID.X ;  /* 0x0000000000097919 */ /* 0x001e280000002100 */
[----:B------:R1:W-:Y:S04]  /*1a4e0*/  STL [R1+0x484], R123 ;  /* 0x0004847b01007387 */ /* 0x0003e80000100800 */
[----:B-1----:R-:W2:Y:S01]  /*1a4f0*/  LDL.LU R123, [R1+0xdc4] ;  /* 0x000dc400017b7983 */ /* 0x002ea20000300800 */
[----:B0-----:R-:W-:-:S04]  /*1a500*/  SHF.R.U32.HI R9, RZ, 0x2, R9 ;  /* 0x00000002ff097819 */ /* 0x001fc80000011609 */
[----:B------:R-:W-:Y:S01]  /*1a510*/  LOP3.LUT R9, R113, 0x30, R9, 0x78, !PT ;  /* 0x0000003071097812 */ /* 0x000fe200078e7809 */
[----:B------:R-:W-:Y:S06]  /*1a520*/  BAR.SYNC.DEFER_BLOCKING 0x0 ;  /* 0x0000000000007b1d */ /* 0x000fec0000010000 */
[----:B---3--:R-:W-:Y:S04]  /*1a530*/  STL [R1+0xab0], R125 ;  /* 0x000ab07d01007387 */ /* 0x008fe80000100800 */
[----:B------:R0:W-:Y:S04]  /*1a540*/  STS.U16 [R9+0x40000], R2 ;  /* 0x0400000209007388 */ /* 0x0001e80000000400 */
[----:B0-----:R-:W3:Y:S04]  /*1a550*/  LDL.LU R2, [R1+0xdc0] ;  /* 0x000dc00001027983 */ /* 0x001ee80000300800 */
        /* <DEDUP_REMOVED lines=31> */
[----:B0-----:R-:W2:Y:S04]  /*1a750*/  LDL.LU R8, [R1] ;  /* 0x0000000001087983 */ /* 0x001ea80000300800 */
[----:B------:R-:W2:Y:S04]  /*1a760*/  LDL.LU R9, [R1+0x4] ;  /* 0x0000040001097983 */ /* 0x000ea80000300800 */
[----:B------:R-:W2:Y:S04]  /*1a770*/  LDL.LU R10, [R1+0x8] ;  /* 0x00000800010a7983 */ /* 0x000ea80000300800 */
[----:B------:R-:W2:Y:S04]  /*1a780*/  LDL.LU R11, [R1+0xc] ;  /* 0x00000c00010b7983 */ /* 0x000ea80000300800 */
[----:B------:R-:W0:Y:S04]  /*1a790*/  S2R R14, SR_TID.X ;  /* 0x00000000000e7919 */ /* 0x000e280000002100 */
[----:B------:R-:W1:Y:S01]  /*1a7a0*/  S2R R15, SR_TID.X ;  /* 0x00000000000f7919 */ /* 0x000e620000002100 */
[----:B0-----:R-:W-:-:S02]  /*1a7b0*/  IMAD.SHL.U32 R113, R14, 0x40, RZ ;  /* 0x000000400e717824 */ /* 0x001fc400078e00ff */
[C---:B------:R-:W-:Y:S01]  /*1a7c0*/  IMAD.SHL.U32 R13, R14.reuse, 0x2, RZ ;  /* 0x000000020e0d7824 */ /* 0x040fe200078e00ff */
[----:B-1----:R-:W-:Y:S02]  /*1a7d0*/  SHF.L.U32 R12, R15, 0x3, RZ ;  /* 0x000000030f0c7819 */ /* 0x002fe400000006ff */
[----:B------:R-:W-:Y:S02]  /*1a7e0*/  LOP3.LUT R113, R113, 0x3c0, RZ, 0xc0, !PT ;  /* 0x000003c071717812 */ /* 0x000fe400078ec0ff */
[--C-:B------:R-:W-:Y:S02]  /*1a7f0*/  LOP3.LUT R13, R13, 0x30, R12.reuse, 0x48, !PT ;  /* 0x000000300d0d7812 */ /* 0x100fe400078e480c */
[----:B------:R-:W-:Y:S02]  /*1a800*/  LOP3.LUT R113, R113, 0x30, R12, 0xf8, !PT ;  /* 0x0000003071717812 */ /* 0x000fe400078ef80c */
[C---:B------:R-:W-:Y:S02]  /*1a810*/  LOP3.LUT R15, R14.reuse, 0x1e0, RZ, 0xc0, !PT ;  /* 0x000001e00e0f7812 */ /* 0x040fe400078ec0ff */
[----:B------:R-:W-:-:S04]  /*1a820*/  LOP3.LUT R12, R14, 0x7, RZ, 0xc0, !PT ;  /* 0x000000070e0c7812 */ /* 0x000fc800078ec0ff */
[----:B------:R-:W-:Y:S02]  /*1a830*/  LEA R12, R12, R15, 0x2 ;  /* 0x0000000f0c0c7211 */ /* 0x000fe400078e10ff */
[----:B------:R-:W-:-:S03]  /*1a840*/  LOP3.LUT R113, R113, 0x10, R14, 0x78, !PT ;  /* 0x0000001071717812 */ /* 0x000fc600078e780e */
[----:B------:R-:W-:Y:S01]  /*1a850*/  IMAD.U32 R12, R12, 0x10, R13 ;  /* 0x000000100c0c7824 */ /* 0x000fe200078e000d */
[----:B---3--:R-:W-:Y:S04]  /*1a860*/  STS [R2+0x48000], R111 ;  /* 0x0480006f02007388 */ /* 0x008fe80000000800 */
[----:B------:R-:W-:Y:S04]  /*1a870*/  STS [R2+0x48200], R110 ;  /* 0x0482006e02007388 */ /* 0x000fe80000000800 */
        /* <DEDUP_REMOVED lines=30> */
[----:B------:R-:W-:Y:S06]  /*1aa60*/  BAR.SYNC.DEFER_BLOCKING 0x0 ;  /* 0x0000000000007b1d */ /* 0x000fec0000010000 */
[----:B------:R-:W-:Y:S04]  /*1aa70*/  LDSM.16.M88.4 R80, [R113+0x48000] ;  /* 0x048000007150783b */ /* 0x000fe80000000200 */
[----:B------:R-:W0:Y:S04]  /*1aa80*/  LDSM.16.M88.4 R84, [R12+0x40000] ;  /* 0x040000000c54783b */ /* 0x000e280000000200 */
[----:B------:R-:W1:Y:S04]  /*1aa90*/  LDSM.16.M88.4 R88, [R12+0x42000] ;  /* 0x042000000c58783b */ /* 0x000e680000000200 */
[----:B------:R-:W3:Y:S04]  /*1aaa0*/  LDSM.16.M88.4 R92, [R12+0x44000] ;  /* 0x044000000c5c783b */ /* 0x000ee80000000200 */
[----:B------:R0:W3:Y:S04]  /*1aab0*/  LDSM.16.M88.4 R96, [R12+0x46000] ;  /* 0x046000000c60783b */ /* 0x0000e80000000200 */
[----:B------:R-:W-:Y:S01]  /*1aac0*/  STL [R1+0xaa4], R2 ;  /* 0x000aa40201007387 */ /* 0x000fe20000100800 */
[----:B--2---:R-:W-:-:S03]  /*1aad0*/  MOV R29, R123 ;  /* 0x0000007b001d7202 */ /* 0x004fc60000000f00 */
[----:B------:R-:W2:Y:S04]  /*1aae0*/  LDSM.16.M88.4 R100, [R113+0x48400] ;  /* 0x048400007164783b */ /* 0x000ea80000000200 */
[----:B------:R-:W2:Y:S04]  /*1aaf0*/  LDSM.16.M88.4 R104, [R113+0x48800] ;  /* 0x048800007168783b */ /* 0x000ea80000000200 */
[----:B------:R-:W2:Y:S01]  /*1ab00*/  LDSM.16.M88.4 R108, [R113+0x48c00] ;  /* 0x048c0000716c783b */ /* 0x000ea20000000200 */
[----:B0-----:R-:W-:Y:S03]  /*1ab10*/  HMMA.16816.F32.BF16 R12, R80, R84, R8 ;  /* 0x00000054500c723c */ /* 0x001fe60000041808 */
[----:B------:R-:W-:Y:S04]  /*1ab20*/  STL [R1+0xc3c], R86 ;  /* 0x000c3c5601007387 */ /* 0x000fe80000100800 */
[----:B------:R-:W-:Y:S04]  /*1ab30*/  STL [R1+0xc38], R87 ;  /* 0x000c385701007387 */ /* 0x000fe80000100800 */
[----:B-1----:R-:W-:Y:S04]  /*1ab40*/  STL [R1+0xc44], R90 ;  /* 0x000c445a01007387 */ /* 0x002fe80000100800 */
[----:B------:R-:W-:Y:S01]  /*1ab50*/  STL [R1+0xc40], R91 ;  /* 0x000c405b01007387 */ /* 0x000fe20000100800 */
[----:B------:R-:W-:-:S03]  /*1ab60*/  IMAD.MOV.U32 R8, RZ, RZ, R121 ;  /* 0x000000ffff087224 */ /* 0x000fc600078e0079 */
[----:B---3--:R-:W-:Y:S04]  /*1ab70*/  STL [R1+0xc34], R94 ;  /* 0x000c345e01007387 */ /* 0x008fe80000100800 */
[----:B------:R-:W-:Y:S04]  /*1ab80*/  STL [R1+0xc30], R95 ;  /* 0x000c305f01007387 */ /* 0x000fe80000100800 */
[----:B------:R-:W-:Y:S01]  /*1ab90*/  STL [R1+0xc2c], R98 ;  /* 0x000c2c6201007387 */ /* 0x000fe20000100800 */
[----:B----4-:R-:W-:-:S03]  /*1aba0*/  MOV R9, R122 ;  /* 0x0000007a00097202 */ /* 0x010fc60000000f00 */
[----:B------:R-:W-:Y:S01]  /*1abb0*/  STL [R1+0xc28], R99 ;  /* 0x000c286301007387 */ /* 0x000fe20000100800 */
[----:B------:R-:W-:-:S03]  /*1abc0*/  IMAD.MOV.U32 R10, RZ, RZ, R119 ;  /* 0x000000ffff0a7224 */ /* 0x000fc600078e0077 */
[----:B------:R-:W3:Y:S01]  /*1abd0*/  LDL.LU R121, [R1+0xdbc] ;  /* 0x000dbc0001797983 */ /* 0x000ee20000300800 */
[----:B------:R-:W-:-:S03]  /*1abe0*/  IMAD.MOV.U32 R11, RZ, RZ, R120 ;  /* 0x000000ffff0b7224 */ /* 0x000fc600078e0078 */
[----:B------:R0:W-:Y:S04]  /*1abf0*/  STL.64 [R1+0x3f0], R12 ;  /* 0x0003f00c01007387 */ /* 0x0001e80000100a00 */
[----:B------:R1:W-:Y:S04]  /*1ac00*/  STL.64 [R1+0x3f8], R14 ;  /* 0x0003f80e01007387 */ /* 0x0003e80000100a00 */
[----:B------:R-:W4:Y:S04]  /*1ac10*/  LDL.LU R122, [R1+0xdb8] ;  /* 0x000db800017a7983 */ /* 0x000f280000300800 */
[----:B------:R-:W0:Y:S04]  /*1ac20*/  LDL.LU R119, [R1+0xdb4] ;  /* 0x000db40001777983 */ /* 0x000e280000300800 */
[----:B------:R-:W2:Y:S04]  /*1ac30*/  LDL.LU R120, [R1+0xdb0] ;  /* 0x000db00001787983 */ /* 0x000ea80000300800 */
[----:B------:R-:W2:Y:S04]  /*1ac40*/  LDL.LU R28, [R1+0x20] ;  /* 0x00002000011c7983 */ /* 0x000ea80000300800 */
[----:B------:R-:W2:Y:S01]  /*1ac50*/  LDL.LU R123, [R1+0xdac] ;  /* 0x000dac00017b7983 */ /* 0x000ea20000300800 */
[----:B---3--:R-:W-:-:S03]  /*1ac60*/  IMAD.MOV.U32 R30, RZ, RZ, R121 ;  /* 0x000000ffff1e7224 */ /* 0x008fc600078e0079 */
[----:B------:R-:W3:Y:S01]  /*1ac70*/  LDL.LU R121, [R1+0xda8] ;  /* 0x000da80001797983 */ /* 0x000ee20000300800 */
[----:B----4-:R-:W-:-:S03]  /*1ac80*/  IMAD.MOV.U32 R31, RZ, RZ, R122 ;  /* 0x000000ffff1f7224 */ /* 0x010fc600078e007a */
[----:B------:R-:W4:Y:S04]  /*1ac90*/  LDL.LU R122, [R1+0xda4] ;  /* 0x000da400017a7983 */ /* 0x000f280000300800 */
[----:B------:R-:W4:Y:S04]  /*1aca0*/  LDL.LU R48, [R1+0x40] ;  /* 0x0000400001307983 */ /* 0x000f280000300800 */
[----:B------:R-:W4:Y:S04]  /*1acb0*/  LDL.LU R49, [R1+0x44] ;  /* 0x0000440001317983 */ /* 0x000f280000300800 */
[----:B------:R-:W4:Y:S01]  /*1acc0*/  LDL.LU R50, [R1+0x48] ;  /* 0x0000480001327983 */ /* 0x000f220000300800 */
[----:B--2---:R-:W-:-:S03]  /*1acd0*/  MOV R51, R123 ;  /* 0x0000007b00337202 */ /* 0x004fc60000000f00 */
        /* <DEDUP_REMOVED lines=10> */
[----:B------:R-:W2:Y:S01]  /*1ad80*/  LDL.LU R37, [R1+0x54] ;  /* 0x0000540001257983 */ /* 0x000ea20000300800 */
[----:B------:R-:W-:-:S03]  /*1ad90*/  IMAD.MOV.U32 R34, RZ, RZ, R120 ;  /* 0x000000ffff227224 */ /* 0x000fc600078e0078 */
[----:B------:R-:W2:Y:S01]  /*1ada0*/  LDL.LU R38, [R1+0x58] ;  /* 0x0000580001267983 */ /* 0x000ea20000300800 */
[----:B---3--:R-:W-:Y:S01]  /*1adb0*/  MOV R33, R121 ;  /* 0x0000007900217202 */ /* 0x008fe20000000f00 */
[----:B----4-:R-:W-:Y:S02]  /*1adc0*/  IMAD.MOV.U32 R32, RZ, RZ, R122 ;  /* 0x000000ffff207224 */ /* 0x010fe400078e007a */
[----:B--2---:R-:W-:Y:S02]  /*1add0*/  IMAD.MOV.U32 R39, RZ, RZ, R123 ;  /* 0x000000ffff277224 */ /* 0x004fe400078e007b */
[----:B------:R-:W2:Y:S04]  /*1ade0*/  LDL.LU R123, [R1+0xd9c] ;  /* 0x000d9c00017b7983 */ /* 0x000ea80000300800 */
[----:B------:R-:W2:Y:S04]  /*1adf0*/  LDL.LU R122, [R1+0xd98] ;  /* 0x000d9800017a7983 */ /* 0x000ea80000300800 */
[----:B------:R-:W2:Y:S04]  /*1ae00*/  LDL.LU R121, [R1+0xd94] ;  /* 0x000d940001797983 */ /* 0x000ea80000300800 */
[----:B------:R-:W2:Y:S01]  /*1ae10*/  LDL.LU R120, [R1+0xd90] ;  /* 0x000d900001787983 */ /* 0x000ea20000300800 */
[----:B0-----:R-:W-:Y:S01]  /*1ae20*/  IMAD.MOV.U32 R12, RZ, RZ, R119 ;  /* 0x000000ffff0c7224 */ /* 0x001fe200078e0077 */
[----:B------:R-:W-:-:S02]  /*1ae30*/  MOV R13, R118 ;  /* 0x00000076000d7202 */ /* 0x000fc40000000f00 */
[----:B------:R-:W3:Y:S01]  /*1ae40*/  LDL.LU R35, [R1+0x3c] ;  /* 0x00003c0001237983 */ /* 0x000ee20000300800 */
[----:B-1----:R-:W-:-:S03]  /*1ae50*/  IMAD.MOV.U32 R14, RZ, RZ, R117 ;  /* 0x000000ffff0e7224 */ /* 0x002fc600078e0075 */
[----:B------:R-:W4:Y:S01]  /*1ae60*/  LDL.LU R119, [R1+0xd8c] ;  /* 0x000d8c0001777983 */ /* 0x000f220000300800 */
[----:B------:R-:W-:-:S03]  /*1ae70*/  IMAD.MOV.U32 R15, RZ, RZ, R116 ;  /* 0x000000ffff0f7224 */ /* 0x000fc600078e0074 */
[----:B------:R-:W4:Y:S04]  /*1ae80*/  LDL.LU R118, [R1+0xd88] ;  /* 0x000d880001767983 */ /* 0x000f280000300800 */
[----:B------:R-:W4:Y:S04]  /*1ae90*/  LDL.LU R117, [R1+0xd84] ;  /* 0x000d840001757983 */ /* 0x000f280000300800 */
[----:B------:R-:W4:Y:S01]  /*1aea0*/  LDL.LU R116, [R1+0xd80] ;  /* 0x000d800001747983 */ /* 0x000f220000300800 */
[C---:B--2---:R-:W-:Y:S11]  /*1aeb0*/  HMMA.16816.F32.BF16 R120, R80.reuse, R88, R120 ;  /* 0x000000585078723c */ /* 0x044ff60000041878 */
[----:B------:R-:W-:Y:S11]  /*1aec0*/  @!UPT UIADD3 URZ, URZ, URZ, URZ ;  /* 0x0000003f3f3ff290 */ /* 0x000ff6000fffe03f */
[----:B------:R-:W-:Y:S02]  /*1aed0*/  @!UPT UIADD3 URZ, URZ, URZ, URZ ;  /* 0x0000003f3f3ff290 */ /* 0x000fe4000fffe03f */
[----:B------:R-:W-:Y:S01]  /*1aee0*/  MOV R90, R120 ;  /* 0x00000078005a7202 */ /* 0x000fe20000000f00 */
[----:B------:R-:W-:Y:S02]  /*1aef0*/  IMAD.MOV.U32 R91, RZ, RZ, R121 ;  /* 0x000000ffff5b7224 */ /* 0x000fe400078e0079 */
[----:B------:R-:W-:Y:S01]  /*1af00*/  IMAD.MOV.U32 R120, RZ, RZ, R7 ;  /* 0x000000ffff787224 */ /* 0x000fe200078e0007 */
[----:B------:R-:W-:Y:S01]  /*1af10*/  MOV R87, R123 ;  /* 0x0000007b00577202 */ /* 0x000fe20000000f00 */
[----:B------:R-:W-:Y:S01]  /*1af20*/  IMAD.MOV.U32 R86, RZ, RZ, R122 ;  /* 0x000000ffff567224 */ /* 0x000fe200078e007a */
[----:B------:R-:W2:Y:S01]  /*1af30*/  LDL.LU R7, [R1+0xd7c] ;  /* 0x000d7c0001077983 */ /* 0x000ea20000300800 */
[----:B------:R-:W-:Y:S01]  /*1af40*/  IMAD.MOV.U32 R121, RZ, RZ, R6 ;  /* 0x000000ffff797224 */ /* 0x000fe200078e0006 */
[----:B------:R-:W-:Y:S01]  /*1af50*/  MOV R122, R5 ;  /* 0x00000005007a7202 */ /* 0x000fe20000000f00 */
[----:B------:R-:W-:Y:S01]  /*1af60*/  IMAD.MOV.U32 R123, RZ, RZ, R4 ;  /* 0x000000ffff7b7224 */ /* 0x000fe200078e0004 */
[----:B------:R-:W2:Y:S04]  /*1af70*/  LDL.LU R6, [R1+0xd78] ;  /* 0x000d780001067983 */ /* 0x000ea80000300800 */
[----:B------:R-:W2:Y:S04]  /*1af80*/  LDL.LU R5, [R1+0xd74] ;  /* 0x000d740001057983 */ /* 0x000ea80000300800 */
[----:B------:R-:W2:Y:S01]  /*1af90*/  LDL.LU R4, [R1+0xd70] ;  /* 0x000d700001047983 */ /* 0x000ea20000300800 */
[----:B----4-:R-:W-:Y:S08]  /*1afa0*/  HMMA.16816.F32.BF16 R116, R80, R92, R116 ;  /* 0x0000005c5074723c */ /* 0x010ff00000041874 */
[C---:B------:R-:W-:Y:S08]  /*1afb0*/  HMMA.16816.F32.BF16 R40, R100.reuse, R84, R40 ;  /* 0x000000546428723c */ /* 0x040ff00000041828 */
[C---:B------:R-:W-:Y:S08]  /*1afc0*/  HMMA.16816.F32.BF16 R16, R100.reuse, R88, R16 ;  /* 0x000000586410723c */ /* 0x040ff00000041810 */
[C---:B------:R-:W-:Y:S01]  /*1afd0*/  HMMA.16816.F32.BF16 R36, R100.reuse, R92, R36 ;  /* 0x0000005c6424723c */ /* 0x040fe20000041824 */
[----:B------:R0:W-:Y:S04]  /*1afe0*/  STL.64 [R1+0x3d0], R116 ;  /* 0x0003d07401007387 */ /* 0x0001e80000100a00 */
[----:B------:R1:W-:Y:S03]  /*1aff0*/  STL.64 [R1+0x3d8], R118 ;  /* 0x0003d87601007387 */ /* 0x0003e60000100a00 */
[-C--:B------:R-:W-:Y:S01]  /*1b000*/  HMMA.16816.F32.BF16 R100, R100, R96.reuse, R48 ;  /* 0x000000606464723c */ /* 0x080fe20000041830 */
[----:B0-----:R-:W4:Y:S04]  /*1b010*/  LDL.LU R116, [R1+0x90] ;  /* 0x0000900001747983 */ /* 0x001f280000300800 */
[----:B------:R-:W4:Y:S04]  /*1b020*/  LDL.LU R117, [R1+0x94] ;  /* 0x0000940001757983 */ /* 0x000f280000300800 */
[----:B-1----:R-:W4:Y:S04]  /*1b030*/  LDL.LU R118, [R1+0x98] ;  /* 0x0000980001767983 */ /* 0x002f280000300800 */
[----:B------:R-:W4:Y:S01]  /*1b040*/  LDL.LU R119, [R1+0x9c] ;  /* 0x00009c0001777983 */ /* 0x000f220000300800 */
[----:B--2---:R-:W-:Y:S03]  /*1b050*/  HMMA.16816.F32.BF16 R4, R80, R96, R4 ;  /* 0x000000605004723c */ /* 0x004fe60000041804 */
[----:B------:R-:W2:Y:S11]  /*1b060*/  LDL.LU R80, [R1+0x10] ;  /* 0x0000100001507983 */ /* 0x000eb60000300800 */
[----:B------:R-:W-:Y:S09]  /*1b070*/  @!UPT UIADD3 URZ, URZ, URZ, URZ ;  /* 0x0000003f3f3ff290 */ /* 0x000ff2000fffe03f */
[----:B------:R-:W-:Y:S04]  /*1b080*/  STL.64 [R1+0x3c0], R4 ;  /* 0x0003c00401007387 */ /* 0x000fe80000100a00 */
[----:B------:R-:W-:Y:S04]  /*1b090*/  STL.64 [R1+0x3c8], R6 ;  /* 0x0003c80601007387 */ /* 0x000fe80000100a00 */
[----:B------:R-:W2:Y:S04]  /*1b0a0*/  LDL.LU R81, [R1+0x14] ;  /* 0x0000140001517983 */ /* 0x000ea80000300800 */
[----:B------:R-:W2:Y:S04]  /*1b0b0*/  LDL.LU R82, [R1+0x18] ;  /* 0x0000180001527983 */ /* 0x000ea80000300800 */
[----:B------:R-:W2:Y:S04]  /*1b0c0*/  LDL.LU R83, [R1+0x1c] ;  /* 0x00001c0001537983 */ /* 0x000ea80000300800 */
[----:B------:R-:W-:Y:S04]  /*1b0d0*/  STL.64 [R1+0x3b0], R40 ;  /* 0x0003b02801007387 */ /* 0x000fe80000100a00 */
[----:B------:R0:W-:Y:S01]  /*1b0e0*/  STL.64 [R1+0x3b8], R42 ;  /* 0x0003b82a01007387 */ /* 0x0001e20000100a00 */
[C---:B---3--:R-:W-:Y:S03]  /*1b0f0*/  HMMA.16816.F32.BF16 R32, R104.reuse, R84, R32 ;  /* 0x000000546820723c */ /* 0x048fe60000041820 */
[----:B------:R-:W1:Y:S04]  /*1b100*/  LDSM.16.M88.4 R4, [R113+0x49000] ;  /* 0x049000007104783b */ /* 0x000e680000000200 */
[----:B0-----:R-:W3:Y:S04]  /*1b110*/  LDL.LU.64 R42, [R1+0xd68] ;  /* 0x000d6800012a7983 */ /* 0x001ee80000300a00 */
[----:B------:R-:W3:Y:S04]  /*1b120*/  LDL.LU.64 R40, [R1+0xd60] ;  /* 0x000d600001287983 */ /* 0x000ee80000300a00 */
[----:B------:R-:W-:Y:S04]  /*1b130*/  STL.64 [R1+0x3a0], R16 ;  /* 0x0003a01001007387 */ /* 0x000fe80000100a00 */
[----:B------:R0:W-:Y:S04]  /*1b140*/  STL.64 [R1+0x3a8], R18 ;  /* 0x0003a81201007387 */ /* 0x0001e80000100a00 */
[----:B0-----:R-:W3:Y:S04]  /*1b150*/  LDL.LU.64 R18, [R1+0xd58] ;  /* 0x000d580001127983 */ /* 0x001ee80000300a00 */
[----:B------:R-:W3:Y:S04]  /*1b160*/  LDL.LU.64 R16, [R1+0xd50] ;  /* 0x000d500001107983 */ /* 0x000ee80000300a00 */
[----:B------:R-:W-:Y:S04]  /*1b170*/  STL.64 [R1+0x390], R36 ;  /* 0x0003902401007387 */ /* 0x000fe80000100a00 */
[----:B------:R0:W-:Y:S04]  /*1b180*/  STL.64 [R1+0x398], R38 ;  /* 0x0003982601007387 */ /* 0x0001e80000100a00 */
[----:B0-----:R-:W3:Y:S04]  /*1b190*/  LDL.LU.64 R38, [R1+0xd48] ;  /* 0x000d480001267983 */ /* 0x001ee80000300a00 */
[----:B------:R-:W3:Y:S04]  /*1b1a0*/  LDL.LU.64 R36, [R1+0xd40] ;  /* 0x000d400001247983 */ /* 0x000ee80000300a00 */
[----:B------:R-:W3:Y:S04]  /*1b1b0*/  LDL.LU.64 R50, [R1+0xd38] ;  /* 0x000d380001327983 */ /* 0x000ee80000300a00 */
[----:B------:R-:W3:Y:S04]  /*1b1c0*/  LDL.LU.64 R48, [R1+0xd30] ;  /* 0x000d300001307983 */ /* 0x000ee80000300a00 */
[----:B------:R0:W-:Y:S04]  /*1b1d0*/  STL.64 [R1+0x380], R100 ;  /* 0x0003806401007387 */ /* 0x0001e80000100a00 */
[----:B------:R1:W-:Y:S04]  /*1b1e0*/  STL.64 [R1+0x388], R102 ;  /* 0x0003886601007387 */ /* 0x0003e80000100a00 */
[----:B0-----:R-:W3:Y:S04]  /*1b1f0*/  LDL.LU R100, [R1+0x80] ;  /* 0x0000800001647983 */ /* 0x001ee80000300800 */
[----:B------:R-:W3:Y:S04]  /*1b200*/  LDL.LU R101, [R1+0x84] ;  /* 0x0000840001657983 */ /* 0x000ee80000300800 */
[----:B-1----:R-:W3:Y:S04]  /*1b210*/  LDL.LU R102, [R1+0x88] ;  /* 0x0000880001667983 */ /* 0x002ee80000300800 */
[----:B------:R-:W3:Y:S01]  /*1b220*/  LDL.LU R103, [R1+0x8c] ;  /* 0x00008c0001677983 */ /* 0x000ee20000300800 */
[C---:B------:R-:W-:Y:S03]  /*1b230*/  HMMA.16816.F32.BF16 R28, R104.reuse, R88, R28 ;  /* 0x00000058681c723c */ /* 0x040fe6000004181c */
[----:B------:R-:W-:Y:S04]  /*1b240*/  STL.64 [R1+0x370], R32 ;  /* 0x0003702001007387 */ /* 0x000fe80000100a00 */
[----:B------:R0:W-:Y:S04]  /*1b250*/  STL.64 [R1+0x378], R34 ;  /* 0x0003782201007387 */ /* 0x0001e80000100a00 */
[----:B0-----:R-:W4:Y:S04]  /*1b260*/  LDL.LU.64 R34, [R1+0xd28] ;  /* 0x000d280001227983 */ /* 0x001f280000300a00 */
[----:B------:R-:W4:Y:S08]  /*1b270*/  LDL.LU.64 R32, [R1+0xd20] ;  /* 0x000d200001207983 */ /* 0x000f300000300a00 */
[----:B------:R-:W-:Y:S04]  /*1b280*/  STL.64 [R1+0x360], R28 ;  /* 0x0003601c01007387 */ /* 0x000fe80000100a00 */
[----:B------:R0:W-:Y:S04]  /*1b290*/  STL.64 [R1+0x368], R30 ;  /* 0x0003681e01007387 */ /* 0x0001e80000100a00 */
[----:B0-----:R-:W4:Y:S04]  /*1b2a0*/  LDL.LU.64 R30, [R1+0xd18] ;  /* 0x000d1800011e7983 */ /* 0x001f280000300a00 */
[----:B------:R-:W4:Y:S01]  /*1b2b0*/  LDL.LU.64 R28, [R1+0xd10] ;  /* 0x000d1000011c7983 */ /* 0x000f220000300a00 */
[----:B--2---:R-:W-:Y:S11]  /*1b2c0*/  HMMA.16816.F32.BF16 R80, R104, R92, R80 ;  /* 0x0000005c6850723c */ /* 0x004ff60000041850 */
[----:B------:R-:W-:Y:S11]  /*1b2d0*/  @!UPT UIADD3 URZ, URZ, URZ, URZ ;  /* 0x0000003f3f3ff290 */ /* 0x000ff6000fffe03f */
[----:B------:R-:W-:Y:S01]  /*1b2e0*/  @!UPT UIADD3 URZ, URZ, URZ, URZ ;  /* 0x0000003f3f3ff290 */ /* 0x000fe2000fffe03f */
[----:B------:R-:W-:Y:S04]  /*1b2f0*/  STL.64 [R1+0x350], R80 ;  /* 0x0003505001007387 */ /* 0x000fe80000100a00 */
[----:B------:R-:W-:Y:S01]  /*1b300*/  STL.64 [R1+0x358], R82 ;  /* 0x0003585201007387 */ /* 0x000fe20000100a00 */
[----:B------:R-:W-:Y:S03]  /*1b310*/  HMMA.16816.F32.BF16 R12, R108, R84, R12 ;  /* 0x000000546c0c723c */ /* 0x000fe6000004180c */
[----:B------:R-:W0:Y:S05]  /*1b320*/  LDSM.16.M88.4 R80, [R113+0x49400] ;  /* 0x049400007150783b */ /* 0x000e2a0000000200 */
[----:B---3--:R-:W-:Y:S01]  /*1b330*/  HMMA.16816.F32.BF16 R100, R104, R96, R100 ;  /* 0x000000606864723c */ /* 0x008fe20000041864 */
[----:B------:R-:W2:Y:S11]  /*1b340*/  LDL.LU R104, [R1+0xa0] ;  /* 0x0000a00001687983 */ /* 0x000eb60000300800 */
[----:B------:R-:W-:Y:S11]  /*1b350*/  @!UPT UIADD3 URZ, URZ, URZ, URZ ;  /* 0x0000003f3f3ff290 */ /* 0x000ff6000fffe03f */
[----:B------:R-:W-:Y:S04]  /*1b360*/  STL.64 [R1+0x340], R100 ;  /* 0x0003406401007387 */ /* 0x000fe80000100a00 */
[----:B------:R-:W-:Y:S04]  /*1b370*/  STL.64 [R1+0x348], R102 ;  /* 0x0003486601007387 */ /* 0x000fe80000100a00 */
[----:B------:R-:W2:Y:S04]  /*1b380*/  LDL.LU R105, [R1+0xa4] ;  /* 0x0000a40001697983 */ /* 0x000ea80000300800 */
[----:B------:R-:W2:Y:S04]  /*1b390*/  LDL.LU R106, [R1+0xa8] ;  /* 0x0000a800016a7983 */ /* 0x000ea80000300800 */
[----:B------:R-:W2:Y:S01]  /*1b3a0*/  LDL.LU R107, [R1+0xac] ;  /* 0x0000ac00016b7983 */ /* 0x000ea20000300800 */
[C---:B------:R-:W-:Y:S08]  /*1b3b0*/  HMMA.16816.F32.BF16 R8, R108.reuse, R88, R8 ;  /* 0x000000586c08723c */ /* 0x040ff00000041808 */
[C---:B----4-:R-:W-:Y:S01]  /*1b3c0*/  HMMA.16816.F32.BF16 R116, R108.reuse, R96, R116 ;  /* 0x000000606c74723c */ /* 0x050fe20000041874 */
[----:B------:R-:W-:Y:S04]  /*1b3d0*/  STL.64 [R1+0x330], R12 ;  /* 0x0003300c01007387 */ /* 0x000fe80000100a00 */
[----:B------:R1:W-:Y:S04]  /*1b3e0*/  STL.64 [R1+0x338], R14 ;  /* 0x0003380e01007387 */ /* 0x0003e80000100a00 */
[----:B------:R-:W3:Y:S04]  /*1b3f0*/  LDSM.16.M88.4 R100, [R113+0x49800] ;  /* 0x049800007164783b */ /* 0x000ee80000000200 */
[----:B-1----:R-:W4:Y:S04]  /*1b400*/  LDL.LU.64 R14, [R1+0xd08] ;  /* 0x000d0800010e7983 */ /* 0x002f280000300a00 */
[----:B------:R-:W4:Y:S04]  /*1b410*/  LDL.LU.64 R12, [R1+0xd00] ;  /* 0x000d0000010c7983 */ /* 0x000f280000300a00 */
[----:B------:R-:W-:Y:S04]  /*1b420*/  STL.64 [R1+0x320], R8 ;  /* 0x0003200801007387 */ /* 0x000fe80000100a00 */
[----:B------:R1:W-:Y:S04]  /*1b430*/  STL.64 [R1+0x328], R10 ;  /* 0x0003280a01007387 */ /* 0x0003e80000100a00 */
[----:B-1----:R-:W3:Y:S04]  /*1b440*/  LDL.LU.64 R10, [R1+0xcf8] ;  /* 0x000cf800010a7983 */ /* 0x002ee80000300a00 */
[----:B------:R-:W3:Y:S01]  /*1b450*/  LDL.LU.64 R8, [R1+0xcf0] ;  /* 0x000cf00001087983 */ /* 0x000ee20000300a00 */
[----:B--2---:R-:W-:Y:S08]  /*1b460*/  HMMA.16816.F32.BF16 R104, R108, R92, R104 ;  /* 0x0000005c6c68723c */ /* 0x004ff00000041868 */
[----:B------:R-:W-:Y:S07]  /*1b470*/  HMMA.16816.F32.BF16 R108, R4, R84, R120 ;  /* 0x00000054046c723c */ /* 0x000fee0000041878 */
[----:B------:R-:W-:-:S08]  /*1b480*/  IMAD.MOV.U32 R120, RZ, RZ, R16 ;  /* 0x000000ffff787224 */ /* 0x000fd000078e0010 */
[----:B------:R-:W-:Y:S04]  /*1b490*/  STL.64 [R1+0x310], R104 ;  /* 0x0003106801007387 */ /* 0x000fe80000100a00 */
[----:B------:R-:W-:Y:S04]  /*1b4a0*/  STL.64 [R1+0x318], R106 ;  /* 0x0003186a01007387 */ /* 0x000fe80000100a00 */
[----:B------:R-:W-:Y:S04]  /*1b4b0*/  STL.64 [R1+0x300], R116 ;  /* 0x0003007401007387 */ /* 0x000fe80000100a00 */
[----:B------:R-:W-:Y:S04]  /*1b4c0*/  STL.64 [R1+0x308], R118 ;  /* 0x0003087601007387 */ /* 0x000fe80000100a00 */
[----:B------:R-:W2:Y:S01]  /*1b4d0*/  LDL.LU R16, [R1+0xcec] ;  /* 0x000cec0001107983 */ /* 0x000ea20000300800 */
[----:B------:R-:W-:Y:S01]  /*1b4e0*/  MOV R121, R21 ;  /* 0x0000001500797202 */ /* 0x000fe20000000f00 */
[----:B------:R-:W-:-:S02]  /*1b4f0*/  IMAD.MOV.U32 R122, RZ, RZ, R20 ;  /* 0x000000ffff7a7224 */ /* 0x000fc400078e0014 */
[----:B------:R-:W-:Y:S04]  /*1b500*/  STL.64 [R1+0x2f0], R108 ;  /* 0x0002f06c01007387 */ /* 0x000fe80000100a00 */
[----:B------:R3:W-:Y:S01]  /*1b510*/  STL.64 [R1+0x2f8], R110 ;  /* 0x0002f86e01007387 */ /* 0x0007e20000100a00 */
[----:B------:R-:W-:-:S03]  /*1b520*/  IMAD.MOV.U32 R123, RZ, RZ, R24 ;  /* 0x000000ffff7b7224 */ /* 0x000fc600078e0018 */
[----:B------:R-:W0:Y:S04]  /*1b530*/  LDL.LU R21, [R1+0xce8] ;  /* 0x000ce80001157983 */ /* 0x000e280000300800 */
[----:B------:R-:W0:Y:S04]  /*1b540*/  LDL.LU R20, [R1+0xce4] ;  /* 0x000ce40001147983 */ /* 0x000e280000300800 */
[----:B------:R-:W2:Y:S01]  /*1b550*/  LDL.LU R24, [R1+0xce0] ;  /* 0x000ce00001187983 */ /* 0x000ea20000300800 */
[C---:B---3--:R-:W-:Y:S03]  /*1b560*/  HMMA.16816.F32.BF16 R108, R4.reuse, R88, R8 ;  /* 0x00000058046c723c */ /* 0x048fe60000041808 */
[----:B------:R-:W1:Y:S04]  /*1b570*/  LDSM.16.M88.4 R104, [R113+0x49c00] ;  /* 0x049c00007168783b */ /* 0x000e680000000200 */
[----:B------:R-:W3:Y:S01]  /*1b580*/  LDSM.16.M88.4 R8, [R113+0x4a000] ;  /* 0x04a000007108783b */ /* 0x000ee20000000200 */
[C---:B----4-:R-:W-:Y:S11]  /*1b590*/  HMMA.16816.F32.BF16 R12, R4.reuse, R92, R12 ;  /* 0x0000005c040c723c */ /* 0x050ff6000004180c */
[----:B------:R-:W-:Y:S04]  /*1b5a0*/  @!UPT UIADD3 URZ, URZ, URZ, URZ ;  /* 0x0000003f3f3ff290 */ /* 0x000fe8000fffe03f */
[----:B------:R4:W-:Y:S04]  /*1b5b0*/  STL.64 [R1+0x2e0], R108 ;  /* 0x0002e06c01007387 */ /* 0x0009e80000100a00 */
[----:B------:R1:W-:Y:S04]  /*1b5c0*/  STL.64 [R1+0x2e8], R110 ;  /* 0x0002e86e01007387 */ /* 0x0003e80000100a00 */
[----:B------:R-:W-:Y:S04]  /*1b5d0*/  STL.64 [R1+0x2d0], R12 ;  /* 0x0002d00c01007387 */ /* 0x000fe80000100a00 */
[----:B------:R-:W-:Y:S01]  /*1b5e0*/  STL.64 [R1+0x2d8], R14 ;  /* 0x0002d80e01007387 */ /* 0x000fe20000100a00 */
[----:B--2---:R-:W-:Y:S01]  /*1b5f0*/  HMMA.16816.F32.BF16 R4, R4, R96, R16 ;  /* 0x000000600404723c */ /* 0x004fe20000041810 */
[----:B----4-:R-:W-:Y:S01]  /*1b600*/  IMAD.MOV.U32 R109, RZ, RZ, R53 ;  /* 0x000000ffff6d7224 */ /* 0x010fe200078e0035 */
[----:B-1----:R-:W-:Y:S01]  /*1b610*/  MOV R110, R52 ;  /* 0x00000034006e7202 */ /* 0x002fe20000000f00 */
[----:B------:R-:W1:Y:S05]  /*1b620*/  LDSM.16.M88.4 R12, [R113+0x4a400] ;  /* 0x04a40000710c783b */ /* 0x000e6a0000000200 */
[C---:B0-----:R-:W-:Y:S01]  /*1b630*/  HMMA.16816.F32.BF16 R16, R80.reuse, R84, R20 ;  /* 0x000000545010723c */ /* 0x041fe20000041814 */
[----:B------:R-:W0:Y:S11]  /*1b640*/  LDSM.16.M88.4 R20, [R113+0x4a800] ;  /* 0x04a800007114783b */ /* 0x000e360000000200 */
[----:B------:R-:W-:Y:S03]  /*1b650*/  @!UPT UIADD3 URZ, URZ, URZ, URZ ;  /* 0x0000003f3f3ff290 */ /* 0x000fe6000fffe03f */
[----:B------:R-:W-:Y:S04]  /*1b660*/  STL.64 [R1+0x2b0], R4 ;  /* 0x0002b00401007387 */ /* 0x000fe80000100a00 */
[----:B------:R2:W-:Y:S02]  /*1b670*/  STL.64 [R1+0x2b8], R6 ;  /* 0x0002b80601007387 */ /* 0x0005e40000100a00 */
[----:B--2---:R-:W-:Y:S02]  /*1b680*/  HMMA.16816.F32.BF16 R4, R80, R88, R24 ;  /* 0x000000585004723c */ /* 0x004fe40000041818 */
[----:B------:R-:W-:Y:S04]  /*1b690*/  STL.64 [R1+0x290], R16 ;  /* 0x0002901001007387 */ /* 0x000fe80000100a00 */
[----:B------:R2:W-:Y:S01]  /*1b6a0*/  STL.64 [R1+0x298], R18 ;  /* 0x0002981201007387 */ /* 0x0005e20000100a00 */
[----:B------:R-:W-:-:S03]  /*1b6b0*/  MOV R24, R36 ;  /* 0x0000002400187202 */ /* 0x000fc60000000f00 */
[----:B------:R-:W4:Y:S01]  /*1b6c0*/  LDL.LU R36, [R1+0xcdc] ;  /* 0x000cdc0001247983 */ /* 0x000f220000300800 */
[----:B------:R-:W-:Y:S02]  /*1b6d0*/  IMAD.MOV.U32 R25, RZ, RZ, R41 ;  /* 0x000000ffff197224 */ /* 0x000fe400078e0029 */
[----:B------:R-:W-:-:S10]  /*1b6e0*/  IMAD.MOV.U32 R26, RZ, RZ, R40 ;  /* 0x000000ffff1a7224 */ /* 0x000fd400078e0028 */
[----:B------:R-:W-:Y:S04]  /*1b6f0*/  STL.64 [R1+0x270], R4 ;  /* 0x0002700401007387 */ /* 0x000fe80000100a00 */
[----:B------:R0:W-:Y:S04]  /*1b700*/  STL.64 [R1+0x278], R6 ;  /* 0x0002780601007387 */ /* 0x0001e80000100a00 */
[----:B------:R-:W3:Y:S04]  /*1b710*/  LDL.LU R41, [R1+0xcd8] ;  /* 0x000cd80001297983 */ /* 0x000ee80000300800 */
[----:B------:R-:W3:Y:S01]  /*1b720*/  LDL.LU R40, [R1+0xcd4] ;  /* 0x000cd40001287983 */ /* 0x000ee20000300800 */
[----:B------:R-:W-:-:S03]  /*1b730*/  MOV R27, R44 ;  /* 0x0000002c001b7202 */ /* 0x000fc60000000f00 */
[----:B------:R-:W3:Y:S01]  /*1b740*/  LDL.LU R44, [R1+0xcd0] ;  /* 0x000cd000012c7983 */ /* 0x000ee20000300800 */
[C---:B--2---:R-:W-:Y:S08]  /*1b750*/  HMMA.16816.F32.BF16 R16, R80.reuse, R92, R28 ;  /* 0x0000005c5010723c */ /* 0x044ff0000004181c */
[----:B0-----:R-:W-:Y:S11]  /*1b760*/  HMMA.16816.F32.BF16 R4, R80, R96, R32 ;  /* 0x000000605004723c */ /* 0x001ff60000041820 */
[----:B------:R-:W-:Y:S04]  /*1b770*/  @!UPT UIADD3 URZ, URZ, URZ, URZ ;  /* 0x0000003f3f3ff290 */ /* 0x000fe8000fffe03f */
[----:B------:R-:W-:Y:S04]  /*1b780*/  STL.64 [R1+0x220], R16 ;  /* 0x0002201001007387 */ /* 0x000fe80000100a00 */
[----:B------:R3:W-:Y:S04]  /*1b790*/  STL.64 [R1+0x228], R18 ;  /* 0x0002281201007387 */ /* 0x0007e80000100a00 */
[----:B------:R-:W-:Y:S04]  /*1b7a0*/  STL.64 [R1+0x1d0], R4 ;  /* 0x0001d00401007387 */ /* 0x000fe80000100a00 */
[----:B------:R-:W-:Y:S01]  /*1b7b0*/  STL.64 [R1+0x1d8], R6 ;  /* 0x0001d80601007387 */ /* 0x000fe20000100a00 */
[C---:B----4-:R-:W-:Y:S01]  /*1b7c0*/  HMMA.16816.F32.BF16 R28, R100.reuse, R84, R36 ;  /* 0x00000054641c723c */ /* 0x050fe20000041824 */
[----:B------:R-:W-:Y:S01]  /*1b7d0*/  IMAD.MOV.U32 R82, RZ, RZ, R73 ;  /* 0x000000ffff527224 */ /* 0x000fe200078e0049 */
[----:B------:R-:W-:Y:S01]  /*1b7e0*/  MOV R83, R65 ;  /* 0x0000004100537202 */ /* 0x000fe20000000f00 */
[----:B------:R-:W0:Y:S05]  /*1b7f0*/  LDSM.16.M88.4 R4, [R113+0x4ac00] ;  /* 0x04ac00007104783b */ /* 0x000e2a0000000200 */
[----:B---3--:R-:W-:Y:S11]  /*1b800*/  HMMA.16816.F32.BF16 R16, R100, R88, R40 ;  /* 0x000000586410723c */ /* 0x008ff60000041828 */
[----:B------:R-:W-:Y:S04]  /*1b810*/  @!UPT UIADD3 URZ, URZ, URZ, URZ ;  /* 0x0000003f3f3ff290 */ /* 0x000fe8000fffe03f */
[----:B------:R-:W-:Y:S04]  /*1b820*/  STL.64 [R1+0x1f0], R28 ;  /* 0x0001f01c01007387 */ /* 0x000fe80000100a00 */
[----:B------:R-:W-:Y:S04]  /*1b830*/  STL.64 [R1+0x1f8], R30 ;  /* 0x0001f81e01007387 */ /* 0x000fe80000100a00 */
[----:B------:R2:W-:Y:S01]  /*1b840*/  STL [R1+0x210], R16 ;  /* 0x0002101001007387 */ /* 0x0005e20000100800 */
[----:B------:R-:W-:Y:S01]  /*1b850*/  IMAD.MOV.U32 R94, RZ, RZ, R17 ;  /* 0x000000ffff5e7224 */ /* 0x000fe200078e0011 */
[----:B------:R-:W-:Y:S01]  /*1b860*/  MOV R98, R19 ;  /* 0x0000001300627202 */ /* 0x000fe20000000f00 */
[----:B------:R-:W-:-:S02]  /*1b870*/  IMAD.MOV.U32 R95, RZ, RZ, R18 ;  /* 0x000000ffff5f7224 */ /* 0x000fc400078e0012 */
[----:B--2---:R-:W-:Y:S11]  /*1b880*/  HMMA.16816.F32.BF16 R16, R100, R92, R44 ;  /* 0x0000005c6410723c */ /* 0x004ff6000004182c */
[----:B------:R-:W-:Y:S11]  /*1b890*/  @!UPT UIADD3 URZ, URZ, URZ, URZ ;  /* 0x0000003f3f3ff290 */ /* 0x000ff6000fffe03f */
[----:B------:R-:W-:Y:S01]  /*1b8a0*/  @!UPT UIADD3 URZ, URZ, URZ, URZ ;  /* 0x0000003f3f3ff290 */ /* 0x000fe2000fffe03f */
[----:B------:R-:W-:Y:S01]  /*1b8b0*/  STL [R1+0x264], R17 ;  /* 0x0002641101007387 */ /* 0x000fe20000100800 */
[----:B------:R-:W-:-:S03]  /*1b8c0*/  IMAD.MOV.U32 R99, RZ, RZ, R16 ;  /* 0x000000ffff637224 */ /* 0x000fc600078e0010 */
[----:B------:R2:W-:Y:S04]  /*1b8d0*/  STL.64 [R1+0x268], R18 ;  /* 0x0002681201007387 */ /* 0x0005e80000100a00 */
[----:B------:R-:W3:Y:S01]  /*1b8e0*/  LDL.LU R108, [R1+0x100] ;  /* 0x00010000016c7983 */ /* 0x000ee20000300800 */
[----:B--2---:R-:W-:Y:S11]  /*1b8f0*/  HMMA.16816.F32.BF16 R16, R100, R96, R48 ;  /* 0x000000606410723c */ /* 0x004ff60000041830 */
[----:B------:R-:W-:Y:S11]  /*1b900*/  @!UPT UIADD3 URZ, URZ, URZ, URZ ;  /* 0x0000003f3f3ff290 */ /* 0x000ff6000fffe03f */
[----:B------:R-:W-:Y:S01]  /*1b910*/  @!UPT UIADD3 URZ, URZ, URZ, URZ ;  /* 0x0000003f3f3ff290 */ /* 0x000fe2000fffe03f */
[----:B------:R-:W-:Y:S04]  /*1b920*/  STL.64 [R1+0x250], R16 ;  /* 0x0002501001007387 */ /* 0x000fe80000100a00 */
[----:B------:R-:W-:Y:S04]  /*1b930*/  STL.64 [R1+0x258], R18 ;  /* 0x0002581201007387 */ /* 0x000fe80000100a00 */
[----:B------:R-:W2:Y:S04]  /*1b940*/  LDL.LU R53, [R1+0xccc] ;  /* 0x000ccc0001357983 */ /* 0x000ea80000300800 */
[----:B------:R-:W2:Y:S01]  /*1b950*/  LDL.LU R52, [R1+0xcc8] ;  /* 0x000cc80001347983 */ /* 0x000ea20000300800 */
[C---:B------:R-:W-:Y:S03]  /*1b960*/  HMMA.16816.F32.BF16 R32, R104.reuse, R88, R24 ;  /* 0x000000586820723c */ /* 0x040fe60000041818 */
[----:B------:R-:W3:Y:S04]  /*1b970*/  LDL.LU R111, [R1+0x10c] ;  /* 0x00010c00016f7983 */ /* 0x000ee80000300800 */
[----:B------:R-:W4:Y:S01]  /*1b980*/  LDL.LU R116, [R1+0xf0] ;  /* 0x0000f00001747983 */ /* 0x000f220000300800 */
[C---:B------:R-:W-:Y:S03]  /*1b990*/  HMMA.16816.F32.BF16 R24, R104.reuse, R92, R120 ;  /* 0x0000005c6818723c */ /* 0x040fe60000041878 */
[----:B------:R-:W4:Y:S04]  /*1b9a0*/  LDL.LU R117, [R1+0xf4] ;  /* 0x0000f40001757983 */ /* 0x000f280000300800 */
[----:B------:R-:W4:Y:S04]  /*1b9b0*/  LDL.LU R118, [R1+0xf8] ;  /* 0x0000f80001767983 */ /* 0x000f280000300800 */
[----:B------:R-:W4:Y:S01]  /*1b9c0*/  LDL.LU R119, [R1+0xfc] ;  /* 0x0000fc0001777983 */ /* 0x000f220000300800 */
[----:B------:R-:W-:Y:S01]  /*1b9d0*/  IMAD.MOV.U32 R38, RZ, RZ, R71 ;  /* 0x000000ffff267224 */ /* 0x000fe200078e0047 */
[----:B------:R-:W-:Y:S01]  /*1b9e0*/  MOV R39, R70 ;  /* 0x0000004600277202 */ /* 0x000fe20000000f00 */
[----:B------:R-:W-:Y:S01]  /*1b9f0*/  IMAD.MOV.U32 R43, RZ, RZ, R74 ;  /* 0x000000ffff2b7224 */ /* 0x000fe200078e004a */
[----:B------:R-:W-:Y:S01]  /*1ba00*/  MOV R42, R75 ;  /* 0x0000004b002a7202 */ /* 0x000fe20000000f00 */
[----:B------:R-:W-:Y:S01]  /*1ba10*/  IMAD.MOV.U32 R46, RZ, RZ, R67 ;  /* 0x000000ffff2e7224 */ /* 0x000fe200078e0043 */
[----:B------:R-:W0:Y:S01]  /*1ba20*/  LDSM.16.M88.4 R16, [R113+0x4b000] ;  /* 0x04b000007110783b */ /* 0x000e220000000200 */
[----:B--2---:R-:W-:Y:S01]  /*1ba30*/  HMMA.16816.F32.BF16 R28, R104, R84, R52 ;  /* 0x00000054681c723c */ /* 0x004fe20000041834 */
[----:B------:R-:W-:-:S02]  /*1ba40*/  IMAD.MOV.U32 R47, RZ, RZ, R66 ;  /* 0x000000ffff2f7224 */ /* 0x000fc400078e0042 */
[----:B------:R-:W-:Y:S11]  /*1ba50*/  LDSM.16.M88.4 R52, [R113+0x4bc00] ;  /* 0x04bc00007134783b */ /* 0x000ff60000000200 */
[----:B------:R-:W-:Y:S09]  /*1ba60*/  @!UPT UIADD3 URZ, URZ, URZ, URZ ;  /* 0x0000003f3f3ff290 */ /* 0x000ff2000fffe03f */
[----:B------:R2:W-:Y:S04]  /*1ba70*/  STL.64 [R1+0x240], R28 ;  /* 0x0002401c01007387 */ /* 0x0005e80000100a00 */
[----:B------:R0:W-:Y:S04]  /*1ba80*/  STL.64 [R1+0x248], R30 ;  /* 0x0002481e01007387 */ /* 0x0001e80000100a00 */
[----:B------:R-:W-:Y:S01]  /*1ba90*/  STL.64 [R1+0x120], R32 ;  /* 0x0001202001007387 */ /* 0x000fe20000100a00 */
[----:B--2---:R-:W-:-:S03]  /*1baa0*/  IMAD.MOV.U32 R28, RZ, RZ, R76 ;  /* 0x000000ffff1c7224 */ /* 0x004fc600078e004c */
[----:B------:R-:W-:Y:S01]  /*1bab0*/  STL.64 [R1+0x128], R34 ;  /* 0x0001282201007387 */ /* 0x000fe20000100a00 */
[----:B------:R-:W-:-:S03]  /*1bac0*/  IMAD.MOV.U32 R29, RZ, RZ, R77 ;  /* 0x000000ffff1d7224 */ /* 0x000fc600078e004d */
[----:B------:R-:W2:Y:S01]  /*1bad0*/  LDL.LU R76, [R1+0xcc4] ;  /* 0x000cc400014c7983 */ /* 0x000ea20000300800 */
[----:B0-----:R-:W-:-:S03]  /*1bae0*/  MOV R30, R78 ;  /* 0x0000004e001e7202 */ /* 0x001fc60000000f00 */
[----:B------:R-:W-:Y:S01]  /*1baf0*/  STL.64 [R1+0x110], R24 ;  /* 0x0001101801007387 */ /* 0x000fe20000100a00 */
[----:B------:R-:W-:-:S03]  /*1bb00*/  IMAD.MOV.U32 R31, RZ, RZ, R79 ;  /* 0x000000ffff1f7224 */ /* 0x000fc600078e004f */
[----:B------:R4:W-:Y:S04]  /*1bb10*/  STL.64 [R1+0x118], R26 ;  /* 0x0001181a01007387 */ /* 0x0009e80000100a00 */
        /* <DEDUP_REMOVED lines=11> */
[----:B---3--:R-:W-:Y:S08]  /*1bbd0*/  HMMA.16816.F32.BF16 R48, R104, R96, R108 ;  /* 0x000000606830723c */ /* 0x008ff0000004186c */
[----:B----4-:R-:W-:Y:S01]  /*1bbe0*/  HMMA.16816.F32.BF16 R24, R8, R84, R116 ;  /* 0x000000540818723c */ /* 0x010fe20000041874 */
[----:B------:R-:W-:Y:S01]  /*1bbf0*/  IMAD.MOV.U32 R32, RZ, RZ, R63 ;  /* 0x000000ffff207224 */ /* 0x000fe200078e003f */
[----:B------:R-:W-:Y:S01]  /*1bc00*/  MOV R34, R59 ;  /* 0x0000003b00227202 */ /* 0x000fe20000000f00 */
[----:B------:R-:W-:-:S02]  /*1bc10*/  IMAD.MOV.U32 R33, RZ, RZ, R62 ;  /* 0x000000ffff217224 */ /* 0x000fc400078e003e */
[----:B------:R-:W-:Y:S01]  /*1bc20*/  IMAD.MOV.U32 R35, RZ, RZ, R58 ;  /* 0x000000ffff237224 */ /* 0x000fe200078e003a */
[----:B------:R-:W-:Y:S01]  /*1bc30*/  MOV R109, R57 ;  /* 0x00000039006d7202 */ /* 0x000fe20000000f00 */
[----:B------:R-:W-:Y:S02]  /*1bc40*/  IMAD.MOV.U32 R108, RZ, RZ, R61 ;  /* 0x000000ffff6c7224 */ /* 0x000fe400078e003d */
[----:B------:R-:W-:Y:S02]  /*1bc50*/  IMAD.MOV.U32 R110, RZ, RZ, R56 ;  /* 0x000000ffff6e7224 */ /* 0x000fe400078e0038 */
[----:B------:R-:W-:Y:S01]  /*1bc60*/  IMAD.MOV.U32 R111, RZ, RZ, R60 ;  /* 0x000000ffff6f7224 */ /* 0x000fe200078e003c */
[----:B------:R-:W-:Y:S01]  /*1bc70*/  MOV R116, R64 ;  /* 0x0000004000747202 */ /* 0x000fe20000000f00 */
[----:B------:R-:W-:Y:S02]  /*1bc80*/  IMAD.MOV.U32 R117, RZ, RZ, R69 ;  /* 0x000000ffff757224 */ /* 0x000fe400078e0045 */
[----:B------:R-:W-:Y:S01]  /*1bc90*/  IMAD.MOV.U32 R118, RZ, RZ, R68 ;  /* 0x000000ffff767224 */ /* 0x000fe200078e0044 */
[----:B------:R-:W-:Y:S01]  /*1bca0*/  MOV R119, R72 ;  /* 0x0000004800777202 */ /* 0x000fe20000000f00 */
[----:B--2---:R-:W-:-:S02]  /*1bcb0*/  IMAD.MOV.U32 R81, RZ, RZ, R76 ;  /* 0x000000ffff517224 */ /* 0x004fc400078e004c */
[----:B------:R-:W-:Y:S02]  /*1bcc0*/  IMAD.MOV.U32 R41, RZ, RZ, R78 ;  /* 0x000000ffff297224 */ /* 0x000fe400078e004e */
[----:B------:R-:W-:Y:S02]  /*1bcd0*/  IMAD.MOV.U32 R40, RZ, RZ, R79 ;  /* 0x000000ffff287224 */ /* 0x000fe400078e004f */
[----:B------:R-:W2:Y:S04]  /*1bce0*/  LDL.LU R79, [R1+0xcac] ;  /* 0x000cac00014f7983 */ /* 0x000ea80000300800 */
[----:B------:R-:W2:Y:S04]  /*1bcf0*/  LDL.LU R78, [R1+0xca8] ;  /* 0x000ca800014e7983 */ /* 0x000ea80000300800 */
[----:B------:R-:W3:Y:S04]  /*1bd00*/  LDL.LU R75, [R1+0xca4] ;  /* 0x000ca400014b7983 */ /* 0x000ee80000300800 */
[----:B------:R-:W3:Y:S01]  /*1bd10*/  LDL.LU R74, [R1+0xca0] ;  /* 0x000ca000014a7983 */ /* 0x000ee20000300800 */
[----:B------:R-:W-:Y:S01]  /*1bd20*/  MOV R80, R77 ;  /* 0x0000004d00507202 */ /* 0x000fe20000000f00 */
[----:B------:R-:W-:-:S02]  /*1bd30*/  IMAD.MOV.U32 R44, RZ, RZ, R71 ;  /* 0x000000ffff2c7224 */ /* 0x000fc400078e0047 */
[----:B------:R-:W4:Y:S01]  /*1bd40*/  LDL.LU R71, [R1+0xc9c] ;  /* 0x000c9c0001477983 */ /* 0x000f220000300800 */
[----:B------:R-:W-:-:S03]  /*1bd50*/  MOV R45, R70 ;  /* 0x00000046002d7202 */ /* 0x000fc60000000f00 */
[----:B------:R-:W4:Y:S04]  /*1bd60*/  LDL.LU R70, [R1+0xc98] ;  /* 0x000c980001467983 */ /* 0x000f280000300800 */
[----:B------:R-:W1:Y:S04]  /*1bd70*/  LDL.LU R67, [R1+0xc94] ;  /* 0x000c940001437983 */ /* 0x000e680000300800 */
[----:B------:R-:W1:Y:S04]  /*1bd80*/  LDL.LU R66, [R1+0xc90] ;  /* 0x000c900001427983 */ /* 0x000e680000300800 */
[----:B------:R-:W2:Y:S04]  /*1bd90*/  LDL.LU R77, [R1+0xc8c] ;  /* 0x000c8c00014d7983 */ /* 0x000ea80000300800 */
[----:B------:R-:W2:Y:S04]  /*1bda0*/  LDL.LU R76, [R1+0xc88] ;  /* 0x000c8800014c7983 */ /* 0x000ea80000300800 */
[----:B------:R-:W3:Y:S04]  /*1bdb0*/  LDL.LU R73, [R1+0xc84] ;  /* 0x000c840001497983 */ /* 0x000ee80000300800 */
[----:B------:R-:W1:Y:S04]  /*1bdc0*/  LDL.LU R65, [R1+0xc80] ;  /* 0x000c800001417983 */ /* 0x000e680000300800 */
[----:B------:R-:W2:Y:S04]  /*1bdd0*/  LDL R2, [R1+0x404] ;  /* 0x0004040001027983 */ /* 0x000ea80000100800 */
[----:B------:R-:W-:Y:S04]  /*1bde0*/  STL.64 [R1+0x100], R48 ;  /* 0x0001003001007387 */ /* 0x000fe80000100a00 */
[----:B------:R0:W-:Y:S04]  /*1bdf0*/  STL.64 [R1+0x108], R50 ;  /* 0x0001083201007387 */ /* 0x0001e80000100a00 */
[----:B------:R-:W2:Y:S04]  /*1be00*/  LDL.LU R63, [R1+0xc7c] ;  /* 0x000c7c00013f7983 */ /* 0x000ea80000300800 */
[----:B------:R-:W-:Y:S04]  /*1be10*/  STL.64 [R1+0xf0], R24 ;  /* 0x0000f01801007387 */ /* 0x000fe80000100a00 */
[----:B------:R0:W-:Y:S04]  /*1be20*/  STL.64 [R1+0xf8], R26 ;  /* 0x0000f81a01007387 */ /* 0x0001e80000100a00 */
[----:B------:R-:W2:Y:S04]  /*1be30*/  LDL.LU R62, [R1+0xc78] ;  /* 0x000c7800013e7983 */ /* 0x000ea80000300800 */
[----:B------:R-:W2:Y:S04]  /*1be40*/  LDL.LU R59, [R1+0xc74] ;  /* 0x000c7400013b7983 */ /* 0x000ea80000300800 */
[----:B------:R-:W2:Y:S04]  /*1be50*/  LDL.LU R58, [R1+0xc70] ;  /* 0x000c7000013a7983 */ /* 0x000ea80000300800 */
[----:B------:R-:W2:Y:S04]  /*1be60*/  LDL.LU R61, [R1+0xc6c] ;  /* 0x000c6c00013d7983 */ /* 0x000ea80000300800 */
[----:B------:R-:W2:Y:S04]  /*1be70*/  LDL.LU R57, [R1+0xc68] ;  /* 0x000c680001397983 */ /* 0x000ea80000300800 */
[----:B------:R-:W2:Y:S04]  /*1be80*/  LDL.LU R56, [R1+0xc64] ;  /* 0x000c640001387983 */ /* 0x000ea80000300800 */
[----:B------:R-:W3:Y:S04]  /*1be90*/  LDL.LU R60, [R1+0xc60] ;  /* 0x000c6000013c7983 */ /* 0x000ee80000300800 */
[----:B------:R-:W1:Y:S04]  /*1bea0*/  LDL.LU R64, [R1+0xc5c] ;  /* 0x000c5c0001407983 */ /* 0x000e680000300800 */
[----:B------:R-:W4:Y:S04]  /*1beb0*/  LDL.LU R69, [R1+0xc58] ;  /* 0x000c580001457983 */ /* 0x000f280000300800 */
[----:B------:R-:W4:Y:S04]  /*1bec0*/  LDL.LU R68, [R1+0xc54] ;  /* 0x000c540001447983 */ /* 0x000f280000300800 */
[----:B------:R-:W4:Y:S01]  /*1bed0*/  LDL.LU R72, [R1+0xc50] ;  /* 0x000c500001487983 */ /* 0x000f220000300800 */
[C---:B0-----:R-:W-:Y:S11]  /*1bee0*/  HMMA.16816.F32.BF16 R48, R8.reuse, R88, R120 ;  /* 0x000000580830723c */ /* 0x041ff60000041878 */
[----:B------:R-:W-:Y:S11]  /*1bef0*/  @!UPT UIADD3 URZ, URZ, URZ, URZ ;  /* 0x0000003f3f3ff290 */ /* 0x000ff6000fffe03f */
[----:B------:R-:W-:Y:S01]  /*1bf00*/  @!UPT UIADD3 URZ, URZ, URZ, URZ ;  /* 0x0000003f3f3ff290 */ /* 0x000fe2000fffe03f */
[----:B------:R-:W-:Y:S04]  /*1bf10*/  STL.64 [R1+0xe0], R48 ;  /* 0x0000e03001007387 */ /* 0x000fe80000100a00 */
[----:B------:R1:W-:Y:S01]  /*1bf20*/  STL.64 [R1+0xe8], R50 ;  /* 0x0000e83201007387 */ /* 0x0003e20000100a00 */
[C---:B--2---:R-:W-:Y:S08]  /*1bf30*/  HMMA.16816.F32.BF16 R24, R8.reuse, R92, R56 ;  /* 0x0000005c0818723c */ /* 0x044ff00000041838 */
[----:B---3--:R-:W-:Y:S08]  /*1bf40*/  HMMA.16816.F32.BF16 R8, R8, R96, R60 ;  /* 0x000000600808723c */ /* 0x008ff0000004183c */
[C---:B-1----:R-:W-:Y:S07]  /*1bf50*/  HMMA.16816.F32.BF16 R48, R12.reuse, R84, R64 ;  /* 0x000000540c30723c */ /* 0x042fee0000041840 */
[----:B------:R-:W-:Y:S04]  /*1bf60*/  STL.64 [R1+0xd0], R24 ;  /* 0x0000d01801007387 */ /* 0x000fe80000100a00 */
[----:B------:R4:W-:Y:S04]  /*1bf70*/  STL.64 [R1+0xd8], R26 ;  /* 0x0000d81a01007387 */ /* 0x0009e80000100a00 */
[----:B------:R-:W-:Y:S04]  /*1bf80*/  STL.64 [R1+0xc0], R8 ;  /* 0x0000c00801007387 */ /* 0x000fe80000100a00 */
[----:B------:R0:W-:Y:S01]  /*1bf90*/  STL.64 [R1+0xc8], R10 ;  /* 0x0000c80a01007387 */ /* 0x0001e20000100a00 */
[C---:B----4-:R-:W-:Y:S08]  /*1bfa0*/  HMMA.16816.F32.BF16 R24, R12.reuse, R88, R68 ;  /* 0x000000580c18723c */ /* 0x050ff00000041844 */
[-C--:B0-----:R-:W-:Y:S01]  /*1bfb0*/  HMMA.16816.F32.BF16 R8, R12, R92.reuse, R72 ;  /* 0x0000005c0c08723c */ /* 0x081fe20000041848 */
[----:B------:R-:W-:Y:S04]  /*1bfc0*/  STL.64 [R1+0xb0], R48 ;  /* 0x0000b03001007387 */ /* 0x000fe80000100a00 */
[----:B------:R-:W-:Y:S04]  /*1bfd0*/  STL.64 [R1+0xb8], R50 ;  /* 0x0000b83201007387 */ /* 0x000fe80000100a00 */
[----:B------:R-:W2:Y:S06]  /*1bfe0*/  LDL.LU R120, [R1+0x1b0] ;  /* 0x0001b00001787983 */ /* 0x000eac0000300800 */
[----:B------:R-:W-:Y:S04]  /*1bff0*/  STL.64 [R1+0xa0], R24 ;  /* 0x0000a01801007387 */ /* 0x000fe80000100a00 */
[----:B------:R-:W-:Y:S04]  /*1c000*/  STL.64 [R1+0xa8], R26 ;  /* 0x0000a81a01007387 */ /* 0x000fe80000100a00 */
[----:B------:R-:W-:Y:S04]  /*1c010*/  STL.64 [R1+0x90], R8 ;  /* 0x0000900801007387 */ /* 0x000fe80000100a00 */
[----:B------:R0:W-:Y:S04]  /*1c020*/  STL.64 [R1+0x98], R10 ;  /* 0x0000980a01007387 */ /* 0x0001e80000100a00 */
[----:B------:R-:W2:Y:S01]  /*1c030*/  LDL.LU R121, [R1+0x1b4] ;  /* 0x0001b40001797983 */ /* 0x000ea20000300800 */
[----:B------:R-:W-:Y:S01]  /*1c040*/  HMMA.16816.F32.BF16 R36, R20, R92, R36 ;  /* 0x0000005c1424723c */ /* 0x000fe20000041824 */
[----:B------:R-:W-:-:S02]  /*1c050*/  IMAD.MOV.U32 R122, RZ, RZ, R112 ;  /* 0x000000ffff7a7224 */ /* 0x000fc400078e0070 */
[----:B------:R-:W-:Y:S01]  /*1c060*/  IMAD.MOV.U32 R123, RZ, RZ, R3 ;  /* 0x000000ffff7b7224 */ /* 0x000fe200078e0003 */
[----:B------:R-:W1:Y:S04]  /*1c070*/  LDSM.16.M88.4 R24, [R113+0x4b400] ;  /* 0x04b400007118783b */ /* 0x000e680000000200 */
[----:B0-----:R-:W-:Y:S08]  /*1c080*/  HMMA.16816.F32.BF16 R8, R12, R96, R76 ;  /* 0x000000600c08723c */ /* 0x001ff0000004184c */
[C---:B------:R-:W-:Y:S11]  /*1c090*/  HMMA.16816.F32.BF16 R12, R20.reuse, R84, R44 ;  /* 0x00000054140c723c */ /* 0x040ff6000004182c */
[----:B------:R-:W-:Y:S04]  /*1c0a0*/  @!UPT UIADD3 URZ, URZ, URZ, URZ ;  /* 0x0000003f3f3ff290 */ /* 0x000fe8000fffe03f */
[----:B------:R-:W-:Y:S04]  /*1c0b0*/  STL.64 [R1+0x80], R8 ;  /* 0x0000800801007387 */ /* 0x000fe80000100a00 */
[----:B------:R0:W-:Y:S02]  /*1c0c0*/  STL.64 [R1+0x88], R10 ;  /* 0x0000880a01007387 */ /* 0x0001e40000100a00 */
[C---:B0-----:R-:W-:Y:S02]  /*1c0d0*/  HMMA.16816.F32.BF16 R8, R20.reuse, R88, R40 ;  /* 0x000000581408723c */ /* 0x041fe40000041828 */
[----:B------:R-:W-:Y:S04]  /*1c0e0*/  STL.64 [R1+0x70], R12 ;  /* 0x0000700c01007387 */ /* 0x000fe80000100a00 */
[----:B------:R0:W-:Y:S02]  /*1c0f0*/  STL.64 [R1+0x78], R14 ;  /* 0x0000780e01007387 */ /* 0x0001e40000100a00 */
[----:B0-----:R-:W-:Y:S11]  /*1c100*/  HMMA.16816.F32.BF16 R12, R20, R96, R80 ;  /* 0x00000060140c723c */ /* 0x001ff60000041850 */
[----:B------:R-:W-:Y:S04]  /*1c110*/  @!UPT UIADD3 URZ, URZ, URZ, URZ ;  /* 0x0000003f3f3ff290 */ /* 0x000fe8000fffe03f */
[----:B------:R-:W-:Y:S04]  /*1c120*/  STL.64 [R1+0x60], R8 ;  /* 0x0000600801007387 */ /* 0x000fe80000100a00 */
[----:B------:R0:W-:Y:S02]  /*1c130*/  STL.64 [R1+0x68], R10 ;  /* 0x0000680a01007387 */ /* 0x0001e40000100a00 */
[-C--:B0-----:R-:W-:Y:S02]  /*1c140*/  HMMA.16816.F32.BF16 R8, R4, R84.reuse, R28 ;  /* 0x000000540408723c */ /* 0x081fe4000004181c */
[----:B------:R-:W-:Y:S04]  /*1c150*/  STL.64 [R1+0x50], R36 ;  /* 0x0000502401007387 */ /* 0x000fe80000100a00 */
[----:B------:R-:W-:Y:S04]  /*1c160*/  STL.64 [R1+0x58], R38 ;  /* 0x0000582601007387 */ /* 0x000fe80000100a00 */
[----:B------:R-:W-:Y:S04]  /*1c170*/  STL.64 [R1+0x40], R12 ;  /* 0x0000400c01007387 */ /* 0x000fe80000100a00 */
[----:B------:R0:W-:Y:S01]  /*1c180*/  STL.64 [R1+0x48], R14 ;  /* 0x0000480e01007387 */ /* 0x0001e20000100a00 */
[----:B------:R-:W-:Y:S01]  /*1c190*/  MOV R47, R0 ;  /* 0x00000000002f7202 */ /* 0x000fe20000000f00 */
[----:B--2---:R-:W-:Y:S08]  /*1c1a0*/  HMMA.16816.F32.BF16 R120, R16, R84, R120 ;  /* 0x000000541078723c */ /* 0x004ff00000041878 */
[----:B------:R-:W-:Y:S01]  /*1c1b0*/  MOV R125, R9 ;  /* 0x00000009007d7202 */ /* 0x000fe20000000f00 */
[----:B------:R-:W-:Y:S01]  /*1c1c0*/  IMAD.MOV.U32 R3, RZ, RZ, R10 ;  /* 0x000000ffff037224 */ /* 0x000fe200078e000a */
[----:B------:R2:W-:Y:S01]  /*1c1d0*/  STL [R1+0x30], R8 ;  /* 0x0000300801007387 */ /* 0x0005e20000100800 */
[----:B------:R-:W-:-:S03]  /*1c1e0*/  IMAD.MOV.U32 R112, RZ, RZ, R11 ;  /* 0x000000ffff707224 */ /* 0x000fc600078e000b */
[----:B------:R-:W3:Y:S01]  /*1c1f0*/  LDL.LU R30, [R1+0x668] ;  /* 0x00066800011e7983 */ /* 0x000ee20000300800 */
[C---:B0-----:R-:W-:Y:S03]  /*1c200*/  HMMA.16816.F32.BF16 R12, R4.reuse, R88, R32 ;  /* 0x00000058040c723c */ /* 0x041fe60000041820 */
[----:B------:R-:W3:Y:S01]  /*1c210*/  LDL R31, [R1+0x408] ;  /* 0x00040800011f7983 */ /* 0x000ee20000100800 */
[----:B------:R-:W-:Y:S01]  /*1c220*/  IMAD.MOV.U32 R82, RZ, RZ, R115 ;  /* 0x000000ffff527224 */ /* 0x000fe200078e0073 */
[----:B------:R-:W-:Y:S02]  /*1c230*/  MOV R83, R114 ;  /* 0x0000007200537202 */ /* 0x000fe40000000f00 */
[----:B------:R-:W0:Y:S01]  /*1c240*/  LDSM.16.M88.4 R36, [R113+0x4b800] ;  /* 0x04b800007124783b */ /* 0x000e220000000200 */
[C---:B--2---:R-:W-:Y:S08]  /*1c250*/  HMMA.16816.F32.BF16 R8, R4.reuse, R92, R108 ;  /* 0x0000005c0408723c */ /* 0x044ff0000004186c */
[----:B------:R-:W-:Y:S01]  /*1c260*/  HMMA.16816.F32.BF16 R4, R4, R96, R116 ;  /* 0x000000600404723c */ /* 0x000fe20000041874 */
[----:B------:R2:W-:Y:S04]  /*1c270*/  STL [R1+0xb40], R112 ;  /* 0x000b407001007387 */ /* 0x0005e80000100800 */
[----:B------:R4:W-:Y:S04]  /*1c280*/  STL [R1+0xb3c], R3 ;  /* 0x000b3c0301007387 */ /* 0x0009e80000100800 */
[----:B------:R0:W-:Y:S04]  /*1c290*/  STL [R1+0xb38], R125 ;  /* 0x000b387d01007387 */ /* 0x0001e80000100800 */
[----:B------:R-:W-:Y:S04]  /*1c2a0*/  STL.64 [R1+0x20], R12 ;  /* 0x0000200c01007387 */ /* 0x000fe80000100a00 */
[----:B------:R-:W-:Y:S04]  /*1c2b0*/  STL.64 [R1+0x28], R14 ;  /* 0x0000280e01007387 */ /* 0x000fe80000100a00 */
[----:B------:R-:W-:Y:S04]  /*1c2c0*/  STL [R1+0x10], R8 ;  /* 0x0000100801007387 */ /* 0x000fe80000100800 */
[----:B------:R-:W3:Y:S04]  /*1c2d0*/  LDL.LU R116, [R1+0x1c0] ;  /* 0x0001c00001747983 */ /* 0x000ee80000300800 */
[----:B------:R3:W-:Y:S04]  /*1c2e0*/  STL.64 [R1], R4 ;  /* 0x0000000401007387 */ /* 0x0007e80000100a00 */
[----:B------:R0:W-:Y:S04]  /*1c2f0*/  STL.64 [R1+0x8], R6 ;  /* 0x0000080601007387 */ /* 0x0001e80000100a00 */
[----:B------:R-:W3:Y:S04]  /*1c300*/  LDL.LU R117, [R1+0x1c4] ;  /* 0x0001c40001757983 */ /* 0x000ee80000300800 */
        /* <DEDUP_REMOVED lines=10> */
[----:B------:R-:W1:Y:S04]  /*1c3b0*/  LDL.LU R48, [R1+0x230] ;  /* 0x0002300001307983 */ /* 0x000e680000300800 */
[----:B------:R-:W1:Y:S04]  /*1c3c0*/  LDL.LU R49, [R1+0x234] ;  /* 0x0002340001317983 */ /* 0x000e680000300800 */
[----:B------:R-:W1:Y:S04]  /*1c3d0*/  LDL.LU R50, [R1+0x238] ;  /* 0x0002380001327983 */ /* 0x000e680000300800 */
[----:B------:R-:W1:Y:S04]  /*1c3e0*/  LDL.LU R51, [R1+0x23c] ;  /* 0x00023c0001337983 */ /* 0x000e680000300800 */
[----:B------:R-:W3:Y:S04]  /*1c3f0*/  LDL.LU R44, [R1+0x280] ;  /* 0x00028000012c7983 */ /* 0x000ee80000300800 */
[----:B------:R-:W3:Y:S04]  /*1c400*/  LDL.LU R45, [R1+0x284] ;  /* 0x00028400012d7983 */ /* 0x000ee80000300800 */
[----:B------:R-:W3:Y:S04]  /*1c410*/  LDL.LU R46, [R1+0x288] ;  /* 0x00028800012e7983 */ /* 0x000ee80000300800 */
[----:B------:R-:W3:Y:S04]  /*1c420*/  LDL.LU R0, [R1+0xc4c] ;  /* 0x000c4c0001007983 */ /* 0x000ee80000300800 */
[----:B------:R-:W-:Y:S04]  /*1c430*/  STL.64 [R1+0xac0], R122 ;  /* 0x000ac07a01007387 */ /* 0x000fe80000100a00 */
[----:B------:R-:W-:Y:S04]  /*1c440*/  STL.64 [R1+0xab8], R120 ;  /* 0x000ab87801007387 */ /* 0x000fe80000100a00 */
[----:B------:R-:W3:Y:S04]  /*1c450*/  LDL.LU R40, [R1+0x2a0] ;  /* 0x0002a00001287983 */ /* 0x000ee80000300800 */
[----:B------:R-:W3:Y:S04]  /*1c460*/  LDL.LU R41, [R1+0x2a4] ;  /* 0x0002a40001297983 */ /* 0x000ee80000300800 */
[----:B------:R-:W3:Y:S04]  /*1c470*/  LDL.LU R42, [R1+0x2a8] ;  /* 0x0002a800012a7983 */ /* 0x000ee80000300800 */
[----:B------:R-:W3:Y:S04]  /*1c480*/  LDL.LU R43, [R1+0x2ac] ;  /* 0x0002ac00012b7983 */ /* 0x000ee80000300800 */
[----:B------:R-:W3:Y:S01]  /*1c490*/  LDL.LU R80, [R1+0x2c0] ;  /* 0x0002c00001507983 */ /* 0x000ee20000300800 */
[----:B--2---:R-:W-:Y:S01]  /*1c4a0*/  MOV R112, R9 ;  /* 0x0000000900707202 */ /* 0x004fe20000000f00 */
[----:B----4-:R-:W-:-:S02]  /*1c4b0*/  IMAD.MOV.U32 R3, RZ, RZ, R10 ;  /* 0x000000ffff037224 */ /* 0x010fc400078e000a */
[----:B0-----:R-:W-:Y:S02]  /*1c4c0*/  IMAD.MOV.U32 R125, RZ, RZ, R11 ;  /* 0x000000ffff7d7224 */ /* 0x001fe400078e000b */
[----:B---3--:R-:W-:-:S04]  /*1c4d0*/  FADD R4, -R31, R30 ;  /* 0x0000001e1f047221 */ /* 0x008fc80000000100 */
[----:B------:R-:W-:-:S04]  /*1c4e0*/  FMUL R4, R4, 1.4426950216293334961 ;  /* 0x3fb8aa3b04047820 */ /* 0x000fc80000400000 */
[----:B------:R0:W2:Y:S01]  /*1c4f0*/  MUFU.EX2 R115, R4 ;  /* 0x0000000400737308 */ /* 0x0000a20000000800 */
[C---:B------:R-:W-:Y:S08]  /*1c500*/  HMMA.16816.F32.BF16 R116, R16.reuse, R88, R116 ;  /* 0x000000581074723c */ /* 0x040ff00000041874 */
[C---:B------:R-:W-:Y:S08]  /*1c510*/  HMMA.16816.F32.BF16 R108, R16.reuse, R92, R108 ;  /* 0x0000005c106c723c */ /* 0x040ff0000004186c */
[----:B0-----:R-:W-:Y:S08]  /*1c520*/  HMMA.16816.F32.BF16 R4, R16, R96, R100 ;  /* 0x000000601004723c */ /* 0x001ff00000041864 */
[C---:B-1----:R-:W-:Y:S08]  /*1c530*/  HMMA.16816.F32.BF16 R8, R24.reuse, R84, R48 ;  /* 0x000000541808723c */ /* 0x042ff00000041830 */
[----:B------:R-:W-:Y:S01]  /*1c540*/  HMMA.16816.F32.BF16 R12, R24, R88, R44 ;  /* 0x00000058180c723c */ /* 0x000fe2000004182c */
[----:B------:R-:W-:-:S02]  /*1c550*/  IMAD.MOV.U32 R81, RZ, RZ, R0 ;  /* 0x000000ffff517224 */ /* 0x000fc400078e0000 */
[----:B------:R-:W3:Y:S04]  /*1c560*/  LDL.LU R0, [R1+0xc48] ;  /* 0x000c480001007983 */ /* 0x000ee80000300800 */
[----:B------:R-:W4:Y:S04]  /*1c570*/  LDL.LU R28, [R1+0x66c] ;  /* 0x00066c00011c7983 */ /* 0x000f280000300800 */
[----:B------:R-:W-:Y:S04]  /*1c580*/  STL.64 [R1+0xad0], R118 ;  /* 0x000ad07601007387 */ /* 0x000fe80000100a00 */
[----:B------:R-:W-:Y:S04]  /*1c590*/  STL.64 [R1+0xac8], R116 ;  /* 0x000ac87401007387 */ /* 0x000fe80000100a00 */
[----:B------:R-:W2:Y:S04]  /*1c5a0*/  LDL.LU R35, [R1+0x5a0] ;  /* 0x0005a00001237983 */ /* 0x000ea80000300800 */
[----:B------:R-:W3:Y:S04]  /*1c5b0*/  LDL.LU R34, [R1+0x5a4] ;  /* 0x0005a40001227983 */ /* 0x000ee80000300800 */
[----:B------:R-:W3:Y:S04]  /*1c5c0*/  LDL.LU R33, [R1+0x5a8] ;  /* 0x0005a80001217983 */ /* 0x000ee80000300800 */
[----:B------:R-:W3:Y:S04]  /*1c5d0*/  LDL.LU R32, [R1+0x5ac] ;  /* 0x0005ac0001207983 */ /* 0x000ee80000300800 */
[----:B------:R-:W3:Y:S04]  /*1c5e0*/  LDL.LU R114, [R1+0x670] ;  /* 0x0006700001727983 */ /* 0x000ee80000300800 */
[----:B------:R-:W-:Y:S04]  /*1c5f0*/  STL.64 [R1+0xae0], R110 ;  /* 0x000ae06e01007387 */ /* 0x000fe80000100a00 */
[----:B------:R-:W-:Y:S04]  /*1c600*/  STL.64 [R1+0xad8], R108 ;  /* 0x000ad86c01007387 */ /* 0x000fe80000100a00 */
[----:B------:R0:W-:Y:S04]  /*1c610*/  STL.64 [R1+0xaf0], R6 ;  /* 0x000af00601007387 */ /* 0x0001e80000100a00 */
[----:B------:R-:W-:Y:S04]  /*1c620*/  STL.64 [R1+0xae8], R4 ;  /* 0x000ae80401007387 */ /* 0x000fe80000100a00 */
[----:B------:R-:W-:Y:S04]  /*1c630*/  STL.64 [R1+0xb00], R10 ;  /* 0x000b000a01007387 */ /* 0x000fe80000100a00 */
[----:B------:R-:W-:Y:S04]  /*1c640*/  STL.64 [R1+0xaf8], R8 ;  /* 0x000af80801007387 */ /* 0x000fe80000100a00 */
[----:B------:R-:W3:Y:S04]  /*1c650*/  LDL.LU R31, [R1+0x5b0] ;  /* 0x0005b000011f7983 */ /* 0x000ee80000300800 */
[----:B------:R-:W3:Y:S04]  /*1c660*/  LDL.LU R29, [R1+0x5b4] ;  /* 0x0005b400011d7983 */ /* 0x000ee80000300800 */
[----:B------:R-:W3:Y:S04]  /*1c670*/  LDL.LU R30, [R1+0x5b8] ;  /* 0x0005b800011e7983 */ /* 0x000ee80000300800 */
[----:B------:R-:W-:Y:S01]  /*1c680*/  STL.64 [R1+0xb10], R14 ;  /* 0x000b100e01007387 */ /* 0x000fe20000100a00 */
[C---:B------:R-:W-:Y:S03]  /*1c690*/  HMMA.16816.F32.BF16 R16, R24.reuse, R92, R40 ;  /* 0x0000005c1810723c */ /* 0x040fe60000041828 */
[----:B------:R-:W-:Y:S04]  /*1c6a0*/  STL.64 [R1+0xb08], R12 ;  /* 0x000b080c01007387 */ /* 0x000fe80000100a00 */
[----:B0-----:R-:W3:Y:S01]  /*1c6b0*/  LDL.LU R7, [R1+0x5bc] ;  /* 0x0005bc0001077983 */ /* 0x001ee20000300800 */
[----:B------:R-:W-:Y:S11]  /*1c6c0*/  HMMA.16816.F32.BF16 R20, R24, R96, R80 ;  /* 0x000000601814723c */ /* 0x000ff60000041850 */
[----:B------:R-:W-:Y:S04]  /*1c6d0*/  @!UPT UIADD3 URZ, URZ, URZ, URZ ;  /* 0x0000003f3f3ff290 */ /* 0x000fe8000fffe03f */
[----:B------:R-:W-:Y:S04]  /*1c6e0*/  STL.64 [R1+0xb20], R18 ;  /* 0x000b201201007387 */ /* 0x000fe80000100a00 */
[----:B------:R0:W-:Y:S04]  /*1c6f0*/  STL.64 [R1+0xb18], R16 ;  /* 0x000b181001007387 */ /* 0x0001e80000100a00 */
[----:B0-----:R-:W3:Y:S04]  /*1c700*/  LDL.LU R16, [R1+0x5c0] ;  /* 0x0005c00001107983 */ /* 0x001ee80000300800 */
        /* <DEDUP_REMOVED lines=12> */
[----:B------:R-:W3:Y:S01]  /*1c7d0*/  LDL.LU R8, [R1+0x5ec] ;  /* 0x0005ec0001087983 */ /* 0x000ee20000300800 */
[----:B----4-:R-:W-:-:S02]  /*1c7e0*/  FADD R28, -R2, R28 ;  /* 0x0000001c021c7221 */ /* 0x010fc40000000100 */
[C---:B--2---:R-:W-:Y:S02]  /*1c7f0*/  FMUL R24, R124.reuse, R35 ;  /* 0x000000237c187220 */ /* 0x044fe40000400000 */
[----:B---3--:R-:W-:Y:S02]  /*1c800*/  FMUL R25, R124, R34 ;  /* 0x000000227c197220 */ /* 0x008fe40000400000 */
[C---:B------:R-:W-:Y:S02]  /*1c810*/  FMUL R26, R115.reuse, R33 ;  /* 0x00000021731a7220 */ /* 0x040fe40000400000 */
[----:B------:R-:W-:Y:S02]  /*1c820*/  FMUL R33, R28, 1.4426950216293334961 ;  /* 0x3fb8aa3b1c217820 */ /* 0x000fe40000400000 */
[----:B------:R-:W-:-:S07]  /*1c830*/  FMUL R27, R115, R32 ;  /* 0x00000020731b7220 */ /* 0x000fce0000400000 */
[----:B------:R-:W-:Y:S01]  /*1c840*/  HMMA.16816.F32.BF16 R24, R36, R84, R24 ;  /* 0x000000542418723c */ /* 0x000fe20000041818 */
[C---:B------:R-:W-:Y:S02]  /*1c850*/  FMUL R28, R124.reuse, R31 ;  /* 0x0000001f7c1c7220 */ /* 0x040fe40000400000 */
[----:B------:R-:W-:Y:S02]  /*1c860*/  FMUL R29, R124, R29 ;  /* 0x0000001d7c1d7220 */ /* 0x000fe40000400000 */
[C---:B------:R-:W-:Y:S02]  /*1c870*/  FMUL R30, R115.reuse, R30 ;  /* 0x0000001e731e7220 */ /* 0x040fe40000400000 */
[----:B------:R-:W-:-:S07]  /*1c880*/  FMUL R31, R115, R7 ;  /* 0x00000007731f7220 */ /* 0x000fce0000400000 */
[----:B------:R-:W-:Y:S01]  /*1c890*/  HMMA.16816.F32.BF16 R28, R36, R88, R28 ;  /* 0x00000058241c723c */ /* 0x000fe2000004181c */
[----:B------:R-:W-:-:S08]  /*1c8a0*/  FADD R32, -R0, R114 ;  /* 0x0000007200207221 */ /* 0x000fd00000000100 */
[----:B------:R-:W-:Y:S01]  /*1c8b0*/  STL.64 [R1+0xb50], R26 ;  /* 0x000b501a01007387 */ /* 0x000fe20000100a00 */
[----:B------:R0:W1:Y:S01]  /*1c8c0*/  MUFU.EX2 R114, R33 ;  /* 0x0000002100727308 */ /* 0x0000620000000800 */
[----:B------:R-:W-:Y:S02]  /*1c8d0*/  FMUL R40, R32, 1.4426950216293334961 ;  /* 0x3fb8aa3b20287820 */ /* 0x000fe40000400000 */
[----:B------:R-:W-:Y:S04]  /*1c8e0*/  STL.64 [R1+0xb48], R24 ;  /* 0x000b481801007387 */ /* 0x000fe80000100a00 */
[----:B------:R-:W2:Y:S01]  /*1c8f0*/  LDL.LU R7, [R1+0x5f0] ;  /* 0x0005f00001077983 */ /* 0x000ea20000300800 */
[----:B------:R3:W4:Y:S05]  /*1c900*/  MUFU.EX2 R113, R40 ;  /* 0x0000002800717308 */ /* 0x00072a0000000800 */
[----:B------:R-:W-:Y:S04]  /*1c910*/  STL.64 [R1+0xb60], R30 ;  /* 0x000b601e01007387 */ /* 0x000fe80000100a00 */
[----:B------:R-:W-:Y:S01]  /*1c920*/  STL.64 [R1+0xb58], R28 ;  /* 0x000b581c01007387 */ /* 0x000fe20000100a00 */
[----:B0-----:R-:W-:-:S03]  /*1c930*/  FMUL R33, R124, R6 ;  /* 0x000000067c217220 */ /* 0x001fc60000400000 */
[----:B------:R-:W2:Y:S01]  /*1c940*/  LDL.LU R6, [R1+0x5f4] ;  /* 0x0005f40001067983 */ /* 0x000ea20000300800 */
[----:B------:R-:W-:-:S03]  /*1c950*/  FMUL R34, R115, R5 ;  /* 0x0000000573227220 */ /* 0x000fc60000400000 */
[----:B------:R-:W2:Y:S01]  /*1c960*/  LDL.LU R5, [R1+0x5f8] ;  /* 0x0005f80001057983 */ /* 0x000ea20000300800 */
[C---:B------:R-:W-:Y:S02]  /*1c970*/  FMUL R32, R124.reuse, R16 ;  /* 0x000000107c207220 */ /* 0x040fe40000400000 */
[C---:B------:R-:W-:Y:S02]  /*1c980*/  FMUL R35, R115.reuse, R4 ;  /* 0x0000000473237220 */ /* 0x040fe40000400000 */
[----:B------:R-:W2:Y:S01]  /*1c990*/  LDL.LU R4, [R1+0x5fc] ;  /* 0x0005fc0001047983 */ /* 0x000ea20000300800 */
[C---:B---3--:R-:W-:Y:S02]  /*1c9a0*/  FMUL R40, R124.reuse, R15 ;  /* 0x0000000f7c287220 */ /* 0x048fe40000400000 */
[----:B------:R-:W-:Y:S02]  /*1c9b0*/  FMUL R41, R124, R14 ;  /* 0x0000000e7c297220 */ /* 0x000fe40000400000 */
[----:B------:R-:W3:Y:S01]  /*1c9c0*/  LDL R124, [R1+0x9ec] ;  /* 0x0009ec00017c7983 */ /* 0x000ee20000100800 */
[----:B------:R-:W-:-:S02]  /*1c9d0*/  FMUL R42, R115, R13 ;  /* 0x0000000d732a7220 */ /* 0x000fc40000400000 */
[----:B------:R-:W-:Y:S01]  /*1c9e0*/  FMUL R43, R115, R12 ;  /* 0x0000000c732b7220 */ /* 0x000fe20000400000 */
[C---:B------:R-:W-:Y:S08]  /*1c9f0*/  HMMA.16816.F32.BF16 R32, R36.reuse, R92, R32 ;  /* 0x0000005c2420723c */ /* 0x040ff00000041820 */
[----:B------:R-:W-:Y:S07]  /*1ca00*/  HMMA.16816.F32.BF16 R36, R36, R96, R40 ;  /* 0x000000602424723c */ /* 0x000fee0000041828 */
[----:B-1----:R-:W-:-:S02]  /*1ca10*/  FMUL R40, R114, R11 ;  /* 0x0000000b72287220 */ /* 0x002fc40000400000 */
[----:B------:R-:W-:Y:S02]  /*1ca20*/  FMUL R41, R114, R10 ;  /* 0x0000000a72297220 */ /* 0x000fe40000400000 */
[C---:B----4-:R-:W-:Y:S02]  /*1ca30*/  FMUL R42, R113.reuse, R9 ;  /* 0x00000009712a7220 */ /* 0x050fe40000400000 */
[----:B------:R-:W-:-:S07]  /*1ca40*/  FMUL R43, R113, R8 ;  /* 0x00000008712b7220 */ /* 0x000fce0000400000 */
[----:B------:R-:W-:Y:S01]  /*1ca50*/  HMMA.16816.F32.BF16 R40, R52, R84, R40 ;  /* 0x000000543428723c */ /* 0x000fe20000041828 */
[----:B------:R-:W-:Y:S04]  /*1ca60*/  STL.64 [R1+0xb70], R34 ;  /* 0x000b702201007387 */ /* 0x000fe80000100a00 */
[----:B------:R-:W-:Y:S04]  /*1ca70*/  STL.64 [R1+0xb68], R32 ;  /* 0x000b682001007387 */ /* 0x000fe80000100a00 */
[----:B------:R-:W-:Y:S04]  /*1ca80*/  STL.64 [R1+0xb80], R38 ;  /* 0x000b802601007387 */ /* 0x000fe80000100a00 */
[----:B------:R-:W-:Y:S04]  /*1ca90*/  STL.64 [R1+0xb78], R36 ;  /* 0x000b782401007387 */ /* 0x000fe80000100a00 */
[----:B------:R-:W4:Y:S04]  /*1caa0*/  LDL.LU R11, [R1+0x600] ;  /* 0x00060000010b7983 */ /* 0x000f280000300800 */
[----:B------:R-:W4:Y:S04]  /*1cab0*/  LDL.LU R10, [R1+0x604] ;  /* 0x00060400010a7983 */ /* 0x000f280000300800 */
[----:B------:R-:W4:Y:S04]  /*1cac0*/  LDL.LU R9, [R1+0x608] ;  /* 0x0006080001097983 */ /* 0x000f280000300800 */
[----:B------:R-:W4:Y:S04]  /*1cad0*/  LDL.LU R8, [R1+0x60c] ;  /* 0x00060c0001087983 */ /* 0x000f280000300800 */
[----:B------:R-:W-:Y:S04]  /*1cae0*/  STL.64 [R1+0xb90], R42 ;  /* 0x000b902a01007387 */ /* 0x000fe80000100a00 */
[----:B------:R-:W-:Y:S01]  /*1caf0*/  STL.64 [R1+0xb88], R40 ;  /* 0x000b882801007387 */ /* 0x000fe20000100a00 */
[----:B------:R-:W-:Y:S01]  /*1cb00*/  IMAD.MOV.U32 R100, RZ, RZ, R90 ;  /* 0x000000ffff647224 */ /* 0x000fe200078e005a */
[----:B------:R-:W-:Y:S01]  /*1cb10*/  MOV R102, R86 ;  /* 0x0000005600667202 */ /* 0x000fe20000000f00 */
[----:B------:R-:W-:-:S02]  /*1cb20*/  IMAD.MOV.U32 R101, RZ, RZ, R91 ;  /* 0x000000ffff657224 */ /* 0x000fc400078e005b */
[----:B------:R-:W-:Y:S02]  /*1cb30*/  IMAD.MOV.U32 R103, RZ, RZ, R87 ;  /* 0x000000ffff677224 */ /* 0x000fe400078e0057 */
[C---:B--2---:R-:W-:Y:S01]  /*1cb40*/  FMUL R44, R114.reuse, R7 ;  /* 0x00000007722c7220 */ /* 0x044fe20000400000 */
[----:B---3--:R-:W0:Y:S01]  /*1cb50*/  LDSM.16.M88.4 R72, [R124+0x48400] ;  /* 0x048400007c48783b */ /* 0x008e220000000200 */
[----:B------:R-:W-:Y:S02]  /*1cb60*/  FMUL R45, R114, R6 ;  /* 0x00000006722d7220 */ /* 0x000fe40000400000 */
[C---:B------:R-:W-:Y:S01]  /*1cb70*/  FMUL R46, R113.reuse, R5 ;  /* 0x00000005712e7220 */ /* 0x040fe20000400000 */
[----:B------:R-:W-:Y:S01]  /*1cb80*/  LDSM.16.M88.4 R76, [R124+0x48000] ;  /* 0x048000007c4c783b */ /* 0x000fe20000000200 */
[----:B------:R-:W-:-:S03]  /*1cb90*/  FMUL R47, R113, R4 ;  /* 0x00000004712f7220 */ /* 0x000fc60000400000 */
[----:B------:R-:W1:Y:S04]  /*1cba0*/  LDSM.16.M88.4 R68, [R124+0x48800] ;  /* 0x048800007c44783b */ /* 0x000e680000000200 */
[----:B------:R-:W2:Y:S04]  /*1cbb0*/  LDSM.16.M88.4 R64, [R124+0x48c00] ;  /* 0x048c00007c40783b */ /* 0x000ea80000000200 */
[----:B------:R-:W2:Y:S04]  /*1cbc0*/  LDSM.16.M88.4 R60, [R124+0x49000] ;  /* 0x049000007c3c783b */ /* 0x000ea80000000200 */
[----:B------:R-:W1:Y:S01]  /*1cbd0*/  LDSM.16.M88.4 R56, [R124+0x49400] ;  /* 0x049400007c38783b */ /* 0x000e620000000200 */
[----:B------:R-:W-:Y:S01]  /*1cbe0*/  IMAD.MOV.U32 R117, RZ, RZ, R94 ;  /* 0x000000ffff757224 */ /* 0x000fe200078e005e */
[----:B------:R-:W-:Y:S01]  /*1cbf0*/  MOV R118, R95 ;  /* 0x0000005f00767202 */ /* 0x000fe20000000f00 */
[----:B------:R-:W-:Y:S01]  /*1cc00*/  IMAD.MOV.U32 R119, RZ, RZ, R98 ;  /* 0x000000ffff777224 */ /* 0x000fe200078e0062 */
[----:B------:R-:W1:Y:S04]  /*1cc10*/  LDSM.16.M88.4 R104, [R124+0x49800] ;  /* 0x049800007c68783b */ /* 0x000e680000000200 */
[----:B0-----:R-:W-:Y:S04]  /*1cc20*/  STL.64 [R1+0xc10], R74 ;  /* 0x000c104a01007387 */ /* 0x001fe80000100a00 */
        /* <DEDUP_REMOVED lines=13> */
[C---:B----4-:R-:W-:Y:S01]  /*1cd00*/  FMUL R48, R114.reuse, R11 ;  /* 0x0000000b72307220 */ /* 0x050fe20000400000 */
[----:B------:R-:W-:Y:S01]  /*1cd10*/  HMMA.16816.F32.BF16 R44, R52, R88, R44 ;  /* 0x00000058342c723c */ /* 0x000fe2000004182c */
[----:B------:R-:W-:-:S02]  /*1cd20*/  FMUL R49, R114, R10 ;  /* 0x0000000a72317220 */ /* 0x000fc40000400000 */
[C---:B------:R-:W-:Y:S02]  /*1cd30*/  FMUL R50, R113.reuse, R9 ;  /* 0x0000000971327220 */ /* 0x040fe40000400000 */
[----:B------:R-:W-:-:S07]  /*1cd40*/  FMUL R51, R113, R8 ;  /* 0x0000000871337220 */ /* 0x000fce0000400000 */
[----:B------:R-:W-:Y:S01]  /*1cd50*/  HMMA.16816.F32.BF16 R48, R52, R92, R48 ;  /* 0x0000005c3430723c */ /* 0x000fe20000041830 */
[----:B-1----:R-:W-:Y:S04]  /*1cd60*/  STL.64 [R1+0xbe0], R70 ;  /* 0x000be04601007387 */ /* 0x002fe80000100a00 */
[----:B------:R-:W-:Y:S04]  /*1cd70*/  STL.64 [R1+0xbd8], R68 ;  /* 0x000bd84401007387 */ /* 0x000fe80000100a00 */
[----:B--2---:R-:W-:Y:S04]  /*1cd80*/  STL.64 [R1+0xbf0], R66 ;  /* 0x000bf04201007387 */ /* 0x004fe80000100a00 */
[----:B------:R-:W-:Y:S04]  /*1cd90*/  STL.64 [R1+0xbe8], R64 ;  /* 0x000be84001007387 */ /* 0x000fe80000100a00 */
        /* <DEDUP_REMOVED lines=9> */
[----:B------:R-:W-:Y:S01]  /*1ce30*/  STL.64 [R1+0xbb8], R112 ;  /* 0x000bb87001007387 */ /* 0x000fe20000100a00 */
[----:B---3--:R-:W-:-:S02]  /*1ce40*/  FMUL R80, R114, R7 ;  /* 0x0000000772507220 */ /* 0x008fc40000400000 */
[----:B------:R-:W-:Y:S02]  /*1ce50*/  FMUL R81, R114, R6 ;  /* 0x0000000672517220 */ /* 0x000fe40000400000 */
[C---:B------:R-:W-:Y:S02]  /*1ce60*/  FMUL R82, R113.reuse, R5 ;  /* 0x0000000571527220 */ /* 0x040fe40000400000 */
[----:B------:R-:W-:Y:S02]  /*1ce70*/  FMUL R83, R113, R4 ;  /* 0x0000000471537220 */ /* 0x000fe40000400000 */
[----:B------:R-:W-:Y:S08]  /*1ce80*/  HMMA.16816.F32.BF16 R4, R76, R90, R100 ;  /* 0x0000005a4c04723c */ /* 0x000ff00000041864 */
[----:B------:R-:W-:Y:S08]  /*1ce90*/  HMMA.16816.F32.BF16 R52, R52, R96, R80 ;  /* 0x000000603434723c */ /* 0x000ff00000041850 */
[----:B------:R-:W-:Y:S11]  /*1cea0*/  HMMA.16816.F32.BF16 R8, R76, R86, R120 ;  /* 0x000000564c08723c */ /* 0x000ff60000041878 */
[----:B------:R-:W-:Y:S04]  /*1ceb0*/  @!UPT UIADD3 URZ, URZ, URZ, URZ ;  /* 0x0000003f3f3ff290 */ /* 0x000fe8000fffe03f */
[----:B------:R-:W-:Y:S04]  /*1cec0*/  STL.64 [R1+0xbd0], R54 ;  /* 0x000bd03601007387 */ /* 0x000fe80000100a00 */
[----:B------:R-:W-:Y:S04]  /*1ced0*/  STL.64 [R1+0xbc8], R52 ;  /* 0x000bc83401007387 */ /* 0x000fe80000100a00 */
[----:B------:R-:W2:Y:S04]  /*1cee0*/  LDL.LU R100, [R1+0x1d0] ;  /* 0x0001d00001647983 */ /* 0x000ea80000300800 */
[----:B------:R-:W-:Y:S04]  /*1cef0*/  STL.64 [R1+0x160], R8 ;  /* 0x0001600801007387 */ /* 0x000fe80000100a00 */
[----:B------:R-:W-:Y:S04]  /*1cf00*/  STL.64 [R1+0x168], R10 ;  /* 0x0001680a01007387 */ /* 0x000fe80000100a00 */
[----:B------:R0:W-:Y:S04]  /*1cf10*/  STL.64 [R1+0x150], R4 ;  /* 0x0001500401007387 */ /* 0x0001e80000100a00 */
[----:B------:R1:W-:Y:S04]  /*1cf20*/  STL.64 [R1+0x158], R6 ;  /* 0x0001580601007387 */ /* 0x0003e80000100a00 */
[----:B------:R-:W2:Y:S04]  /*1cf30*/  LDL.LU R101, [R1+0x1d4] ;  /* 0x0001d40001657983 */ /* 0x000ea80000300800 */
[----:B------:R-:W2:Y:S04]  /*1cf40*/  LDL.LU R102, [R1+0x1d8] ;  /* 0x0001d80001667983 */ /* 0x000ea80000300800 */
[----:B------:R-:W2:Y:S04]  /*1cf50*/  LDL.LU R103, [R1+0x1dc] ;  /* 0x0001dc0001677983 */ /* 0x000ea80000300800 */
[----:B0-----:R-:W3:Y:S04]  /*1cf60*/  LDL.LU R4, [R1+0x220] ;  /* 0x0002200001047983 */ /* 0x001ee80000300800 */
[----:B------:R-:W3:Y:S04]  /*1cf70*/  LDL.LU R5, [R1+0x224] ;  /* 0x0002240001057983 */ /* 0x000ee80000300800 */
[----:B-1----:R-:W3:Y:S04]  /*1cf80*/  LDL.LU R6, [R1+0x228] ;  /* 0x0002280001067983 */ /* 0x002ee80000300800 */
[----:B------:R-:W3:Y:S04]  /*1cf90*/  LDL.LU R7, [R1+0x22c] ;  /* 0x00022c0001077983 */ /* 0x000ee80000300800 */
[----:B------:R-:W4:Y:S04]  /*1cfa0*/  LDL.LU R8, [R1+0x270] ;  /* 0x0002700001087983 */ /* 0x000f280000300800 */
[----:B------:R-:W4:Y:S04]  /*1cfb0*/  LDL.LU R9, [R1+0x274] ;  /* 0x0002740001097983 */ /* 0x000f280000300800 */
[----:B------:R-:W4:Y:S04]  /*1cfc0*/  LDL.LU R10, [R1+0x278] ;  /* 0x00027800010a7983 */ /* 0x000f280000300800 */
[----:B------:R-:W4:Y:S04]  /*1cfd0*/  LDL.LU R11, [R1+0x27c] ;  /* 0x00027c00010b7983 */ /* 0x000f280000300800 */
        /* <DEDUP_REMOVED lines=80> */
[----:B------:R-:W3:Y:S04]  /*1d4e0*/  LDL.LU R98, [R1+0xc2c] ;  /* 0x000c2c0001627983 */ /* 0x000ee80000300800 */
[----:B------:R-:W3:Y:S04]  /*1d4f0*/  LDL.LU R99, [R1+0xc28] ;  /* 0x000c280001637983 */ /* 0x000ee80000300800 */
[----:B------:R-:W4:Y:S04]  /*1d500*/  LDL.LU R121, [R1+0x264] ;  /* 0x0002640001797983 */ /* 0x000f280000300800 */
[----:B------:R-:W4:Y:S04]  /*1d510*/  LDL.LU R122, [R1+0x268] ;  /* 0x00026800017a7983 */ /* 0x000f280000300800 */
[----:B------:R-:W4:Y:S01]  /*1d520*/  LDL.LU R123, [R1+0x26c] ;  /* 0x00026c00017b7983 */ /* 0x000f220000300800 */
[C---:B--2---:R-:W-:Y:S08]  /*1d530*/  HMMA.16816.F32.BF16 R56, R76.reuse, R94, R56 ;  /* 0x0000005e4c38723c */ /* 0x044ff00000041838 */
[----:B---3--:R-:W-:Y:S11]  /*1d540*/  HMMA.16816.F32.BF16 R76, R76, R98, R72 ;  /* 0x000000624c4c723c */ /* 0x008ff60000041848 */
[----:B------:R-:W-:Y:S04]  /*1d550*/  @!UPT UIADD3 URZ, URZ, URZ, URZ ;  /* 0x0000003f3f3ff290 */ /* 0x000fe8000fffe03f */
[----:B------:R-:W-:Y:S04]  /*1d560*/  STL.64 [R1+0x140], R56 ;  /* 0x0001403801007387 */ /* 0x000fe80000100a00 */
[----:B------:R0:W-:Y:S04]  /*1d570*/  STL.64 [R1+0x148], R58 ;  /* 0x0001483a01007387 */ /* 0x0001e80000100a00 */
[----:B0-----:R-:W2:Y:S04]  /*1d580*/  LDL.LU.64 R58, [R1+0xc20] ;  /* 0x000c2000013a7983 */ /* 0x001ea80000300a00 */
[----:B------:R-:W2:Y:S04]  /*1d590*/  LDL.LU.64 R56, [R1+0xc18] ;  /* 0x000c180001387983 */ /* 0x000ea80000300a00 */
[----:B------:R-:W3:Y:S04]  /*1d5a0*/  LDL.LU.64 R74, [R1+0xc10] ;  /* 0x000c1000014a7983 */ /* 0x000ee80000300a00 */
[----:B------:R-:W3:Y:S04]  /*1d5b0*/  LDL.LU.64 R72, [R1+0xc08] ;  /* 0x000c080001487983 */ /* 0x000ee80000300a00 */
[----:B------:R0:W-:Y:S04]  /*1d5c0*/  STL.64 [R1+0x130], R76 ;  /* 0x0001304c01007387 */ /* 0x0001e80000100a00 */
[----:B------:R1:W-:Y:S04]  /*1d5d0*/  STL.64 [R1+0x138], R78 ;  /* 0x0001384e01007387 */ /* 0x0003e80000100a00 */
[----:B0-----:R-:W2:Y:S04]  /*1d5e0*/  LDL.LU R76, [R1+0x380] ;  /* 0x00038000014c7983 */ /* 0x001ea80000300800 */
[----:B------:R-:W2:Y:S04]  /*1d5f0*/  LDL.LU R77, [R1+0x384] ;  /* 0x00038400014d7983 */ /* 0x000ea80000300800 */
[----:B-1----:R-:W2:Y:S04]  /*1d600*/  LDL.LU R78, [R1+0x388] ;  /* 0x00038800014e7983 */ /* 0x002ea80000300800 */
[----:B------:R-:W2:Y:S01]  /*1d610*/  LDL.LU R79, [R1+0x38c] ;  /* 0x00038c00014f7983 */ /* 0x000ea20000300800 */
[C---:B---3--:R-:W-:Y:S08]  /*1d620*/  HMMA.16816.F32.BF16 R60, R72.reuse, R86, R60 ;  /* 0x00000056483c723c */ /* 0x048ff0000004183c */
[C---:B------:R-:W-:Y:S08]  /*1d630*/  HMMA.16816.F32.BF16 R64, R72.reuse, R90, R64 ;  /* 0x0000005a4840723c */ /* 0x040ff00000041840 */
[C---:B------:R-:W-:Y:S07]  /*1d640*/  HMMA.16816.F32.BF16 R68, R72.reuse, R94, R68 ;  /* 0x0000005e4844723c */ /* 0x040fee0000041844 */
        /* <DEDUP_REMOVED lines=11> */
[----:B------:R-:W3:Y:S01]  /*1d700*/  LDL.LU.64 R68, [R1+0xbd8] ;  /* 0x000bd80001447983 */ /* 0x000ee20000300a00 */
[----:B--2---:R-:W-:Y:S11]  /*1d710*/  HMMA.16816.F32.BF16 R72, R72, R98, R76 ;  /* 0x000000624848723c */ /* 0x004ff6000004184c */
[----:B------:R-:W-:Y:S11]  /*1d720*/  @!UPT UIADD3 URZ, URZ, URZ, URZ ;  /* 0x0000003f3f3ff290 */ /* 0x000ff6000fffe03f */
[----:B------:R-:W-:Y:S01]  /*1d730*/  @!UPT UIADD3 URZ, URZ, URZ, URZ ;  /* 0x0000003f3f3ff290 */ /* 0x000fe2000fffe03f */
[----:B------:R-:W-:Y:S04]  /*1d740*/  STL.64 [R1+0x170], R72 ;  /* 0x0001704801007387 */ /* 0x000fe80000100a00 */
[----:B------:R0:W-:Y:S01]  /*1d750*/  STL.64 [R1+0x178], R74 ;  /* 0x0001784a01007387 */ /* 0x0001e20000100a00 */
[C---:B---3--:R-:W-:Y:S08]  /*1d760*/  HMMA.16816.F32.BF16 R52, R68.reuse, R86, R52 ;  /* 0x000000564434723c */ /* 0x048ff00000041834 */
[C---:B------:R-:W-:Y:S01]  /*1d770*/  HMMA.16816.F32.BF16 R76, R68.reuse, R90, R80 ;  /* 0x0000005a444c723c */ /* 0x040fe20000041850 */
[----:B------:R-:W-:Y:S07]  /*1d780*/  LDSM.16.M88.4 R80, [R124+0x4a000] ;  /* 0x04a000007c50783b */ /* 0x000fee0000000200 */
[C---:B0-----:R-:W-:Y:S07]  /*1d790*/  HMMA.16816.F32.BF16 R72, R68.reuse, R94, R112 ;  /* 0x0000005e4448723c */ /* 0x041fee0000041870 */
[----:B------:R-:W-:Y:S04]  /*1d7a0*/  STL.64 [R1+0x1c0], R52 ;  /* 0x0001c03401007387 */ /* 0x000fe80000100a00 */
[----:B------:R0:W-:Y:S02]  /*1d7b0*/  STL.64 [R1+0x1c8], R54 ;  /* 0x0001c83601007387 */ /* 0x0001e40000100a00 */
[----:B0-----:R-:W-:Y:S02]  /*1d7c0*/  HMMA.16816.F32.BF16 R52, R68, R98, R48 ;  /* 0x000000624434723c */ /* 0x001fe40000041830 */
[----:B------:R-:W-:Y:S04]  /*1d7d0*/  STL.64 [R1+0x200], R76 ;  /* 0x0002004c01007387 */ /* 0x000fe80000100a00 */
[----:B------:R-:W-:Y:S02]  /*1d7e0*/  LDSM.16.M88.4 R68, [R124+0x4ac00] ;  /* 0x04ac00007c44783b */ /* 0x000fe40000000200 */
[C---:B------:R-:W-:Y:S08]  /*1d7f0*/  HMMA.16816.F32.BF16 R48, R64.reuse, R86, R44 ;  /* 0x000000564030723c */ /* 0x040ff0000004182c */
[C---:B------:R-:W-:Y:S08]  /*1d800*/  HMMA.16816.F32.BF16 R44, R64.reuse, R90, R40 ;  /* 0x0000005a402c723c */ /* 0x040ff00000041828 */
[C---:B------:R-:W-:Y:S08]  /*1d810*/  HMMA.16816.F32.BF16 R40, R64.reuse, R94, R36 ;  /* 0x0000005e4028723c */ /* 0x040ff00000041824 */
[----:B------:R-:W-:Y:S01]  /*1d820*/  HMMA.16816.F32.BF16 R36, R64, R98, R32 ;  /* 0x000000624024723c */ /* 0x000fe20000041820 */
[----:B------:R-:W-:Y:S04]  /*1d830*/  STL.64 [R1+0x208], R78 ;  /* 0x0002084e01007387 */ /* 0x000fe80000100a00 */
[----:B------:R-:W-:Y:S03]  /*1d840*/  LDSM.16.M88.4 R64, [R124+0x4b000] ;  /* 0x04b000007c40783b */ /* 0x000fe60000000200 */
[C---:B------:R-:W-:Y:S01]  /*1d850*/  HMMA.16816.F32.BF16 R32, R60.reuse, R86, R28 ;  /* 0x000000563c20723c */ /* 0x040fe2000004181c */
[----:B------:R-:W-:Y:S07]  /*1d860*/  LDSM.16.M88.4 R76, [R124+0x4a400] ;  /* 0x04a400007c4c783b */ /* 0x000fee0000000200 */
[C---:B------:R-:W-:Y:S01]  /*1d870*/  HMMA.16816.F32.BF16 R28, R60.reuse, R90, R24 ;  /* 0x0000005a3c1c723c */ /* 0x040fe20000041818 */
[----:B------:R-:W-:Y:S07]  /*1d880*/  STL.64 [R1+0x1e0], R72 ;  /* 0x0001e04801007387 */ /* 0x000fee0000100a00 */
[C---:B------:R-:W-:Y:S01]  /*1d890*/  HMMA.16816.F32.BF16 R24, R60.reuse, R94, R20 ;  /* 0x0000005e3c18723c */ /* 0x040fe20000041814 */
[----:B------:R-:W-:Y:S07]  /*1d8a0*/  STL.64 [R1+0x1e8], R74 ;  /* 0x0001e84a01007387 */ /* 0x000fee0000100a00 */
[----:B------:R-:W-:Y:S01]  /*1d8b0*/  HMMA.16816.F32.BF16 R20, R60, R98, R16 ;  /* 0x000000623c14723c */ /* 0x000fe20000041810 */
[----:B------:R-:W-:Y:S04]  /*1d8c0*/  STL.64 [R1+0x1b0], R52 ;  /* 0x0001b03401007387 */ /* 0x000fe80000100a00 */
[----:B------:R-:W-:Y:S03]  /*1d8d0*/  LDSM.16.M88.4 R72, [R124+0x4a800] ;  /* 0x04a800007c48783b */ /* 0x000fe60000000200 */
[C---:B------:R-:W-:Y:S01]  /*1d8e0*/  HMMA.16816.F32.BF16 R16, R56.reuse, R86, R12 ;  /* 0x000000563810723c */ /* 0x040fe2000004180c */
[----:B------:R-:W-:Y:S04]  /*1d8f0*/  STL.64 [R1+0x1b8], R54 ;  /* 0x0001b83601007387 */ /* 0x000fe80000100a00 */
[----:B------:R-:W-:Y:S03]  /*1d900*/  LDSM.16.M88.4 R60, [R124+0x4b400] ;  /* 0x04b400007c3c783b */ /* 0x000fe60000000200 */
[C---:B----4-:R-:W-:Y:S01]  /*1d910*/  HMMA.16816.F32.BF16 R12, R56.reuse, R90, R8 ;  /* 0x0000005a380c723c */ /* 0x050fe20000041808 */
[----:B------:R-:W-:Y:S07]  /*1d920*/  STL.64 [R1+0x330], R48 ;  /* 0x0003303001007387 */ /* 0x000fee0000100a00 */
[C---:B------:R-:W-:Y:S01]  /*1d930*/  HMMA.16816.F32.BF16 R8, R56.reuse, R94, R4 ;  /* 0x0000005e3808723c */ /* 0x040fe20000041804 */
[----:B------:R-:W-:Y:S04]  /*1d940*/  STL.64 [R1+0x338], R50 ;  /* 0x0003383201007387 */ /* 0x000fe80000100a00 */
[----:B------:R-:W-:Y:S03]  /*1d950*/  STL.64 [R1+0x2c0], R44 ;  /* 0x0002c02c01007387 */ /* 0x000fe60000100a00 */
[----:B------:R-:W-:Y:S01]  /*1d960*/  HMMA.16816.F32.BF16 R4, R56, R98, R100 ;  /* 0x000000623804723c */ /* 0x000fe20000041864 */
        /* <DEDUP_REMOVED lines=20> */
[----:B------:R0:W-:Y:S04]  /*1dab0*/  STL.64 [R1+0x318], R6 ;  /* 0x0003180601007387 */ /* 0x0001e80000100a00 */
[----:B------:R-:W1:Y:S04]  /*1dac0*/  LDSM.16.M88.4 R100, [R124+0x49c00] ;  /* 0x049c00007c64783b */ /* 0x000e680000000200 */
[----:B------:R-:W2:Y:S01]  /*1dad0*/  LDSM.16.M88.4 R56, [R124+0x4b800] ;  /* 0x04b800007c38783b */ /* 0x000ea20000000200 */
[C---:B0-----:R-:W-:Y:S11]  /*1dae0*/  HMMA.16816.F32.BF16 R4, R104.reuse, R86, R108 ;  /* 0x000000566804723c */ /* 0x041ff6000004186c */
[----:B------:R-:W-:Y:S11]  /*1daf0*/  @!UPT UIADD3 URZ, URZ, URZ, URZ ;  /* 0x0000003f3f3ff290 */ /* 0x000ff6000fffe03f */
[----:B------:R-:W-:Y:S01]  /*1db00*/  @!UPT UIADD3 URZ, URZ, URZ, URZ ;  /* 0x0000003f3f3ff290 */ /* 0x000fe2000fffe03f */
[----:B------:R-:W-:Y:S04]  /*1db10*/  STL.64 [R1+0x380], R4 ;  /* 0x0003800401007387 */ /* 0x000fe80000100a00 */
[----:B------:R0:W-:Y:S02]  /*1db20*/  STL.64 [R1+0x388], R6 ;  /* 0x0003880601007387 */ /* 0x0001e40000100a00 */
[C---:B0-----:R-:W-:Y:S11]  /*1db30*/  HMMA.16816.F32.BF16 R4, R104.reuse, R90, R116 ;  /* 0x0000005a6804723c */ /* 0x041ff60000041874 */
[----:B------:R-:W-:Y:S11]  /*1db40*/  @!UPT UIADD3 URZ, URZ, URZ, URZ ;  /* 0x0000003f3f3ff290 */ /* 0x000ff6000fffe03f */
[----:B------:R-:W-:Y:S01]  /*1db50*/  @!UPT UIADD3 URZ, URZ, URZ, URZ ;  /* 0x0000003f3f3ff290 */ /* 0x000fe2000fffe03f */
[----:B------:R-:W-:Y:S04]  /*1db60*/  STL.64 [R1+0x370], R4 ;  /* 0x0003700401007387 */ /* 0x000fe80000100a00 */
[----:B------:R0:W-:Y:S02]  /*1db70*/  STL.64 [R1+0x378], R6 ;  /* 0x0003780601007387 */ /* 0x0001e40000100a00 */
[----:B0-----:R-:W-:Y:S02]  /*1db80*/  HMMA.16816.F32.BF16 R4, R104, R94, R120 ;  /* 0x0000005e6804723c */ /* 0x001fe40000041878 */
[----:B------:R-:W3:Y:S11]  /*1db90*/  LDL.LU R120, [R1+0x40] ;  /* 0x0000400001787983 */ /* 0x000ef60000300800 */
[----:B------:R-:W-:Y:S10]  /*1dba0*/  @!UPT UIADD3 URZ, URZ, URZ, URZ ;  /* 0x0000003f3f3ff290 */ /* 0x000ff4000fffe03f */
[----:B------:R0:W-:Y:S04]  /*1dbb0*/  STL.64 [R1+0x390], R4 ;  /* 0x0003900401007387 */ /* 0x0001e80000100a00 */
[----:B------:R4:W-:Y:S04]  /*1dbc0*/  STL.64 [R1+0x398], R6 ;  /* 0x0003980601007387 */ /* 0x0009e80000100a00 */
[----:B------:R-:W3:Y:S04]  /*1dbd0*/  LDL.LU R121, [R1+0x44] ;  /* 0x0000440001797983 */ /* 0x000ee80000300800 */
[----:B------:R-:W3:Y:S04]  /*1dbe0*/  LDL.LU R122, [R1+0x48] ;  /* 0x00004800017a7983 */ /* 0x000ee80000300800 */
[----:B------:R-:W3:Y:S04]  /*1dbf0*/  LDL.LU R123, [R1+0x4c] ;  /* 0x00004c00017b7983 */ /* 0x000ee80000300800 */
        /* <DEDUP_REMOVED lines=28> */
[----:B------:R-:W1:Y:S04]  /*1ddc0*/  LDL.LU R112, [R1+0x240] ;  /* 0x0002400001707983 */ /* 0x000e680000300800 */
[----:B------:R-:W1:Y:S04]  /*1ddd0*/  LDL.LU R113, [R1+0x244] ;  /* 0x0002440001717983 */ /* 0x000e680000300800 */
[----:B------:R-:W1:Y:S04]  /*1dde0*/  LDL.LU R114, [R1+0x248] ;  /* 0x0002480001727983 */ /* 0x000e680000300800 */
[----:B------:R-:W1:Y:S04]  /*1ddf0*/  LDL.LU R115, [R1+0x24c] ;  /* 0x00024c0001737983 */ /* 0x000e680000300800 */
[----:B------:R-:W2:Y:S04]  /*1de00*/  LDL.LU R52, [R1+0x250] ;  /* 0x0002500001347983 */ /* 0x000ea80000300800 */
[----:B------:R-:W2:Y:S04]  /*1de10*/  LDL.LU R53, [R1+0x254] ;  /* 0x0002540001357983 */ /* 0x000ea80000300800 */
[----:B------:R-:W2:Y:S04]  /*1de20*/  LDL.LU R54, [R1+0x258] ;  /* 0x0002580001367983 */ /* 0x000ea80000300800 */
[----:B------:R-:W2:Y:S04]  /*1de30*/  LDL.LU R55, [R1+0x25c] ;  /* 0x00025c0001377983 */ /* 0x000ea80000300800 */
        /* <DEDUP_REMOVED lines=20> */
[----:B0-----:R-:W3:Y:S04]  /*1df80*/  LDL.LU R4, [R1+0x70] ;  /* 0x0000700001047983 */ /* 0x001ee80000300800 */
[----:B------:R-:W3:Y:S04]  /*1df90*/  LDL.LU R5, [R1+0x74] ;  /* 0x0000740001057983 */ /* 0x000ee80000300800 */
[----:B----4-:R-:W4:Y:S04]  /*1dfa0*/  LDL.LU R6, [R1+0x78] ;  /* 0x0000780001067983 */ /* 0x010f280000300800 */
[----:B------:R-:W4:Y:S04]  /*1dfb0*/  LDL.LU R7, [R1+0x7c] ;  /* 0x00007c0001077983 */ /* 0x000f280000300800 */
[----:B------:R-:W4:Y:S04]  /*1dfc0*/  LDL.LU R116, [R1+0x50] ;  /* 0x0000500001747983 */ /* 0x000f280000300800 */
[----:B------:R-:W4:Y:S04]  /*1dfd0*/  LDL.LU R117, [R1+0x54] ;  /* 0x0000540001757983 */ /* 0x000f280000300800 */
[----:B------:R-:W4:Y:S04]  /*1dfe0*/  LDL.LU R118, [R1+0x58] ;  /* 0x0000580001767983 */ /* 0x000f280000300800 */
[----:B------:R-:W4:Y:S01]  /*1dff0*/  LDL.LU R119, [R1+0x5c] ;  /* 0x00005c0001777983 */ /* 0x000f220000300800 */
[----:B-1----:R-:W-:Y:S08]  /*1e000*/  HMMA.16816.F32.BF16 R112, R100, R86, R112 ;  /* 0x000000566470723c */ /* 0x002ff00000041870 */
[----:B--2---:R-:W-:Y:S01]  /*1e010*/  HMMA.16816.F32.BF16 R104, R104, R98, R52 ;  /* 0x000000626868723c */ /* 0x004fe20000041834 */
[----:B------:R-:W2:Y:S04]  /*1e020*/  LDL.LU.64 R54, [R1+0xbd0] ;  /* 0x000bd00001367983 */ /* 0x000ea80000300a00 */
[----:B------:R-:W2:Y:S11]  /*1e030*/  LDL.LU.64 R52, [R1+0xbc8] ;  /* 0x000bc80001347983 */ /* 0x000eb60000300a00 */
[----:B------:R-:W-:Y:S07]  /*1e040*/  @!UPT UIADD3 URZ, URZ, URZ, URZ ;  /* 0x0000003f3f3ff290 */ /* 0x000fee000fffe03f */
[----:B------:R-:W-:Y:S04]  /*1e050*/  STL.64 [R1+0x360], R104 ;  /* 0x0003606801007387 */ /* 0x000fe80000100a00 */
[----:B------:R-:W-:Y:S04]  /*1e060*/  STL.64 [R1+0x368], R106 ;  /* 0x0003686a01007387 */ /* 0x000fe80000100a00 */
[----:B------:R-:W-:Y:S04]  /*1e070*/  STL.64 [R1+0x3a0], R112 ;  /* 0x0003a07001007387 */ /* 0x000fe80000100a00 */
[----:B------:R0:W-:Y:S01]  /*1e080*/  STL.64 [R1+0x3a8], R114 ;  /* 0x0003a87201007387 */ /* 0x0001e20000100a00 */
[C---:B------:R-:W-:Y:S03]  /*1e090*/  HMMA.16816.F32.BF16 R48, R100.reuse, R90, R48 ;  /* 0x0000005a6430723c */ /* 0x040fe60000041830 */
[----:B------:R-:W1:Y:S04]  /*1e0a0*/  LDSM.16.M88.4 R104, [R124+0x4bc00] ;  /* 0x04bc00007c68783b */ /* 0x000e680000000200 */
[----:B0-----:R-:W2:Y:S04]  /*1e0b0*/  LDL.LU.64 R114, [R1+0xbc0] ;  /* 0x000bc00001727983 */ /* 0x001ea80000300a00 */
[----:B------:R-:W2:Y:S01]  /*1e0c0*/  LDL.LU.64 R112, [R1+0xbb8] ;  /* 0x000bb80001707983 */ /* 0x000ea20000300a00 */
[C---:B---3--:R-:W-:Y:S08]  /*1e0d0*/  HMMA.16816.F32.BF16 R44, R100.reuse, R94, R44 ;  /* 0x0000005e642c723c */ /* 0x048ff0000004182c */
[----:B------:R-:W-:Y:S03]  /*1e0e0*/  HMMA.16816.F32.BF16 R100, R100, R98, R40 ;  /* 0x000000626464723c */ /* 0x000fe60000041828 */
[----:B------:R-:W-:Y:S05]  /*1e0f0*/  STL.64 [R1+0x120], R48 ;  /* 0x0001203001007387 */ /* 0x000fea0000100a00 */
[C---:B------:R-:W-:Y:S01]  /*1e100*/  HMMA.16816.F32.BF16 R36, R80.reuse, R86, R36 ;  /* 0x000000565024723c */ /* 0x040fe20000041824 */
[----:B------:R0:W-:Y:S07]  /*1e110*/  STL.64 [R1+0x128], R50 ;  /* 0x0001283201007387 */ /* 0x0001ee0000100a00 */
[C---:B------:R-:W-:Y:S01]  /*1e120*/  HMMA.16816.F32.BF16 R32, R80.reuse, R90, R32 ;  /* 0x0000005a5020723c */ /* 0x040fe20000041820 */
[----:B0-----:R-:W3:Y:S07]  /*1e130*/  LDL.LU.64 R50, [R1+0xbb0] ;  /* 0x000bb00001327983 */ /* 0x001eee0000300a00 */
[C---:B------:R-:W-:Y:S01]  /*1e140*/  HMMA.16816.F32.BF16 R28, R80.reuse, R94, R28 ;  /* 0x0000005e501c723c */ /* 0x040fe2000004181c */
[----:B------:R-:W3:Y:S04]  /*1e150*/  LDL.LU.64 R48, [R1+0xba8] ;  /* 0x000ba80001307983 */ /* 0x000ee80000300a00 */
[----:B------:R-:W-:Y:S04]  /*1e160*/  STL.64 [R1+0x110], R44 ;  /* 0x0001102c01007387 */ /* 0x000fe80000100a00 */
[----:B------:R0:W-:Y:S01]  /*1e170*/  STL.64 [R1+0x118], R46 ;  /* 0x0001182e01007387 */ /* 0x0001e20000100a00 */
[----:B------:R-:W-:Y:S03]  /*1e180*/  HMMA.16816.F32.BF16 R80, R80, R98, R24 ;  /* 0x000000625050723c */ /* 0x000fe60000041818 */
[----:B0-----:R-:W3:Y:S04]  /*1e190*/  LDL.LU.64 R46, [R1+0xba0] ;  /* 0x000ba000012e7983 */ /* 0x001ee80000300a00 */
[----:B------:R-:W3:Y:S04]  /*1e1a0*/  LDL.LU.64 R44, [R1+0xb98] ;  /* 0x000b9800012c7983 */ /* 0x000ee80000300a00 */
[----:B------:R-:W1:Y:S04]  /*1e1b0*/  LDL.LU.64 R42, [R1+0xb90] ;  /* 0x000b9000012a7983 */ /* 0x000e680000300a00 */
[----:B------:R-:W1:Y:S01]  /*1e1c0*/  LDL.LU.64 R40, [R1+0xb88] ;  /* 0x000b880001287983 */ /* 0x000e620000300a00 */
[C---:B------:R-:W-:Y:S03]  /*1e1d0*/  HMMA.16816.F32.BF16 R20, R76.reuse, R86, R20 ;  /* 0x000000564c14723c */ /* 0x040fe60000041814 */
[----:B------:R0:W-:Y:S04]  /*1e1e0*/  STL.64 [R1+0x100], R100 ;  /* 0x0001006401007387 */ /* 0x0001e80000100a00 */
[----:B------:R4:W-:Y:S01]  /*1e1f0*/  STL.64 [R1+0x108], R102 ;  /* 0x0001086601007387 */ /* 0x0009e20000100a00 */
[C---:B------:R-:W-:Y:S03]  /*1e200*/  HMMA.16816.F32.BF16 R16, R76.reuse, R90, R16 ;  /* 0x0000005a4c10723c */ /* 0x040fe60000041810 */
[----:B0-----:R-:W3:Y:S04]  /*1e210*/  LDL.LU R100, [R1] ;  /* 0x0000000001647983 */ /* 0x001ee80000300800 */
[----:B------:R-:W3:Y:S04]  /*1e220*/  LDL.LU R101, [R1+0x4] ;  /* 0x0000040001657983 */ /* 0x000ee80000300800 */
[----:B----4-:R-:W3:Y:S04]  /*1e230*/  LDL.LU R102, [R1+0x8] ;  /* 0x0000080001667983 */ /* 0x010ee80000300800 */
[----:B------:R-:W3:Y:S04]  /*1e240*/  LDL.LU R103, [R1+0xc] ;  /* 0x00000c0001677983 */ /* 0x000ee80000300800 */
[----:B------:R-:W-:Y:S04]  /*1e250*/  STL.64 [R1+0xf0], R36 ;  /* 0x0000f02401007387 */ /* 0x000fe80000100a00 */
[----:B------:R0:W-:Y:S01]  /*1e260*/  STL.64 [R1+0xf8], R38 ;  /* 0x0000f82601007387 */ /* 0x0001e20000100a00 */
[C---:B------:R-:W-:Y:S03]  /*1e270*/  HMMA.16816.F32.BF16 R12, R76.reuse, R94, R12 ;  /* 0x0000005e4c0c723c */ /* 0x040fe6000004180c */
[----:B0-----:R-:W4:Y:S04]  /*1e280*/  LDL.LU.64 R38, [R1+0xb80] ;  /* 0x000b800001267983 */ /* 0x001f280000300a00 */
[----:B------:R-:W4:Y:S04]  /*1e290*/  LDL.LU.64 R36, [R1+0xb78] ;  /* 0x000b780001247983 */ /* 0x000f280000300a00 */
[----:B------:R-:W-:Y:S04]  /*1e2a0*/  STL.64 [R1+0xe0], R32 ;  /* 0x0000e02001007387 */ /* 0x000fe80000100a00 */
[----:B------:R0:W-:Y:S01]  /*1e2b0*/  STL.64 [R1+0xe8], R34 ;  /* 0x0000e82201007387 */ /* 0x0001e20000100a00 */
[----:B------:R-:W-:Y:S03]  /*1e2c0*/  HMMA.16816.F32.BF16 R76, R76, R98, R8 ;  /* 0x000000624c4c723c */ /* 0x000fe60000041808 */
[----:B0-----:R-:W3:Y:S04]  /*1e2d0*/  LDL.LU.64 R34, [R1+0xb70] ;  /* 0x000b700001227983 */ /* 0x001ee80000300a00 */
[----:B------:R-:W3:Y:S04]  /*1e2e0*/  LDL.LU.64 R32, [R1+0xb68] ;  /* 0x000b680001207983 */ /* 0x000ee80000300a00 */
[----:B------:R-:W-:Y:S04]  /*1e2f0*/  STL.64 [R1+0x3d0], R28 ;  /* 0x0003d01c01007387 */ /* 0x000fe80000100a00 */
[----:B------:R0:W-:Y:S01]  /*1e300*/  STL.64 [R1+0x3d8], R30 ;  /* 0x0003d81e01007387 */ /* 0x0001e20000100a00 */
[C---:B------:R-:W-:Y:S03]  /*1e310*/  HMMA.16816.F32.BF16 R4, R72.reuse, R86, R4 ;  /* 0x000000564804723c */ /* 0x040fe60000041804 */
[----:B0-----:R-:W3:Y:S04]  /*1e320*/  LDL.LU.64 R30, [R1+0xb60] ;  /* 0x000b6000011e7983 */ /* 0x001ee80000300a00 */
[----:B------:R-:W3:Y:S04]  /*1e330*/  LDL.LU.64 R28, [R1+0xb58] ;  /* 0x000b5800011c7983 */ /* 0x000ee80000300a00 */
[----:B------:R-:W3:Y:S04]  /*1e340*/  LDL.LU.64 R26, [R1+0xb50] ;  /* 0x000b5000011a7983 */ /* 0x000ee80000300a00 */
[----:B------:R-:W3:Y:S04]  /*1e350*/  LDL.LU.64 R24, [R1+0xb48] ;  /* 0x000b480001187983 */ /* 0x000ee80000300a00 */
[----:B------:R0:W-:Y:S04]  /*1e360*/  STL.64 [R1+0x3b0], R80 ;  /* 0x0003b05001007387 */ /* 0x0001e80000100a00 */
[----:B------:R0:W-:Y:S01]  /*1e370*/  STL.64 [R1+0x3b8], R82 ;  /* 0x0003b85201007387 */ /* 0x0001e20000100a00 */
[----:B------:R-:W-:Y:S03]  /*1e380*/  HMMA.16816.F32.BF16 R108, R72, R90, R108 ;  /* 0x0000005a486c723c */ /* 0x000fe6000004186c */
[----:B0-----:R-:W3:Y:S01]  /*1e390*/  LDL.LU R80, [R1+0x10] ;  /* 0x0000100001507983 */ /* 0x001ee20000300800 */
[----:B------:R-:W-:-:S02]  /*1e3a0*/  IMAD.MOV.U32 R82, RZ, RZ, R3 ;  /* 0x000000ffff527224 */ /* 0x000fc400078e0003 */
[----:B------:R-:W-:Y:S02]  /*1e3b0*/  IMAD.MOV.U32 R83, RZ, RZ, R125 ;  /* 0x000000ffff537224 */ /* 0x000fe400078e007d */
[C---:B------:R-:W-:Y:S08]  /*1e3c0*/  HMMA.16816.F32.BF16 R116, R72.reuse, R94, R116 ;  /* 0x0000005e4874723c */ /* 0x040ff00000041874 */
[----:B------:R-:W-:Y:S01]  /*1e3d0*/  HMMA.16816.F32.BF16 R72, R72, R98, R120 ;  /* 0x000000624848723c */ /* 0x000fe20000041878 */
[----:B--2---:R-:W-:-:S02]  /*1e3e0*/  MOV R81, R112 ;  /* 0x0000007000517202 */ /* 0x004fc40000000f00 */
[----:B------:R-:W2:Y:S04]  /*1e3f0*/  LDL.LU R112, [R1+0xb40] ;  /* 0x000b400001707983 */ /* 0x000ea80000300800 */
[----:B------:R-:W4:Y:S04]  /*1e400*/  LDL.LU R3, [R1+0xb3c] ;  /* 0x000b3c0001037983 */ /* 0x000f280000300800 */
[----:B------:R-:W4:Y:S04]  /*1e410*/  LDL.LU R125, [R1+0xb38] ;  /* 0x000b3800017d7983 */ /* 0x000f280000300800 */
[----:B------:R-:W-:Y:S04]  /*1e420*/  STL.64 [R1+0x490], R20 ;  /* 0x0004901401007387 */ /* 0x000fe80000100a00 */
[----:B------:R0:W-:Y:S04]  /*1e430*/  STL.64 [R1+0x498], R22 ;  /* 0x0004981601007387 */ /* 0x0001e80000100a00 */
[----:B0-----:R-:W4:Y:S04]  /*1e440*/  LDL.LU.64 R22, [R1+0xb30] ;  /* 0x000b300001167983 */ /* 0x001f280000300a00 */
[----:B------:R-:W4:Y:S04]  /*1e450*/  LDL.LU.64 R20, [R1+0xb28] ;  /* 0x000b280001147983 */ /* 0x000f280000300a00 */
        /* <DEDUP_REMOVED lines=8> */
[----:B------:R-:W4:Y:S04]  /*1e4e0*/  LDL.LU.64 R10, [R1+0xb00] ;  /* 0x000b0000010a7983 */ /* 0x000f280000300a00 */
[----:B------:R-:W4:Y:S04]  /*1e4f0*/  LDL.LU.64 R8, [R1+0xaf8] ;  /* 0x000af80001087983 */ /* 0x000f280000300a00 */
[----:B------:R0:W-:Y:S04]  /*1e500*/  STL.64 [R1+0x3c0], R76 ;  /* 0x0003c04c01007387 */ /* 0x0001e80000100a00 */
[----:B------:R1:W-:Y:S04]  /*1e510*/  STL.64 [R1+0x3c8], R78 ;  /* 0x0003c84e01007387 */ /* 0x0003e80000100a00 */
[----:B0-----:R-:W4:Y:S04]  /*1e520*/  LDL.LU R76, [R1+0x20] ;  /* 0x00002000014c7983 */ /* 0x001f280000300800 */
[----:B------:R-:W4:Y:S04]  /*1e530*/  LDL.LU R77, [R1+0x24] ;  /* 0x00002400014d7983 */ /* 0x000f280000300800 */
[----:B-1----:R-:W4:Y:S04]  /*1e540*/  LDL.LU R78, [R1+0x28] ;  /* 0x00002800014e7983 */ /* 0x002f280000300800 */
        /* <DEDUP_REMOVED lines=17> */
[----:B0-----:R-:W4:Y:S01]  /*1e660*/  LDL.LU R72, [R1+0x30] ;  /* 0x0000300001487983 */ /* 0x001f220000300800 */
[----:B---3--:R-:W-:Y:S01]  /*1e670*/  HMMA.16816.F32.BF16 R80, R68, R94, R80 ;  /* 0x0000005e4450723c */ /* 0x008fe20000041850 */
[----:B--2---:R-:W-:-:S02]  /*1e680*/  IMAD.MOV.U32 R75, RZ, RZ, R112 ;  /* 0x000000ffff4b7224 */ /* 0x004fc400078e0070 */
[----:B----4-:R-:W-:Y:S01]  /*1e690*/  IMAD.MOV.U32 R74, RZ, RZ, R3 ;  /* 0x000000ffff4a7224 */ /* 0x010fe200078e0003 */
[----:B------:R-:W-:Y:S02]  /*1e6a0*/  MOV R73, R125 ;  /* 0x0000007d00497202 */ /* 0x000fe40000000f00 */
[----:B------:R-:W2:Y:S04]  /*1e6b0*/  LDL.LU R125, [R1+0xab0] ;  /* 0x000ab000017d7983 */ /* 0x000ea80000300800 */
[----:B------:R-:W3:Y:S04]  /*1e6c0*/  LDL.LU R3, [R1+0xaac] ;  /* 0x000aac0001037983 */ /* 0x000ee80000300800 */
[----:B------:R-:W4:Y:S04]  /*1e6d0*/  LDL.LU R112, [R1+0xaa8] ;  /* 0x000aa80001707983 */ /* 0x000f280000300800 */
[----:B------:R-:W2:Y:S04]  /*1e6e0*/  LDL.LU R85, [R1+0x488] ;  /* 0x0004880001557983 */ /* 0x000ea80000300800 */
[----:B------:R-:W2:Y:S01]  /*1e6f0*/  LDL.LU R124, [R1+0x484] ;  /* 0x00048400017c7983 */ /* 0x000ea20000300800 */
[----:B------:R-:W-:Y:S08]  /*1e700*/  HMMA.16816.F32.BF16 R12, R60, R90, R12 ;  /* 0x0000005a3c0c723c */ /* 0x000ff0000004180c */
[C---:B------:R-:W-:Y:S11]  /*1e710*/  HMMA.16816.F32.BF16 R72, R68.reuse, R86, R72 ;  /* 0x000000564448723c */ /* 0x040ff60000041848 */
[----:B------:R-:W-:Y:S11]  /*1e720*/  @!UPT UIADD3 URZ, URZ, URZ, URZ ;  /* 0x0000003f3f3ff290 */ /* 0x000ff6000fffe03f */
[----:B------:R-:W-:Y:S01]  /*1e730*/  @!UPT UIADD3 URZ, URZ, URZ, URZ ;  /* 0x0000003f3f3ff290 */ /* 0x000fe2000fffe03f */
[----:B------:R-:W-:Y:S04]  /*1e740*/  STL.64 [R1+0x4e0], R72 ;  /* 0x0004e04801007387 */ /* 0x000fe80000100a00 */
[----:B------:R0:W-:Y:S02]  /*1e750*/  STL.64 [R1+0x4e8], R74 ;  /* 0x0004e84a01007387 */ /* 0x0001e40000100a00 */
[C---:B0-----:R-:W-:Y:S08]  /*1e760*/  HMMA.16816.F32.BF16 R72, R68.reuse, R90, R76 ;  /* 0x0000005a4448723c */ /* 0x041ff0000004184c */
[----:B------:R-:W-:Y:S08]  /*1e770*/  HMMA.16816.F32.BF16 R76, R68, R98, R100 ;  /* 0x00000062444c723c */ /* 0x000ff00000041864 */
[C---:B------:R-:W-:Y:S07]  /*1e780*/  HMMA.16816.F32.BF16 R68, R64.reuse, R90, R116 ;  /* 0x0000005a4044723c */ /* 0x040fee0000041874 */
[----:B------:R-:W-:Y:S04]  /*1e790*/  STL.64 [R1+0x4f0], R72 ;  /* 0x0004f04801007387 */ /* 0x000fe80000100a00 */
[----:B------:R0:W-:Y:S01]  /*1e7a0*/  STL.64 [R1+0x4f8], R74 ;  /* 0x0004f84a01007387 */ /* 0x0001e20000100a00 */
[C---:B------:R-:W-:Y:S08]  /*1e7b0*/  HMMA.16816.F32.BF16 R108, R64.reuse, R94, R108 ;  /* 0x0000005e406c723c */ /* 0x040ff0000004186c */
[C---:B0-----:R-:W-:Y:S08]  /*1e7c0*/  HMMA.16816.F32.BF16 R72, R64.reuse, R86, R120 ;  /* 0x000000564048723c */ /* 0x041ff00000041878 */
[----:B------:R-:W-:Y:S08]  /*1e7d0*/  HMMA.16816.F32.BF16 R64, R64, R98, R4 ;  /* 0x000000624040723c */ /* 0x000ff00000041804 */
[C---:B------:R-:W-:Y:S01]  /*1e7e0*/  HMMA.16816.F32.BF16 R4, R60.reuse, R86, R8 ;  /* 0x000000563c04723c */ /* 0x040fe20000041808 */
        /* <DEDUP_REMOVED lines=10> */
[----:B------:R-:W2:Y:S04]  /*1e890*/  LDL.LU R8, [R1+0x768] ;  /* 0x0007680001087983 */ /* 0x000ea80000300800 */
[----:B------:R-:W-:Y:S04]  /*1e8a0*/  STL.64 [R1+0x560], R4 ;  /* 0x0005600401007387 */ /* 0x000fe80000100a00 */
[----:B------:R0:W-:Y:S04]  /*1e8b0*/  STL.64 [R1+0x568], R6 ;  /* 0x0005680601007387 */ /* 0x0001e80000100a00 */
[----:B0-----:R-:W2:Y:S04]  /*1e8c0*/  LDL.LU R7, [R1+0x76c] ;  /* 0x00076c0001077983 */ /* 0x001ea80000300800 */
[----:B------:R-:W-:Y:S04]  /*1e8d0*/  STL.64 [R1+0x570], R12 ;  /* 0x0005700c01007387 */ /* 0x000fe80000100a00 */
[----:B------:R0:W-:Y:S04]  /*1e8e0*/  STL.64 [R1+0x578], R14 ;  /* 0x0005780e01007387 */ /* 0x0001e80000100a00 */
[----:B------:R-:W2:Y:S01]  /*1e8f0*/  LDL.LU R6, [R1+0x968] ;  /* 0x0009680001067983 */ /* 0x000ea20000300800 */
[C---:B------:R-:W-:Y:S08]  /*1e900*/  HMMA.16816.F32.BF16 R64, R60.reuse, R94, R16 ;  /* 0x0000005e3c40723c */ /* 0x040ff00000041810 */
[----:B------:R-:W-:Y:S08]  /*1e910*/  HMMA.16816.F32.BF16 R16, R60, R98, R20 ;  /* 0x000000623c10723c */ /* 0x000ff00000041814 */
[C---:B0-----:R-:W-:Y:S07]  /*1e920*/  HMMA.16816.F32.BF16 R12, R56.reuse, R86, R24 ;  /* 0x00000056380c723c */ /* 0x041fee0000041818 */
[----:B------:R-:W-:Y:S01]  /*1e930*/  STL.64 [R1+0x580], R64 ;  /* 0x0005804001007387 */ /* 0x000fe20000100a00 */
[C---:B------:R-:W-:Y:S03]  /*1e940*/  HMMA.16816.F32.BF16 R20, R56.reuse, R90, R28 ;  /* 0x0000005a3814723c */ /* 0x040fe6000004181c */
[----:B------:R-:W-:Y:S04]  /*1e950*/  STL.64 [R1+0x588], R66 ;  /* 0x0005884201007387 */ /* 0x000fe80000100a00 */
[----:B------:R-:W-:Y:S04]  /*1e960*/  STL.64 [R1+0x590], R16 ;  /* 0x0005901001007387 */ /* 0x000fe80000100a00 */
[----:B------:R0:W-:Y:S04]  /*1e970*/  STL.64 [R1+0x598], R18 ;  /* 0x0005981201007387 */ /* 0x0001e80000100a00 */
[----:B------:R-:W-:Y:S04]  /*1e980*/  STL.64 [R1+0x5a0], R12 ;  /* 0x0005a00c01007387 */ /* 0x000fe80000100a00 */
[----:B------:R1:W-:Y:S01]  /*1e990*/  STL.64 [R1+0x5a8], R14 ;  /* 0x0005a80e01007387 */ /* 0x0003e20000100a00 */
[C---:B0-----:R-:W-:Y:S08]  /*1e9a0*/  HMMA.16816.F32.BF16 R16, R56.reuse, R94, R32 ;  /* 0x0000005e3810723c */ /* 0x041ff00000041820 */
[----:B-1----:R-:W-:Y:S01]  /*1e9b0*/  HMMA.16816.F32.BF16 R12, R56, R98, R36 ;  /* 0x00000062380c723c */ /* 0x002fe20000041824 */
[----:B------:R-:W-:Y:S04]  /*1e9c0*/  STL.64 [R1+0x5b0], R20 ;  /* 0x0005b01401007387 */ /* 0x000fe80000100a00 */
[----:B------:R-:W-:Y:S10]  /*1e9d0*/  STL.64 [R1+0x5b8], R22 ;  /* 0x0005b81601007387 */ /* 0x000ff40000100a00 */
[----:B------:R-:W-:Y:S04]  /*1e9e0*/  STL.64 [R1+0x5c0], R16 ;  /* 0x0005c01001007387 */ /* 0x000fe80000100a00 */
[----:B------:R0:W-:Y:S04]  /*1e9f0*/  STL.64 [R1+0x5c8], R18 ;  /* 0x0005c81201007387 */ /* 0x0001e80000100a00 */
[----:B------:R-:W-:Y:S04]  /*1ea00*/  STL.64 [R1+0x5d0], R12 ;  /* 0x0005d00c01007387 */ /* 0x000fe80000100a00 */
[----:B------:R1:W-:Y:S01]  /*1ea10*/  STL.64 [R1+0x5d8], R14 ;  /* 0x0005d80e01007387 */ /* 0x0003e20000100a00 */
[C---:B0-----:R-:W-:Y:S08]  /*1ea20*/  HMMA.16816.F32.BF16 R16, R104.reuse, R86, R40 ;  /* 0x000000566810723c */ /* 0x041ff00000041828 */
[C---:B-1----:R-:W-:Y:S01]  /*1ea30*/  HMMA.16816.F32.BF16 R12, R104.reuse, R90, R44 ;  /* 0x0000005a680c723c */ /* 0x042fe2000004182c */
[----:B------:R-:W0:Y:S11]  /*1ea40*/  S2R R84, SR_CTAID.X ;  /* 0x0000000000547919 */ /* 0x000e360000002500 */
[----:B------:R-:W-:Y:S03]  /*1ea50*/  @!UPT UIADD3 URZ, URZ, URZ, URZ ;  /* 0x0000003f3f3ff290 */ /* 0x000fe6000fffe03f */
[----:B------:R-:W-:Y:S04]  /*1ea60*/  STL.64 [R1+0x5e0], R16 ;  /* 0x0005e01001007387 */ /* 0x000fe80000100a00 */
[----:B------:R-:W-:Y:S04]  /*1ea70*/  STL.64 [R1+0x5e8], R18 ;  /* 0x0005e81201007387 */ /* 0x000fe80000100a00 */
[----:B------:R-:W-:Y:S04]  /*1ea80*/  STL.64 [R1+0x5f0], R12 ;  /* 0x0005f00c01007387 */ /* 0x000fe80000100a00 */
[----:B------:R1:W-:Y:S02]  /*1ea90*/  STL.64 [R1+0x5f8], R14 ;  /* 0x0005f80e01007387 */ /* 0x0003e40000100a00 */
[----:B-1----:R-:W-:Y:S01]  /*1eaa0*/  HMMA.16816.F32.BF16 R12, R104, R94, R48 ;  /* 0x0000005e680c723c */ /* 0x002fe20000041830 */
[----:B------:R-:W-:Y:S01]  /*1eab0*/  UIADD3 UR4, UP0, UR4, 0x20, URZ ;  /* 0x0000002004047890 */ /* 0x000fe2000ff1e03f */
[----:B0-----:R-:W-:-:S03]  /*1eac0*/  SHF.L.U32 R4, R84, 0x8, RZ ;  /* 0x0000000854047819 */ /* 0x001fc600000006ff */
[----:B------:R-:W-:Y:S01]  /*1ead0*/  UIADD3.X UR5, URZ, UR5, URZ, UP0, !UPT ;  /* 0x000000053f057290 */ /* 0x000fe200087fe43f */
[----:B------:R-:W-:Y:S01]  /*1eae0*/  IADD3 R4, R4, 0x100, RZ ;  /* 0x0000010004047810 */ /* 0x000fe20007ffe0ff */
[----:B------:R-:W-:-:S03]  /*1eaf0*/  IMAD.MOV.U32 R5, RZ, RZ, 0x20 ;  /* 0x00000020ff057424 */ /* 0x000fc600078e00ff */
[----:B------:R-:W-:Y:S01]  /*1eb00*/  ISETP.LE.U32.AND P0, PT, R4, UR4, PT ;  /* 0x0000000404007c0c */ /* 0x000fe2000bf03070 */
[----:B------:R-:W-:Y:S02]  /*1eb10*/  IMAD.U32 R4, RZ, RZ, UR5 ;  /* 0x00000005ff047e24 */ /* 0x000fe4000f8e00ff */
[C---:B---3--:R-:W-:Y:S02]  /*1eb20*/  IMAD R3, R5.reuse, c[0x0][0x1b4], R3 ;  /* 0x00006d0005037a24 */ /* 0x048fe400078e0203 */
[----:B----4-:R-:W-:Y:S01]  /*1eb30*/  IMAD R112, R5, c[0x0][0x1a4], R112 ;  /* 0x0000690005707a24 */ /* 0x010fe200078e0270 */
[----:B------:R-:W-:-:S07]  /*1eb40*/  ISETP.GE.U32.AND.EX P0, PT, R4, RZ, PT, P0 ;  /* 0x000000ff0400720c */ /* 0x000fce0003f06100 */
[----:B------:R-:W-:Y:S04]  /*1eb50*/  STL.64 [R1+0x600], R12 ;  /* 0x0006000c01007387 */ /* 0x000fe80000100a00 */
[----:B------:R-:W-:Y:S01]  /*1eb60*/  STL.64 [R1+0x608], R14 ;  /* 0x0006080e01007387 */ /* 0x000fe20000100a00 */
[----:B--2---:R-:W-:Y:S02]  /*1eb70*/  FFMA R8, R115, R8, R85 ;  /* 0x0000000873087223 */ /* 0x004fe40000000055 */
[----:B------:R-:W-:Y:S02]  /*1eb80*/  FFMA R7, R114, R7, R124 ;  /* 0x0000000772077223 */ /* 0x000fe4000000007c */
[----:B------:R-:W-:-:S05]  /*1eb90*/  FFMA R6, R113, R6, R125 ;  /* 0x0000000671067223 */ /* 0x000fca000000007d */
[----:B------:R-:W-:Y:S04]  /*1eba0*/  STL [R1+0x968], R6 ;  /* 0x0009680601007387 */ /* 0x000fe80000100800 */
[----:B------:R-:W-:Y:S04]  /*1ebb0*/  STL [R1+0x768], R8 ;  /* 0x0007680801007387 */ /* 0x000fe80000100800 */
[----:B------:R0:W-:Y:S04]  /*1ebc0*/  STL [R1+0x76c], R7 ;  /* 0x00076c0701007387 */ /* 0x0001e80000100800 */
[----:B------:R1:W5:Y:S01]  /*1ebd0*/  LDL R116, [R1+0x474] ;  /* 0x0004740001747983 */ /* 0x0003620000100800 */
[----:B0-----:R-:W-:Y:S11]  /*1ebe0*/  HMMA.16816.F32.BF16 R4, R104, R98, R52 ;  /* 0x000000626804723c */ /* 0x001ff60000041834 */
[----:B------:R-:W-:Y:S11]  /*1ebf0*/  @!UPT UIADD3 URZ, URZ, URZ, URZ ;  /* 0x0000003f3f3ff290 */ /* 0x000ff6000fffe03f */
[----:B------:R-:W-:Y:S01]  /*1ec00*/  @!UPT UIADD3 URZ, URZ, URZ, URZ ;  /* 0x0000003f3f3ff290 */ /* 0x000fe2000fffe03f */
[----:B------:R0:W-:Y:S04]  /*1ec10*/  STL.64 [R1+0x610], R4 ;  /* 0x0006100401007387 */ /* 0x0001e80000100a00 */
[----:B------:R-:W-:Y:S04]  /*1ec20*/  STL.64 [R1+0x618], R6 ;  /* 0x0006180601007387 */ /* 0x000fe80000100a00 */
[----:B------:R1:W5:Y:S04]  /*1ec30*/  LDL R117, [R1+0x470] ;  /* 0x0004700001757983 */ /* 0x0003680000100800 */
[----:B0-----:R-:W2:Y:S04]  /*1ec40*/  LDL R5, [R1+0x47c] ;  /* 0x00047c0001057983 */ /* 0x001ea80000100800 */
[----:B------:R-:W3:Y:S04]  /*1ec50*/  LDL R4, [R1+0x478] ;  /* 0x0004780001047983 */ /* 0x000ee80000100800 */
[----:B------:R1:W5:Y:S04]  /*1ec60*/  LDL R118, [R1+0x46c] ;  /* 0x00046c0001767983 */ /* 0x0003680000100800 */
[----:B------:R1:W5:Y:S04]  /*1ec70*/  LDL R119, [R1+0x468] ;  /* 0x0004680001777983 */ /* 0x0003680000100800 */
[----:B--2---:R0:W-:Y:S04]  /*1ec80*/  STL [R1+0x10], R5 ;  /* 0x0000100501007387 */ /* 0x0041e80000100800 */
[----:B0-----:R-:W2:Y:S04]  /*1ec90*/  LDL R5, [R1+0x464] ;  /* 0x0004640001057983 */ /* 0x001ea80000100800 */
[----:B---3--:R0:W-:Y:S04]  /*1eca0*/  STL [R1+0x14], R4 ;  /* 0x0000140401007387 */ /* 0x0081e80000100800 */
[----:B0-----:R-:W3:Y:S04]  /*1ecb0*/  LDL R4, [R1+0x460] ;  /* 0x0004600001047983 */ /* 0x001ee80000100800 */
        /* <DEDUP_REMOVED lines=44> */
[----:B--2---:R0:W-:Y:S02]  /*1ef80*/  STL [R1+0x660], R5 ;  /* 0x0006600501007387 */ /* 0x0041e40000100800 */
[----:B0-----:R-:W-:-:S02]  /*1ef90*/  MOV R5, R2 ;  /* 0x0000000200057202 */ /* 0x001fc40000000f00 */
[----:B------:R1:W5:Y:S04]  /*1efa0*/  LDL.LU R2, [R1+0xaa4] ;  /* 0x000aa40001027983 */ /* 0x0003680000300800 */
[----:B---3--:R0:W-:Y:S02]  /*1efb0*/  STL [R1+0x668], R4 ;  /* 0x0006680401007387 */ /* 0x0081e40000100800 */
[----:B0-----:R-:W-:Y:S02]  /*1efc0*/  IMAD.MOV.U32 R4, RZ, RZ, R0 ;  /* 0x000000ffff047224 */ /* 0x001fe400078e0000 */
[----:B------:R1:W5:Y:S04]  /*1efd0*/  LDL.LU R0, [R1+0xaa0] ;  /* 0x000aa00001007983 */ /* 0x0003680000300800 */
[----:B------:R1:W-:Y:S04]  /*1efe0*/  STL [R1+0x66c], R5 ;  /* 0x00066c0501007387 */ /* 0x0003e80000100800 */
[----:B------:R1:W-:Y:S01]  /*1eff0*/  STL [R1+0x670], R4 ;  /* 0x0006700401007387 */ /* 0x0003e20000100800 */
[----:B------:R-:W-:Y:S01]  /*1f000*/  @P0 CALL.REL.NOINC `(.L_x_0) ;  /* 0x0000001000000944 */ /* 0x000fe20003c00000 */
[----:B------:R-:W-:Y:S05]  /*1f010*/  BRA `(.L_x_1) ;  /* 0xfffec46000007947 */ /* 0x000fea000383ffff */
.L_x_0:
[----:B------:R-:W2:Y:S04]  /*1f020*/  LDL.LU R10, [R1+0x76c] ;  /* 0x00076c00010a7983 */ /* 0x000ea80000300800 */
[----:B------:R-:W3:Y:S04]  /*1f030*/  LDL.LU R9, [R1+0x768] ;  /* 0x0007680001097983 */ /* 0x000ee80000300800 */
[----:B------:R-:W4:Y:S04]  /*1f040*/  LDL.LU R123, [R1+0x674] ;  /* 0x00067400017b7983 */ /* 0x000f280000300800 */
[----:B------:R-:W2:Y:S01]  /*1f050*/  LDL.LU R124, [R1+0x678] ;  /* 0x00067800017c7983 */ /* 0x000ea20000300800 */
[----:B------:R-:W-:Y:S01]  /*1f060*/  IMAD.MOV.U32 R55, RZ, RZ, 0x3dc6b27f ;  /* 0x3dc6b27fff377424 */ /* 0x000fe200078e00ff */
[----:B-----5:R-:W-:Y:S01]  /*1f070*/  LOP3.LUT R118, R118, 0xffffffef, RZ, 0xc0, !PT ;  /* 0xffffffef76767812 */ /* 0x020fe200078ec0ff */
[----:B------:R-:W-:-:S02]  /*1f080*/  IMAD.MOV.U32 R64, RZ, RZ, R109 ;  /* 0x000000ffff407224 */ /* 0x000fc400078e006d */
[----:B------:R-:W-:Y:S01]  /*1f090*/  IMAD.MOV.U32 R65, RZ, RZ, R108 ;  /* 0x000000ffff417224 */ /* 0x000fe200078e006c */
[----:B------:R-:W-:Y:S01]  /*1f0a0*/  MOV R63, R110 ;  /* 0x0000006e003f7202 */ /* 0x000fe20000000f00 */
[----:B------:R-:W-:Y:S01]  /*1f0b0*/  IMAD.MOV.U32 R62, RZ, RZ, R111 ;  /* 0x000000ffff3e7224 */ /* 0x000fe200078e006f */
[----:B------:R-:W-:Y:S06]  /*1f0c0*/  BAR.SYNC.DEFER_BLOCKING 0x0 ;  /* 0x0000000000007b1d */ /* 0x000fec0000010000 */
[----:B----4-:R-:W-:Y:S01]  /*1f0d0*/  STL [R1+0xd60], R123 ;  /* 0x000d607b01007387 */ /* 0x010fe20000100800 */
[C---:B-1----:R-:W-:Y:S01]  /*1f0e0*/  FMUL R4, R123.reuse, 8388608 ;  /* 0x4b0000007b047820 */ /* 0x042fe20000400000 */
[----:B------:R-:W-:-:S02]  /*1f0f0*/  FSETP.GEU.AND P0, PT, R123, 1.175494350822287508e-38, PT ;  /* 0x008000007b00780b */ /* 0x000fc40003f0e000 */
[----:B--2---:R0:W-:Y:S01]  /*1f100*/  STL [R1+0xd64], R124 ;  /* 0x000d647c01007387 */ /* 0x0041e20000100800 */
[C---:B------:R-:W-:Y:S01]  /*1f110*/  FMUL R5, R124.reuse, 8388608 ;  /* 0x4b0000007c057820 */ /* 0x040fe20000400000 */
[----:B------:R-:W-:Y:S02]  /*1f120*/  FSETP.GEU.AND P1, PT, R124, 1.175494350822287508e-38, PT ;  /* 0x008000007c00780b */ /* 0x000fe40003f2e000 */
[----:B------:R-:W2:Y:S01]  /*1f130*/  LDL.LU R125, [R1+0x67c] ;  /* 0x00067c00017d7983 */ /* 0x000ea20000300800 */
[----:B------:R-:W-:Y:S02]  /*1f140*/  FSEL R4, R4, R123, !P0 ;  /* 0x0000007b04047208 */ /* 0x000fe40004000000 */
[----:B------:R-:W-:Y:S02]  /*1f150*/  FSEL R5, R5, R124, !P1 ;  /* 0x0000007c05057208 */ /* 0x000fe40004800000 */
[----:B------:R-:W-:Y:S02]  /*1f160*/  IADD3 R0, R4, -0x3f3504f3, RZ ;  /* 0xc0cafb0d04007810 */ /* 0x000fe40007ffe0ff */
[----:B------:R-:W-:-:S02]  /*1f170*/  IADD3 R6, R5, -0x3f3504f3, RZ ;  /* 0xc0cafb0d05067810 */ /* 0x000fc40007ffe0ff */
[----:B------:R-:W-:Y:S02]  /*1f180*/  LOP3.LUT R0, R0, 0xff800000, RZ, 0xc0, !PT ;  /* 0xff80000000007812 */ /* 0x000fe400078ec0ff */
[----:B------:R-:W-:Y:S02]  /*1f190*/  LOP3.LUT R6, R6, 0xff800000, RZ, 0xc0, !PT ;  /* 0xff80000006067812 */ /* 0x000fe400078ec0ff */
[----:B------:R1:W4:Y:S01]  /*1f1a0*/  I2F R12, R0 ;  /* 0x00000000000c7306 */ /* 0x0003220000201400 */
[----:B------:R-:W-:Y:S01]  /*1f1b0*/  IMAD.IADD R2, R4, 0x1, -R0 ;  /* 0x0000000104027824 */ /* 0x000fe200078e0a00 */
[----:B------:R-:W-:-:S03]  /*1f1c0*/  IADD3 R3, R5, -R6, RZ ;  /* 0x8000000605037210 */ /* 0x000fc60007ffe0ff */
[----:B------:R-:W-:Y:S02]  /*1f1d0*/  FADD R2, R2, -1 ;  /* 0xbf80000002027421 */ /* 0x000fe40000000000 */
[----:B------:R-:W-:Y:S02]  /*1f1e0*/  FADD R3, R3, -1 ;  /* 0xbf80000003037421 */ /* 0x000fe40000000000 */
[CC--:B------:R-:W-:Y:S02]  /*1f1f0*/  FFMA.FTZ R8, R2.reuse, R55.reuse, -0.16845393180847167969 ;  /* 0xbe2c7f3002087423 */ /* 0x0c0fe40000010037 */
[C---:B------:R-:W-:Y:S02]  /*1f200*/  FFMA.FTZ R7, R3.reuse, R55, -0.16845393180847167969 ;  /* 0xbe2c7f3003077423 */ /* 0x040fe40000010037 */
[----:B------:R-:W-:Y:S02]  /*1f210*/  FFMA.FTZ R8, R2, R8, 0.1716887056827545166 ;  /* 0x3e2fcf2a02087423 */ /* 0x000fe40000010008 */
[----:B-1----:R-:W-:-:S02]  /*1f220*/  FFMA.FTZ R0, R3, R7, 0.1716887056827545166 ;  /* 0x3e2fcf2a03007423 */ /* 0x002fc40000010007 */
[----:B------:R-:W-:Y:S01]  /*1f230*/  FFMA.FTZ R7, R2, R8, -0.17900948226451873779 ;  /* 0xbe374e4302077423 */ /* 0x000fe20000010008 */
[----:B--2---:R-:W-:Y:S04]  /*1f240*/  STL [R1+0xd70], R125 ;  /* 0x000d707d01007387 */ /* 0x004fe80000100800 */
[----:B0-----:R-:W2:Y:S04]  /*1f250*/  LDL.LU R124, [R1+0x680] ;  /* 0x00068000017c7983 */ /* 0x001ea80000300800 */
[----:B--2---:R-:W-:Y:S04]  /*1f260*/  STL [R1+0xd7c], R124 ;  /* 0x000d7c7c01007387 */ /* 0x004fe80000100800 */
[----:B------:R-:W2:Y:S04]  /*1f270*/  LDL.LU R122, [R1+0x684] ;  /* 0x00068400017a7983 */ /* 0x000ea80000300800 */
[----:B--2---:R-:W-:Y:S04]  /*1f280*/  STL [R1+0xd90], R122 ;  /* 0x000d907a01007387 */ /* 0x004fe80000100800 */
[----:B------:R-:W2:Y:S04]  /*1f290*/  LDL.LU R120, [R1+0x688] ;  /* 0x0006880001787983 */ /* 0x000ea80000300800 */
[----:B------:R-:W3:Y:S04]  /*1f2a0*/  LDL.LU R121, [R1+0x68c] ;  /* 0x00068c0001797983 */ /* 0x000ee80000300800 */
[----:B--2---:R-:W-:Y:S04]  /*1f2b0*/  STL [R1+0xda4], R120 ;  /* 0x000da47801007387 */ /* 0x004fe80000100800 */
[----:B---3--:R-:W-:Y:S04]  /*1f2c0*/  STL [R1+0xdbc], R121 ;  /* 0x000dbc7901007387 */ /* 0x008fe80000100800 */
        /* <DEDUP_REMOVED lines=18> */
[----:B------:R-:W2:Y:S01]  /*1f3f0*/  LDL.LU R104, [R1+0x6b4] ;  /* 0x0006b40001687983 */ /* 0x000ea20000300800 */
[----:B------:R-:W-:-:S02]  /*1f400*/  FFMA.FTZ R0, R3, R0, -0.17900948226451873779 ;  /* 0xbe374e4303007423 */ /* 0x000fc40000010000 */
[C---:B------:R-:W-:Y:S01]  /*1f410*/  FFMA.FTZ R7, R2.reuse, R7, 0.20512372255325317383 ;  /* 0x3e520bf402077423 */ /* 0x040fe20000010007 */
[----:B------:R0:W1:Y:S01]  /*1f420*/  I2F R11, R6 ;  /* 0x00000006000b7306 */ /* 0x0000620000201400 */
[----:B------:R-:W-:Y:S01]  /*1f430*/  FFMA.FTZ R0, R3, R0, 0.20512372255325317383 ;  /* 0x3e520bf403007423 */ /* 0x000fe20000010000 */
[C---:B------:R-:W-:Y:S01]  /*1f440*/  FSETP.GEU.AND P2, PT, R125.reuse, 1.175494350822287508e-38, PT ;  /* 0x008000007d00780b */ /* 0x040fe20003f4e000 */
[----:B------:R-:W-:Y:S02]  /*1f450*/  FMUL R8, R125, 8388608 ;  /* 0x4b0000007d087820 */ /* 0x000fe40000400000 */
[----:B------:R-:W-:Y:S02]  /*1f460*/  FFMA.FTZ R0, R3, R0, -0.24046532809734344482 ;  /* 0xbe763c8b03007423 */ /* 0x000fe40000010000 */
[----:B0-----:R-:W-:-:S04]  /*1f470*/  FFMA.FTZ R6, R2, R7, -0.24046532809734344482 ;  /* 0xbe763c8b02067423 */ /* 0x001fc80000010007 */
[----:B------:R-:W-:Y:S01]  /*1f480*/  FFMA.FTZ R7, R2, R6, 0.28857114911079406738 ;  /* 0x3e93bf9902077423 */ /* 0x000fe20000010006 */
[----:B------:R-:W-:Y:S01]  /*1f490*/  FSEL R6, R8, R125, !P2 ;  /* 0x0000007d08067208 */ /* 0x000fe20005000000 */
[C---:B------:R-:W-:Y:S02]  /*1f4a0*/  FFMA.FTZ R0, R3.reuse, R0, 0.28857114911079406738 ;  /* 0x3e93bf9903007423 */ /* 0x040fe40000010000 */
[----:B------:R-:W-:Y:S01]  /*1f4b0*/  FFMA.FTZ R7, R2, R7, -0.36067417263984680176 ;  /* 0xbeb8aa4902077423 */ /* 0x000fe20000010007 */
[----:B------:R-:W-:Y:S01]  /*1f4c0*/  IADD3 R8, R6, -0x3f3504f3, RZ ;  /* 0xc0cafb0d06087810 */ /* 0x000fe20007ffe0ff */
[C---:B------:R-:W-:Y:S02]  /*1f4d0*/  FFMA.FTZ R0, R3.reuse, R0, -0.36067417263984680176 ;  /* 0xbeb8aa4903007423 */ /* 0x040fe40000010000 */
[----:B------:R-:W-:Y:S02]  /*1f4e0*/  FFMA.FTZ R7, R2, R7, 0.48089820146560668945 ;  /* 0x3ef6384a02077423 */ /* 0x000fe40000010007 */
[----:B------:R-:W-:Y:S01]  /*1f4f0*/  IMAD.MOV.U32 R16, RZ, RZ, R10 ;  /* 0x000000ffff107224 */ /* 0x000fe200078e000a */
[----:B------:R-:W-:Y:S01]  /*1f500*/  FSEL R10, RZ, -23, P0 ;  /* 0xc1b80000ff0a7808 */ /* 0x000fe20000000000 */
[----:B------:R-:W-:Y:S01]  /*1f510*/  FFMA.FTZ R0, R3, R0, 0.48089820146560668945 ;  /* 0x3ef6384a03007423 */ /* 0x000fe20000010000 */
[----:B------:R-:W-:Y:S01]  /*1f520*/  LOP3.LUT R8, R8, 0xff800000, RZ, 0xc0, !PT ;  /* 0xff80000008087812 */ /* 0x000fe200078ec0ff */
[----:B------:R-:W-:Y:S01]  /*1f530*/  FFMA.FTZ R7, R2, R7, -0.72134751081466674805 ;  /* 0xbf38aa3b02077423 */ /* 0x000fe20000010007 */
[----:B------:R-:W-:-:S02]  /*1f540*/  MOV R15, R9 ;  /* 0x00000009000f7202 */ /* 0x000fc40000000f00 */
[----:B------:R-:W-:Y:S01]  /*1f550*/  FSEL R9, RZ, -23, P1 ;  /* 0xc1b80000ff097808 */ /* 0x000fe20000800000 */
[----:B----4-:R-:W-:Y:S02]  /*1f560*/  FFMA.FTZ R14, R12, 1.1920928955078125e-07, R10 ;  /* 0x340000000c0e7823 */ /* 0x010fe4000001000a */
[----:B------:R-:W-:Y:S02]  /*1f570*/  FFMA.FTZ R0, R3, R0, -0.72134751081466674805 ;  /* 0xbf38aa3b03007423 */ /* 0x000fe40000010000 */
[----:B------:R-:W-:Y:S02]  /*1f580*/  FMUL R7, R2, R7 ;  /* 0x0000000702077220 */ /* 0x000fe40000400000 */
[----:B------:R-:W-:Y:S02]  /*1f590*/  IMAD.IADD R10, R6, 0x1, -R8 ;  /* 0x00000001060a7824 */ /* 0x000fe400078e0a08 */
[----:B-1----:R-:W-:Y:S02]  /*1f5a0*/  FFMA.FTZ R13, R11, 1.1920928955078125e-07, R9 ;  /* 0x340000000b0d7823 */ /* 0x002fe40000010009 */
[----:B------:R-:W-:-:S02]  /*1f5b0*/  FMUL R9, R3, R0 ;  /* 0x0000000003097220 */ /* 0x000fc40000400000 */
[----:B------:R-:W-:Y:S02]  /*1f5c0*/  FMUL R7, R2, R7 ;  /* 0x0000000702077220 */ /* 0x000fe40000400000 */
[----:B------:R-:W-:Y:S01]  /*1f5d0*/  FADD R0, R10, -1 ;  /* 0xbf8000000a007421 */ /* 0x000fe20000000000 */
[----:B------:R-:W-:Y:S01]  /*1f5e0*/  ISETP.GE.U32.AND P0, PT, R4, 0x7f800000, PT ;  /* 0x7f8000000400780c */ /* 0x000fe20003f06070 */
[C---:B------:R-:W-:Y:S01]  /*1f5f0*/  FMUL R11, R124.reuse, 8388608 ;  /* 0x4b0000007c0b7820 */ /* 0x040fe20000400000 */
[----:B------:R-:W-:Y:S01]  /*1f600*/  FSETP.GEU.AND P3, PT, R124, 1.175494350822287508e-38, PT ;  /* 0x008000007c00780b */ /* 0x000fe20003f6e000 */
[----:B------:R-:W-:Y:S02]  /*1f610*/  FMUL R9, R3, R9 ;  /* 0x0000000903097220 */ /* 0x000fe40000400000 */
[----:B------:R-:W-:Y:S02]  /*1f620*/  FFMA.FTZ R10, R2, 1.4426950216293334961, R7 ;  /* 0x3fb8aa3b020a7823 */ /* 0x000fe40000010007 */
[----:B------:R-:W-:Y:S01]  /*1f630*/  FFMA.FTZ R2, R0, R55, -0.16845393180847167969 ;  /* 0xbe2c7f3000027423 */ /* 0x000fe20000010037 */
[----:B------:R-:W-:Y:S01]  /*1f640*/  FSEL R7, R11, R124, !P3 ;  /* 0x0000007c0b077208 */ /* 0x000fe20005800000 */
[----:B------:R-:W-:-:S02]  /*1f650*/  FFMA.FTZ R3, R3, 1.4426950216293334961, R9 ;  /* 0x3fb8aa3b03037823 */ /* 0x000fc40000010009 */
[C---:B------:R-:W-:Y:S01]  /*1f660*/  FFMA.FTZ R2, R0.reuse, R2, 0.1716887056827545166 ;  /* 0x3e2fcf2a00027423 */ /* 0x040fe20000010002 */
[----:B------:R-:W-:Y:S01]  /*1f670*/  ISETP.GE.U32.AND P4, PT, R5, 0x7f800000, PT ;  /* 0x7f8000000500780c */ /* 0x000fe20003f86070 */
[----:B------:R-:W-:Y:S01]  /*1f680*/  FADD R53, R13, R3 ;  /* 0x000000030d357221 */ /* 0x000fe20000000000 */
[C---:B------:R-:W-:Y:S01]  /*1f690*/  IADD3 R12, R7.reuse, -0x3f3504f3, RZ ;  /* 0xc0cafb0d070c7810 */ /* 0x040fe20007ffe0ff */
[----:B------:R-:W-:Y:S02]  /*1f6a0*/  FFMA.FTZ R3, R0, R2, -0.17900948226451873779 ;  /* 0xbe374e4300037423 */ /* 0x000fe40000010002 */
[----:B------:R-:W-:Y:S01]  /*1f6b0*/  @P0 IMAD.MOV.U32 R2, RZ, RZ, 0x7f800000 ;  /* 0x7f800000ff020424 */ /* 0x000fe200078e00ff */
[----:B------:R-:W-:Y:S01]  /*1f6c0*/  LOP3.LUT R12, R12, 0xff800000, RZ, 0xc0, !PT ;  /* 0xff8000000c0c7812 */ /* 0x000fe200078ec0ff */
[----:B------:R-:W-:Y:S01]  /*1f6d0*/  FFMA.FTZ R3, R0, R3, 0.20512372255325317383 ;  /* 0x3e520bf400037423 */ /* 0x000fe20000010003 */
[----:B------:R-:W-:Y:S01]  /*1f6e0*/  FSETP.NEU.AND P1, PT, R4, RZ, PT ;  /* 0x000000ff0400720b */ /* 0x000fe20003f2d000 */
[----:B------:R-:W-:Y:S01]  /*1f6f0*/  FADD R54, R14, R10 ;  /* 0x0000000a0e367221 */ /* 0x000fe20000000000 */
[----:B------:R-:W-:Y:S01]  /*1f700*/  IADD3 R9, R7, -R12, RZ ;  /* 0x8000000c07097210 */ /* 0x000fe20007ffe0ff */
[----:B------:R-:W-:-:S02]  /*1f710*/  @P0 FFMA.FTZ R54, R4, R2, +INF ;  /* 0x7f80000004360423 */ /* 0x000fc40000010002 */
[C---:B------:R-:W-:Y:S02]  /*1f720*/  FFMA.FTZ R4, R0.reuse, R3, -0.24046532809734344482 ;  /* 0xbe763c8b00047423 */ /* 0x040fe40000010003 */
[----:B------:R-:W-:Y:S02]  /*1f730*/  @P4 IMAD.MOV.U32 R3, RZ, RZ, 0x7f800000 ;  /* 0x7f800000ff034424 */ /* 0x000fe400078e00ff */
[----:B------:R-:W-:Y:S02]  /*1f740*/  FFMA.FTZ R4, R0, R4, 0.28857114911079406738 ;  /* 0x3e93bf9900047423 */ /* 0x000fe40000010004 */
[----:B------:R-:W-:Y:S01]  /*1f750*/  FADD R2, R9, -1 ;  /* 0xbf80000009027421 */ /* 0x000fe20000000000 */
[C---:B------:R-:W-:Y:S01]  /*1f760*/  FSETP.GEU.AND P6, PT, R122.reuse, 1.175494350822287508e-38, PT ;  /* 0x008000007a00780b */ /* 0x040fe20003fce000 */
[----:B------:R-:W-:Y:S02]  /*1f770*/  FMUL R10, R122, 8388608 ;  /* 0x4b0000007a0a7820 */ /* 0x000fe40000400000 */
[----:B------:R-:W-:-:S02]  /*1f780*/  @P4 FFMA.FTZ R53, R5, R3, +INF ;  /* 0x7f80000005354423 */ /* 0x000fc40000010003 */
[----:B------:R-:W-:Y:S02]  /*1f790*/  FFMA.FTZ R9, R0, R4, -0.36067417263984680176 ;  /* 0xbeb8aa4900097423 */ /* 0x000fe40000010004 */
[----:B------:R-:W-:Y:S01]  /*1f7a0*/  FFMA.FTZ R3, R2, R55, -0.16845393180847167969 ;  /* 0xbe2c7f3002037423 */ /* 0x000fe20000010037 */
[----:B------:R-:W-:Y:S02]  /*1f7b0*/  FSEL R4, R10, R122, !P6 ;  /* 0x0000007a0a047208 */ /* 0x000fe40007000000 */
[----:B------:R-:W-:Y:S01]  /*1f7c0*/  FSETP.NEU.AND P0, PT, R5, RZ, PT ;  /* 0x000000ff0500720b */ /* 0x000fe20003f0d000 */
[----:B--2---:R-:W-:Y:S04]  /*1f7d0*/  STL [R1+0xee4], R104 ;  /* 0x000ee46801007387 */ /* 0x004fe80000100800 */
[----:B------:R-:W2:Y:S01]  /*1f7e0*/  LDL.LU R103, [R1+0x6b8] ;  /* 0x0006b80001677983 */ /* 0x000ea20000300800 */
[----:B------:R-:W-:-:S02]  /*1f7f0*/  FFMA.FTZ R5, R0, R9, 0.48089820146560668945 ;  /* 0x3ef6384a00057423 */ /* 0x000fc40000010009 */
[----:B------:R-:W-:Y:S01]  /*1f800*/  FFMA.FTZ R3, R2, R3, 0.1716887056827545166 ;  /* 0x3e2fcf2a02037423 */ /* 0x000fe20000010003 */
[----:B------:R-:W-:Y:S01]  /*1f810*/  IADD3 R11, R4, -0x3f3504f3, RZ ;  /* 0xc0cafb0d040b7810 */ /* 0x000fe20007ffe0ff */
[----:B------:R-:W-:Y:S02]  /*1f820*/  FFMA.FTZ R5, R0, R5, -0.72134751081466674805 ;  /* 0xbf38aa3b00057423 */ /* 0x000fe40000010005 */
[----:B------:R-:W-:Y:S01]  /*1f830*/  FFMA.FTZ R3, R2, R3, -0.17900948226451873779 ;  /* 0xbe374e4302037423 */ /* 0x000fe20000010003 */
[----:B------:R-:W-:Y:S01]  /*1f840*/  LOP3.LUT R11, R11, 0xff800000, RZ, 0xc0, !PT ;  /* 0xff8000000b0b7812 */ /* 0x000fe200078ec0ff */
[----:B------:R-:W-:Y:S02]  /*1f850*/  FMUL R5, R0, R5 ;  /* 0x0000000500057220 */ /* 0x000fe40000400000 */
[----:B------:R-:W-:Y:S02]  /*1f860*/  FFMA.FTZ R3, R2, R3, 0.20512372255325317383 ;  /* 0x3e520bf402037423 */ /* 0x000fe40000010003 */
[----:B------:R-:W-:-:S02]  /*1f870*/  IMAD.IADD R9, R4, 0x1, -R11 ;  /* 0x0000000104097824 */ /* 0x000fc400078e0a0b */
[----:B------:R-:W-:Y:S02]  /*1f880*/  FMUL R10, R0, R5 ;  /* 0x00000005000a7220 */ /* 0x000fe40000400000 */
[C---:B------:R-:W-:Y:S02]  /*1f890*/  FFMA.FTZ R5, R2.reuse, R3, -0.24046532809734344482 ;  /* 0xbe763c8b02057423 */ /* 0x040fe40000010003 */
[----:B------:R-:W-:Y:S02]  /*1f8a0*/  FADD R3, R9, -1 ;  /* 0xbf80000009037421 */ /* 0x000fe40000000000 */
[----:B------:R-:W-:Y:S02]  /*1f8b0*/  FFMA.FTZ R5, R2, R5, 0.28857114911079406738 ;  /* 0x3e93bf9902057423 */ /* 0x000fe40000010005 */
[----:B------:R-:W-:Y:S02]  /*1f8c0*/  FFMA.FTZ R10, R0, 1.4426950216293334961, R10 ;  /* 0x3fb8aa3b000a7823 */ /* 0x000fe4000001000a */
[----:B------:R-:W-:-:S02]  /*1f8d0*/  FFMA.FTZ R0, R3, R55, -0.16845393180847167969 ;  /* 0xbe2c7f3003007423 */ /* 0x000fc40000010037 */
[C---:B------:R-:W-:Y:S02]  /*1f8e0*/  FFMA.FTZ R5, R2.reuse, R5, -0.36067417263984680176 ;  /* 0xbeb8aa4902057423 */ /* 0x040fe40000010005 */
[C---:B------:R-:W-:Y:S01]  /*1f8f0*/  FFMA.FTZ R0, R3.reuse, R0, 0.1716887056827545166 ;  /* 0x3e2fcf2a03007423 */ /* 0x040fe20000010000 */
[----:B------:R0:W1:Y:S01]  /*1f900*/  I2F R9, R8 ;  /* 0x0000000800097306 */ /* 0x0000620000201400 */
[----:B------:R-:W-:Y:S01]  /*1f910*/  FFMA.FTZ R5, R2, R5, 0.48089820146560668945 ;  /* 0x3ef6384a02057423 */ /* 0x000fe20000010005 */
[----:B------:R-:W-:Y:S01]  /*1f920*/  ISETP.GE.U32.AND P4, PT, R6, 0x7f800000, PT ;  /* 0x7f8000000600780c */ /* 0x000fe20003f86070 */
[C---:B------:R-:W-:Y:S02]  /*1f930*/  FFMA.FTZ R0, R3.reuse, R0, -0.17900948226451873779 ;  /* 0xbe374e4303007423 */ /* 0x040fe40000010000 */
[----:B------:R-:W-:Y:S02]  /*1f940*/  FFMA.FTZ R5, R2, R5, -0.72134751081466674805 ;  /* 0xbf38aa3b02057423 */ /* 0x000fe40000010005 */
[----:B------:R-:W-:-:S02]  /*1f950*/  FFMA.FTZ R0, R3, R0, 0.20512372255325317383 ;  /* 0x3e520bf403007423 */ /* 0x000fc40000010000 */
[C---:B------:R-:W-:Y:S01]  /*1f960*/  FMUL R5, R2.reuse, R5 ;  /* 0x0000000502057220 */ /* 0x040fe20000400000 */
[----:B0-----:R-:W-:Y:S01]  /*1f970*/  FSEL R8, RZ, -23, P2 ;  /* 0xc1b80000ff087808 */ /* 0x001fe20001000000 */
[C---:B------:R-:W-:Y:S02]  /*1f980*/  FFMA.FTZ R0, R3.reuse, R0, -0.24046532809734344482 ;  /* 0xbe763c8b03007423 */ /* 0x040fe40000010000 */
[C---:B------:R-:W-:Y:S02]  /*1f990*/  FMUL R5, R2.reuse, R5 ;  /* 0x0000000502057220 */ /* 0x040fe40000400000 */
[----:B------:R-:W-:Y:S02]  /*1f9a0*/  FFMA.FTZ R0, R3, R0, 0.28857114911079406738 ;  /* 0x3e93bf9903007423 */ /* 0x000fe40000010000 */
[----:B------:R-:W-:Y:S01]  /*1f9b0*/  FFMA.FTZ R32, R2, 1.4426950216293334961, R5 ;  /* 0x3fb8aa3b02207823 */ /* 0x000fe20000010005 */
[----:B------:R-:W-:Y:S01]  /*1f9c0*/  @P4 MOV R2, 0x7f800000 ;  /* 0x7f80000000024802 */ /* 0x000fe20000000f00 */
[----:B-1----:R-:W-:-:S02]  /*1f9d0*/  FFMA.FTZ R8, R9, 1.1920928955078125e-07, R8 ;  /* 0x3400000009087823 */ /* 0x002fc40000010008 */
[C---:B------:R-:W-:Y:S02]  /*1f9e0*/  FFMA.FTZ R0, R3.reuse, R0, -0.36067417263984680176 ;  /* 0xbeb8aa4903007423 */ /* 0x040fe40000010000 */
[----:B------:R-:W-:Y:S02]  /*1f9f0*/  FADD R52, R8, R10 ;  /* 0x0000000a08347221 */ /* 0x000fe40000000000 */
[----:B------:R-:W-:Y:S01]  /*1fa00*/  @P4 FFMA.FTZ R52, R6, R2, +INF ;  /* 0x7f80000006344423 */ /* 0x000fe20000010002 */
[C---:B------:R-:W-:Y:S01]  /*1fa10*/  FSETP.GEU.AND P4, PT, R120.reuse, 1.175494350822287508e-38, PT ;  /* 0x008000007800780b */ /* 0x040fe20003f8e000 */
[----:B------:R-:W-:Y:S02]  /*1fa20*/  FMUL R30, R120, 8388608 ;  /* 0x4b000000781e7820 */ /* 0x000fe40000400000 */
[----:B------:R-:W-:-:S03]  /*1fa30*/  FFMA.FTZ R0, R3, R0, 0.48089820146560668945 ;  /* 0x3ef6384a03007423 */ /* 0x000fc60000010000 */
[----:B------:R-:W-:Y:S01]  /*1fa40*/  FSEL R30, R30, R120, !P4 ;  /* 0x000000781e1e7208 */ /* 0x000fe20006000000 */
[----:B------:R-:W-:Y:S01]  /*1fa50*/  FFMA.FTZ R0, R3, R0, -0.72134751081466674805 ;  /* 0xbf38aa3b03007423 */ /* 0x000fe20000010000 */
[C---:B------:R-:W-:Y:S01]  /*1fa60*/  FSETP.GEU.AND P5, PT, R121.reuse, 1.175494350822287508e-38, PT ;  /* 0x008000007900780b */ /* 0x040fe20003fae000 */
[----:B------:R-:W-:Y:S01]  /*1fa70*/  FMUL R29, R121, 8388608 ;  /* 0x4b000000791d7820 */ /* 0x000fe20000400000 */
[----:B------:R-:W-:Y:S01]  /*1fa80*/  IADD3 R10, R30, -0x3f3504f3, RZ ;  /* 0xc0cafb0d1e0a7810 */ /* 0x000fe20007ffe0ff */
[----:B------:R-:W-:-:S03]  /*1fa90*/  FMUL R0, R3, R0 ;  /* 0x0000000003007220 */ /* 0x000fc60000400000 */
[----:B------:R-:W-:Y:S01]  /*1faa0*/  LOP3.LUT R10, R10, 0xff800000, RZ, 0xc0, !PT ;  /* 0xff8000000a0a7812 */ /* 0x000fe200078ec0ff */
[----:B------:R-:W-:Y:S01]  /*1fab0*/  FMUL R0, R3, R0 ;  /* 0x0000000003007220 */ /* 0x000fe20000400000 */
[----:B------:R-:W-:-:S03]  /*1fac0*/  FSEL R29, R29, R121, !P5 ;  /* 0x000000791d1d7208 */ /* 0x000fc60006800000 */
[----:B------:R-:W-:Y:S01]  /*1fad0*/  FFMA.FTZ R31, R3, 1.4426950216293334961, R0 ;  /* 0x3fb8aa3b031f7823 */ /* 0x000fe20000010000 */
[----:B------:R-:W-:Y:S01]  /*1fae0*/  IADD3 R9, R29, -0x3f3504f3, RZ ;  /* 0xc0cafb0d1d097810 */ /* 0x000fe20007ffe0ff */
[----:B------:R-:W-:-:S03]  /*1faf0*/  IMAD.IADD R0, R30, 0x1, -R10 ;  /* 0x000000011e007824 */ /* 0x000fc600078e0a0a */
[----:B------:R-:W-:Y:S01]  /*1fb00*/  LOP3.LUT R9, R9, 0xff800000, RZ, 0xc0, !PT ;  /* 0xff80000009097812 */ /* 0x000fe200078ec0ff */
[----:B------:R-:W-:-:S04]  /*1fb10*/  FADD R0, R0, -1 ;  /* 0xbf80000000007421 */ /* 0x000fc80000000000 */
[C---:B------:R-:W-:Y:S02]  /*1fb20*/  FFMA.FTZ R5, R0.reuse, R55, -0.16845393180847167969 ;  /* 0xbe2c7f3000057423 */ /* 0x040fe40000010037 */
[----:B------:R-:W-:Y:S02]  /*1fb30*/  IMAD.IADD R2, R29, 0x1, -R9 ;  /* 0x000000011d027824 */ /* 0x000fe400078e0a09 */
[----:B------:R-:W-:Y:S02]  /*1fb40*/  FFMA.FTZ R5, R0, R5, 0.1716887056827545166 ;  /* 0x3e2fcf2a00057423 */ /* 0x000fe40000010005 */
[----:B------:R-:W-:Y:S02]  /*1fb50*/  FADD R2, R2, -1 ;  /* 0xbf80000002027421 */ /* 0x000fe40000000000 */
[----:B------:R-:W-:Y:S02]  /*1fb60*/  FFMA.FTZ R5, R0, R5, -0.17900948226451873779 ;  /* 0xbe374e4300057423 */ /* 0x000fe40000010005 */
[----:B------:R-:W-:-:S02]  /*1fb70*/  FFMA.FTZ R3, R2, R55, -0.16845393180847167969 ;  /* 0xbe2c7f3002037423 */ /* 0x000fc40000010037 */
[----:B------:R-:W-:Y:S02]  /*1fb80*/  FFMA.FTZ R5, R0, R5, 0.20512372255325317383 ;  /* 0x3e520bf400057423 */ /* 0x000fe40000010005 */
[----:B------:R-:W-:Y:S02]  /*1fb90*/  FFMA.FTZ R3, R2, R3, 0.1716887056827545166 ;  /* 0x3e2fcf2a02037423 */ /* 0x000fe40000010003 */
[----:B------:R-:W-:Y:S02]  /*1fba0*/  FFMA.FTZ R5, R0, R5, -0.24046532809734344482 ;  /* 0xbe763c8b00057423 */ /* 0x000fe40000010005 */
[----:B------:R-:W-:Y:S02]  /*1fbb0*/  FFMA.FTZ R3, R2, R3, -0.17900948226451873779 ;  /* 0xbe374e4302037423 */ /* 0x000fe40000010003 */
[----:B------:R-:W-:Y:S02]  /*1fbc0*/  FFMA.FTZ R5, R0, R5, 0.28857114911079406738 ;  /* 0x3e93bf9900057423 */ /* 0x000fe40000010005 */
[----:B------:R-:W-:-:S02]  /*1fbd0*/  FFMA.FTZ R3, R2, R3, 0.20512372255325317383 ;  /* 0x3e520bf402037423 */ /* 0x000fc40000010003 */
[----:B------:R-:W-:Y:S02]  /*1fbe0*/  FFMA.FTZ R5, R0, R5, -0.36067417263984680176 ;  /* 0xbeb8aa4900057423 */ /* 0x000fe40000010005 */
[----:B------:R-:W-:Y:S02]  /*1fbf0*/  FFMA.FTZ R3, R2, R3, -0.24046532809734344482 ;  /* 0xbe763c8b02037423 */ /* 0x000fe40000010003 */
[----:B------:R-:W-:Y:S02]  /*1fc00*/  FFMA.FTZ R5, R0, R5, 0.48089820146560668945 ;  /* 0x3ef6384a00057423 */ /* 0x000fe40000010005 */
[----:B------:R-:W-:Y:S02]  /*1fc10*/  FFMA.FTZ R3, R2, R3, 0.28857114911079406738 ;  /* 0x3e93bf9902037423 */ /* 0x000fe40000010003 */
[----:B------:R-:W-:Y:S02]  /*1fc20*/  FFMA.FTZ R5, R0, R5, -0.72134751081466674805 ;  /* 0xbf38aa3b00057423 */ /* 0x000fe40000010005 */
[----:B------:R-:W-:Y:S01]  /*1fc30*/  FFMA.FTZ R3, R2, R3, -0.36067417263984680176 ;  /* 0xbeb8aa4902037423 */ /* 0x000fe20000010003 */
[----:B------:R-:W-:Y:S01]  /*1fc40*/  FSEL R22, RZ, -23, P6 ;  /* 0xc1b80000ff167808 */ /* 0x000fe20003000000 */
[----:B------:R-:W-:Y:S01]  /*1fc50*/  FMUL R5, R0, R5 ;  /* 0x0000000500057220 */ /* 0x000fe20000400000 */
[C---:B------:R-:W-:Y:S01]  /*1fc60*/  FSETP.GEU.AND P6, PT, R117.reuse, 1.175494350822287508e-38, PT ;  /* 0x008000007500780b */ /* 0x040fe20003fce000 */
[----:B------:R-:W-:-:S02]  /*1fc70*/  FMUL R27, R117, 8388608 ;  /* 0x4b000000751b7820 */ /* 0x000fc40000400000 */
[----:B------:R-:W-:Y:S01]  /*1fc80*/  FFMA.FTZ R3, R2, R3, 0.48089820146560668945 ;  /* 0x3ef6384a02037423 */ /* 0x000fe20000010003 */
[----:B------:R-:W-:Y:S01]  /*1fc90*/  FSEL R21, RZ, -23, P3 ;  /* 0xc1b80000ff157808 */ /* 0x000fe20001800000 */
[C---:B------:R-:W-:Y:S01]  /*1fca0*/  FMUL R28, R116.reuse, 8388608 ;  /* 0x4b000000741c7820 */ /* 0x040fe20000400000 */
[----:B------:R-:W-:Y:S01]  /*1fcb0*/  FSETP.GEU.AND P3, PT, R116, 1.175494350822287508e-38, PT ;  /* 0x008000007400780b */ /* 0x000fe20003f6e000 */
[----:B------:R-:W-:Y:S01]  /*1fcc0*/  FMUL R5, R0, R5 ;  /* 0x0000000500057220 */ /* 0x000fe20000400000 */
[----:B------:R-:W-:Y:S01]  /*1fcd0*/  FSEL R27, R27, R117, !P6 ;  /* 0x000000751b1b7208 */ /* 0x000fe20007000000 */
[----:B------:R-:W-:Y:S01]  /*1fce0*/  FFMA.FTZ R3, R2, R3, -0.72134751081466674805 ;  /* 0xbf38aa3b02037423 */ /* 0x000fe20000010003 */
[----:B------:R-:W-:Y:S01]  /*1fcf0*/  FSEL R28, R28, R116, !P3 ;  /* 0x000000741c1c7208 */ /* 0x000fe20005800000 */
[----:B------:R-:W-:Y:S01]  /*1fd00*/  FFMA.FTZ R24, R0, 1.4426950216293334961, R5 ;  /* 0x3fb8aa3b00187823 */ /* 0x000fe20000010005 */
[----:B------:R-:W-:Y:S01]  /*1fd10*/  IADD3 R5, R27, -0x3f3504f3, RZ ;  /* 0xc0cafb0d1b057810 */ /* 0x000fe20007ffe0ff */
[----:B------:R-:W-:Y:S01]  /*1fd20*/  FMUL R3, R2, R3 ;  /* 0x0000000302037220 */ /* 0x000fe20000400000 */
[----:B------:R-:W-:-:S02]  /*1fd30*/  FSETP.NEU.AND P2, PT, R6, RZ, PT ;  /* 0x000000ff0600720b */ /* 0x000fc40003f4d000 */
[----:B------:R-:W-:Y:S01]  /*1fd40*/  IADD3 R6, R28, -0x3f3504f3, RZ ;  /* 0xc0cafb0d1c067810 */ /* 0x000fe20007ffe0ff */
[----:B------:R-:W-:Y:S01]  /*1fd50*/  FMUL R3, R2, R3 ;  /* 0x0000000302037220 */ /* 0x000fe20000400000 */
[----:B------:R-:W-:Y:S02]  /*1fd60*/  LOP3.LUT R5, R5, 0xff800000, RZ, 0xc0, !PT ;  /* 0xff80000005057812 */ /* 0x000fe400078ec0ff */
[----:B------:R-:W-:Y:S01]  /*1fd70*/  LOP3.LUT R6, R6, 0xff800000, RZ, 0xc0, !PT ;  /* 0xff80000006067812 */ /* 0x000fe200078ec0ff */
[----:B------:R-:W-:Y:S02]  /*1fd80*/  FFMA.FTZ R23, R2, 1.4426950216293334961, R3 ;  /* 0x3fb8aa3b02177823 */ /* 0x000fe40000010003 */
[----:B------:R-:W-:Y:S01]  /*1fd90*/  IMAD.IADD R2, R27, 0x1, -R5 ;  /* 0x000000011b027824 */ /* 0x000fe200078e0a05 */
[----:B------:R-:W-:-:S03]  /*1fda0*/  IADD3 R0, R28, -R6, RZ ;  /* 0x800000061c007210 */ /* 0x000fc60007ffe0ff */
[----:B------:R-:W-:Y:S02]  /*1fdb0*/  FADD R2, R2, -1 ;  /* 0xbf80000002027421 */ /* 0x000fe40000000000 */
[----:B------:R-:W-:Y:S02]  /*1fdc0*/  FADD R0, R0, -1 ;  /* 0xbf80000000007421 */ /* 0x000fe40000000000 */
[-C--:B------:R-:W-:Y:S02]  /*1fdd0*/  FFMA.FTZ R3, R2, R55.reuse, -0.16845393180847167969 ;  /* 0xbe2c7f3002037423 */ /* 0x080fe40000010037 */
[----:B------:R-:W-:Y:S02]  /*1fde0*/  FFMA.FTZ R8, R0, R55, -0.16845393180847167969 ;  /* 0xbe2c7f3000087423 */ /* 0x000fe40000010037 */
[----:B------:R-:W-:Y:S02]  /*1fdf0*/  FFMA.FTZ R3, R2, R3, 0.1716887056827545166 ;  /* 0x3e2fcf2a02037423 */ /* 0x000fe40000010003 */
[----:B------:R-:W-:-:S02]  /*1fe00*/  FFMA.FTZ R8, R0, R8, 0.1716887056827545166 ;  /* 0x3e2fcf2a00087423 */ /* 0x000fc40000010008 */
[----:B------:R-:W-:Y:S02]  /*1fe10*/  FFMA.FTZ R3, R2, R3, -0.17900948226451873779 ;  /* 0xbe374e4302037423 */ /* 0x000fe40000010003 */
[----:B------:R-:W-:Y:S02]  /*1fe20*/  FFMA.FTZ R8, R0, R8, -0.17900948226451873779 ;  /* 0xbe374e4300087423 */ /* 0x000fe40000010008 */
[----:B------:R-:W-:Y:S02]  /*1fe30*/  FFMA.FTZ R3, R2, R3, 0.20512372255325317383 ;  /* 0x3e520bf402037423 */ /* 0x000fe40000010003 */
[----:B------:R-:W-:Y:S02]  /*1fe40*/  FFMA.FTZ R8, R0, R8, 0.20512372255325317383 ;  /* 0x3e520bf400087423 */ /* 0x000fe40000010008 */
[----:B------:R-:W-:Y:S02]  /*1fe50*/  FFMA.FTZ R3, R2, R3, -0.24046532809734344482 ;  /* 0xbe763c8b02037423 */ /* 0x000fe40000010003 */
[----:B------:R-:W-:-:S02]  /*1fe60*/  FFMA.FTZ R8, R0, R8, -0.24046532809734344482 ;  /* 0xbe763c8b00087423 */ /* 0x000fc40000010008 */
[----:B------:R-:W-:Y:S02]  /*1fe70*/  FFMA.FTZ R3, R2, R3, 0.28857114911079406738 ;  /* 0x3e93bf9902037423 */ /* 0x000fe40000010003 */
[----:B------:R-:W-:Y:S02]  /*1fe80*/  FFMA.FTZ R8, R0, R8, 0.28857114911079406738 ;  /* 0x3e93bf9900087423 */ /* 0x000fe40000010008 */
[----:B------:R-:W-:Y:S02]  /*1fe90*/  FFMA.FTZ R3, R2, R3, -0.36067417263984680176 ;  /* 0xbeb8aa4902037423 */ /* 0x000fe40000010003 */
[----:B------:R-:W-:Y:S02]  /*1fea0*/  FFMA.FTZ R8, R0, R8, -0.36067417263984680176 ;  /* 0xbeb8aa4900087423 */ /* 0x000fe40000010008 */
[----:B------:R-:W-:Y:S02]  /*1feb0*/  FFMA.FTZ R3, R2, R3, 0.48089820146560668945 ;  /* 0x3ef6384a02037423 */ /* 0x000fe40000010003 */
[----:B------:R-:W-:-:S02]  /*1fec0*/  FFMA.FTZ R8, R0, R8, 0.48089820146560668945 ;  /* 0x3ef6384a00087423 */ /* 0x000fc40000010008 */
[----:B------:R-:W-:Y:S01]  /*1fed0*/  FFMA.FTZ R3, R2, R3, -0.72134751081466674805 ;  /* 0xbf38aa3b02037423 */ /* 0x000fe20000010003 */
[----:B------:R-:W-:Y:S01]  /*1fee0*/  FSEL R17, RZ, -23, P4 ;  /* 0xc1b80000ff117808 */ /* 0x000fe20002000000 */
[----:B------:R-:W-:Y:S01]  /*1fef0*/  FFMA.FTZ R8, R0, R8, -0.72134751081466674805 ;  /* 0xbf38aa3b00087423 */ /* 0x000fe20000010008 */
[----:B------:R-:W-:Y:S01]  /*1ff00*/  FSETP.GEU.AND P4, PT, R114, 1.175494350822287508e-38, PT ;  /* 0x008000007200780b */ /* 0x000fe20003f8e000 */
[----:B------:R-:W-:Y:S02]  /*1ff10*/  FMUL R3, R2, R3 ;  /* 0x0000000302037220 */ /* 0x000fe40000400000 */
[----:B------:R-:W-:Y:S01]  /*1ff20*/  FMUL R26, R114, 8388608 ;  /* 0x4b000000721a7820 */ /* 0x000fe20000400000 */
[----:B------:R-:W-:Y:S01]  /*1ff30*/  FSEL R18, RZ, -23, P5 ;  /* 0xc1b80000ff127808 */ /* 0x000fe20002800000 */
[----:B------:R-:W-:Y:S01]  /*1ff40*/  FMUL R8, R0, R8 ;  /* 0x0000000800087220 */ /* 0x000fe20000400000 */
[C---:B------:R-:W-:Y:S01]  /*1ff50*/  FSETP.GEU.AND P5, PT, R115.reuse, 1.175494350822287508e-38, PT ;  /* 0x008000007300780b */ /* 0x040fe20003fae000 */
[----:B------:R-:W-:Y:S01]  /*1ff60*/  FMUL R25, R115, 8388608 ;  /* 0x4b00000073197820 */ /* 0x000fe20000400000 */
[----:B------:R-:W-:Y:S01]  /*1ff70*/  FSEL R26, R26, R114, !P4 ;  /* 0x000000721a1a7208 */ /* 0x000fe20006000000 */
[----:B------:R-:W-:-:S02]  /*1ff80*/  FMUL R3, R2, R3 ;  /* 0x0000000302037220 */ /* 0x000fc40000400000 */
[----:B------:R-:W-:Y:S01]  /*1ff90*/  FMUL R8, R0, R8 ;  /* 0x0000000800087220 */ /* 0x000fe20000400000 */
[----:B------:R-:W-:Y:S01]  /*1ffa0*/  FSEL R25, R25, R115, !P5 ;  /* 0x0000007319197208 */ /* 0x000fe20006800000 */
[----:B------:R-:W-:Y:S01]  /*1ffb0*/  FFMA.FTZ R20, R2, 1.4426950216293334961, R3 ;  /* 0x3fb8aa3b02147823 */ /* 0x000fe20000010003 */
[----:B------:R-:W-:Y:S01]  /*1ffc0*/  IADD3 R3, R26, -0x3f3504f3, RZ ;  /* 0xc0cafb0d1a037810 */ /* 0x000fe20007ffe0ff */
[----:B------:R-:W-:Y:S01]  /*1ffd0*/  FFMA.FTZ R19, R0, 1.4426950216293334961, R8 ;  /* 0x3fb8aa3b00137823 */ /* 0x000fe20000010008 */
[----:B------:R-:W-:Y:S02]  /*1ffe0*/  IADD3 R8, R25, -0x3f3504f3, RZ ;  /* 0xc0cafb0d19087810 */ /* 0x000fe40007ffe0ff */
[----:B------:R-:W-:Y:S01]  /*1fff0*/  LOP3.LUT R3, R3, 0xff800000, RZ, 0xc0, !PT ;  /* 0xff80000003037812 */ /* 0x000fe200078ec0ff */
[----:B--2---:R-:W-:Y:S04]  /*20000*/  STL [R1+0xf04], R103 ;  /* 0x000f046701007387 */ /* 0x004fe80000100800 */
[----:B------:R-:W2:Y:S01]  /*20010*/  LDL.LU R102, [R1+0x73c] ;  /* 0x00073c0001667983 */ /* 0x000ea20000300800 */
[----:B------:R-:W-:Y:S01]  /*20020*/  LOP3.LUT R8, R8, 0xff800000, RZ, 0xc0, !PT ;  /* 0xff80000008087812 */ /* 0x000fe200078ec0ff */
[----:B------:R-:W-:-:S04]  /*20030*/  IMAD.IADD R0, R26, 0x1, -R3 ;  /* 0x000000011a007824 */ /* 0x000fc800078e0a03 */
[----:B------:R-:W-:Y:S02]  /*20040*/  IMAD.IADD R2, R25, 0x1, -R8 ;  /* 0x0000000119027824 */ /* 0x000fe400078e0a08 */
[----:B------:R-:W-:Y:S02]  /*20050*/  FADD R0, R0, -1 ;  /* 0xbf80000000007421 */ /* 0x000fe40000000000 */
[----:B------:R-:W-:Y:S02]  /*20060*/  FADD R2, R2, -1 ;  /* 0xbf80000002027421 */ /* 0x000fe40000000000 */
[-C--:B------:R-:W-:Y:S02]  /*20070*/  FFMA.FTZ R14, R0, R55.reuse, -0.16845393180847167969 ;  /* 0xbe2c7f30000e7423 */ /* 0x080fe40000010037 */
[----:B------:R-:W-:Y:S02]  /*20080*/  FFMA.FTZ R13, R2, R55, -0.16845393180847167969 ;  /* 0xbe2c7f30020d7423 */ /* 0x000fe40000010037 */
[----:B------:R-:W-:-:S02]  /*20090*/  FFMA.FTZ R14, R0, R14, 0.1716887056827545166 ;  /* 0x3e2fcf2a000e7423 */ /* 0x000fc4000001000e */
[----:B------:R-:W-:Y:S01]  /*200a0*/  FFMA.FTZ R13, R2, R13, 0.1716887056827545166 ;  /* 0x3e2fcf2a020d7423 */ /* 0x000fe2000001000d */
[----:B------:R-:W-:Y:S01]  /*200b0*/  MOV R33, R15 ;  /* 0x0000000f00217202 */ /* 0x000fe20000000f00 */
[----:B------:R-:W-:Y:S01]  /*200c0*/  FFMA.FTZ R14, R0, R14, -0.17900948226451873779 ;  /* 0xbe374e43000e7423 */ /* 0x000fe2000001000e */
[----:B------:R0:W1:Y:S01]  /*200d0*/  I2F R15, R12 ;  /* 0x0000000c000f7306 */ /* 0x0000620000201400 */
[----:B------:R-:W-:Y:S02]  /*200e0*/  IMAD.MOV.U32 R34, RZ, RZ, R16 ;  /* 0x000000ffff227224 */ /* 0x000fe400078e0010 */
[----:B0-----:R-:W-:Y:S02]  /*200f0*/  FFMA.FTZ R12, R2, R13, -0.17900948226451873779 ;  /* 0xbe374e43020c7423 */ /* 0x001fe4000001000d */
[----:B------:R-:W-:Y:S02]  /*20100*/  FFMA.FTZ R13, R0, R14, 0.20512372255325317383 ;  /* 0x3e520bf4000d7423 */ /* 0x000fe4000001000e */
[----:B------:R-:W-:-:S02]  /*20110*/  FFMA.FTZ R12, R2, R12, 0.20512372255325317383 ;  /* 0x3e520bf4020c7423 */ /* 0x000fc4000001000c */
[----:B------:R-:W-:Y:S01]  /*20120*/  FFMA.FTZ R13, R0, R13, -0.24046532809734344482 ;  /* 0xbe763c8b000d7423 */ /* 0x000fe2000001000d */
[----:B------:R0:W-:Y:S02]  /*20130*/  I2F R16, R11 ;  /* 0x0000000b00107306 */ /* 0x0001e40000201400 */
[----:B0-----:R-:W-:Y:S02]  /*20140*/  FFMA.FTZ R11, R2, R12, -0.24046532809734344482 ;  /* 0xbe763c8b020b7423 */ /* 0x001fe4000001000c */
[----:B------:R-:W-:Y:S02]  /*20150*/  FFMA.FTZ R12, R0, R13, 0.28857114911079406738 ;  /* 0x3e93bf99000c7423 */ /* 0x000fe4000001000d */
[----:B------:R-:W-:Y:S02]  /*20160*/  FFMA.FTZ R11, R2, R11, 0.28857114911079406738 ;  /* 0x3e93bf99020b7423 */ /* 0x000fe4000001000b */
[----:B------:R-:W-:Y:S01]  /*20170*/  FFMA.FTZ R12, R0, R12, -0.36067417263984680176 ;  /* 0xbeb8aa49000c7423 */ /* 0x000fe2000001000c */
[----:B------:R0:W3:Y:S02]  /*20180*/  I2F R14, R10 ;  /* 0x0000000a000e7306 */ /* 0x0000e40000201400 */
[----:B0-----:R-:W-:-:S02]  /*20190*/  FFMA.FTZ R10, R2, R11, -0.36067417263984680176 ;  /* 0xbeb8aa49020a7423 */ /* 0x001fc4000001000b */
[----:B------:R-:W-:Y:S02]  /*201a0*/  FFMA.FTZ R11, R0, R12, 0.48089820146560668945 ;  /* 0x3ef6384a000b7423 */ /* 0x000fe4000001000c */
[----:B------:R-:W-:Y:S02]  /*201b0*/  FFMA.FTZ R10, R2, R10, 0.48089820146560668945 ;  /* 0x3ef6384a020a7423 */ /* 0x000fe4000001000a */
[----:B------:R-:W-:Y:S01]  /*201c0*/  FFMA.FTZ R11, R0, R11, -0.72134751081466674805 ;  /* 0xbf38aa3b000b7423 */ /* 0x000fe2000001000b */
[----:B------:R0:W-:Y:S02]  /*201d0*/  I2F R13, R9 ;  /* 0x00000009000d7306 */ /* 0x0001e40000201400 */
[----:B0-----:R-:W-:Y:S02]  /*201e0*/  FFMA.FTZ R9, R2, R10, -0.72134751081466674805 ;  /* 0xbf38aa3b02097423 */ /* 0x001fe4000001000a */
[----:B------:R-:W-:-:S04]  /*201f0*/  FMUL R10, R0, R11 ;  /* 0x0000000b000a7220 */ /* 0x000fc80000400000 */
[----:B------:R0:W4:Y:S01]  /*20200*/  I2F R11, R6 ;  /* 0x00000006000b7306 */ /* 0x0001220000201400 */
[----:B------:R-:W-:Y:S02]  /*20210*/  FMUL R9, R2, R9 ;  /* 0x0000000902097220 */ /* 0x000fe40000400000 */
[C---:B------:R-:W-:Y:S02]  /*20220*/  FMUL R10, R0.reuse, R10 ;  /* 0x0000000a000a7220 */ /* 0x040fe40000400000 */
[----:B-1----:R-:W-:Y:S02]  /*20230*/  FFMA.FTZ R12, R15, 1.1920928955078125e-07, R21 ;  /* 0x340000000f0c7823 */ /* 0x002fe40000010015 */
[----:B------:R-:W-:Y:S01]  /*20240*/  FFMA.FTZ R15, R0, 1.4426950216293334961, R10 ;  /* 0x3fb8aa3b000f7823 */ /* 0x000fe2000001000a */
[----:B------:R-:W-:Y:S01]  /*20250*/  FSEL R0, RZ, -23, P3 ;  /* 0xc1b80000ff007808 */ /* 0x000fe20001800000 */
[C---:B0-----:R-:W-:Y:S01]  /*20260*/  FMUL R6, R2.reuse, R9 ;  /* 0x0000000902067220 */ /* 0x041fe20000400000 */
[----:B------:R-:W0:Y:S03]  /*20270*/  I2F R5, R5 ;  /* 0x0000000500057306 */ /* 0x000e260000201400 */
[----:B------:R-:W-:-:S02]  /*20280*/  FFMA.FTZ R10, R2, 1.4426950216293334961, R6 ;  /* 0x3fb8aa3b020a7823 */ /* 0x000fc40000010006 */
[----:B---3--:R-:W-:Y:S02]  /*20290*/  FFMA.FTZ R6, R14, 1.1920928955078125e-07, R17 ;  /* 0x340000000e067823 */ /* 0x008fe40000010011 */
[----:B----4-:R-:W-:Y:S01]  /*202a0*/  FFMA.FTZ R0, R11, 1.1920928955078125e-07, R0 ;  /* 0x340000000b007823 */ /* 0x010fe20000010000 */
[----:B------:R-:W-:Y:S01]  /*202b0*/  ISETP.GE.U32.AND P3, PT, R7, 0x7f800000, PT ;  /* 0x7f8000000700780c */ /* 0x000fe20003f66070 */
[----:B------:R-:W-:Y:S02]  /*202c0*/  FADD R49, R6, R24 ;  /* 0x0000001806317221 */ /* 0x000fe40000000000 */
[----:B------:R-:W-:Y:S01]  /*202d0*/  FADD R47, R0, R19 ;  /* 0x00000013002f7221 */ /* 0x000fe20000000000 */
[----:B------:R-:W-:Y:S01]  /*202e0*/  FSEL R0, RZ, -23, P6 ;  /* 0xc1b80000ff007808 */ /* 0x000fe20003000000 */
[C---:B------:R-:W-:Y:S01]  /*202f0*/  FMUL R24, R113.reuse, 8388608 ;  /* 0x4b00000071187820 */ /* 0x040fe20000400000 */
[----:B------:R-:W-:Y:S01]  /*20300*/  FSETP.GEU.AND P6, PT, R113, 1.175494350822287508e-38, PT ;  /* 0x008000007100780b */ /* 0x000fe20003fce000 */
[----:B------:R-:W-:-:S03]  /*20310*/  FFMA.FTZ R9, R16, 1.1920928955078125e-07, R22 ;  /* 0x3400000010097823 */ /* 0x000fc60000010016 */
[----:B------:R-:W-:Y:S01]  /*20320*/  FSEL R24, R24, R113, !P6 ;  /* 0x0000007118187208 */ /* 0x000fe20007000000 */
[----:B0-----:R-:W-:Y:S02]  /*20330*/  FFMA.FTZ R0, R5, 1.1920928955078125e-07, R0 ;  /* 0x3400000005007823 */ /* 0x001fe40000010000 */
[----:B------:R-:W-:Y:S01]  /*20340*/  FADD R50, R9, R31 ;  /* 0x0000001f09327221 */ /* 0x000fe20000000000 */
[----:B------:R-:W-:Y:S01]  /*20350*/  IADD3 R9, R24, -0x3f3504f3, RZ ;  /* 0xc0cafb0d18097810 */ /* 0x000fe20007ffe0ff */
[----:B------:R-:W-:Y:S01]  /*20360*/  FADD R46, R0, R20 ;  /* 0x00000014002e7221 */ /* 0x000fe20000000000 */
[----:B------:R-:W-:Y:S02]  /*20370*/  @P3 MOV R0, 0x7f800000 ;  /* 0x7f80000000003802 */ /* 0x000fe40000000f00 */
[----:B------:R-:W-:Y:S01]  /*20380*/  LOP3.LUT R9, R9, 0xff800000, RZ, 0xc0, !PT ;  /* 0xff80000009097812 */ /* 0x000fe200078ec0ff */
[----:B------:R-:W-:Y:S02]  /*20390*/  FADD R51, R12, R32 ;  /* 0x000000200c337221 */ /* 0x000fe40000000000 */
[----:B------:R-:W-:-:S02]  /*203a0*/  @P3 FFMA.FTZ R51, R7, R0, +INF ;  /* 0x7f80000007333423 */ /* 0x000fc40000010000 */
[----:B------:R-:W-:Y:S01]  /*203b0*/  IMAD.IADD R0, R24, 0x1, -R9 ;  /* 0x0000000118007824 */ /* 0x000fe200078e0a09 */
[----:B------:R-:W-:Y:S01]  /*203c0*/  ISETP.GE.U32.AND P3, PT, R4, 0x7f800000, PT ;  /* 0x7f8000000400780c */ /* 0x000fe20003f66070 */
[----:B------:R-:W-:Y:S02]  /*203d0*/  FFMA.FTZ R2, R13, 1.1920928955078125e-07, R18 ;  /* 0x340000000d027823 */ /* 0x000fe40000010012 */
[----:B------:R-:W-:Y:S02]  /*203e0*/  FADD R0, R0, -1 ;  /* 0xbf80000000007421 */ /* 0x000fe40000000000 */
[----:B------:R-:W-:Y:S02]  /*203f0*/  FADD R48, R2, R23 ;  /* 0x0000001702307221 */ /* 0x000fe40000000000 */
[----:B------:R-:W-:-:S04]  /*20400*/  FFMA.FTZ R2, R0, R55, -0.16845393180847167969 ;  /* 0xbe2c7f3000027423 */ /* 0x000fc80000010037 */
[C---:B------:R-:W-:Y:S01]  /*20410*/  FFMA.FTZ R2, R0.reuse, R2, 0.1716887056827545166 ;  /* 0x3e2fcf2a00027423 */ /* 0x040fe20000010002 */
[----:B------:R0:W1:Y:S03]  /*20420*/  I2F R6, R3 ;  /* 0x0000000300067306 */ /* 0x0000660000201400 */
[----:B------:R-:W-:Y:S01]  /*20430*/  FFMA.FTZ R2, R0, R2, -0.17900948226451873779 ;  /* 0xbe374e4300027423 */ /* 0x000fe20000010002 */
[----:B------:R-:W-:Y:S01]  /*20440*/  FSEL R5, RZ, -23, P4 ;  /* 0xc1b80000ff057808 */ /* 0x000fe20002000000 */
[----:B0-----:R-:W-:-:S03]  /*20450*/  @P3 IMAD.MOV.U32 R3, RZ, RZ, 0x7f800000 ;  /* 0x7f800000ff033424 */ /* 0x001fc600078e00ff */
[----:B------:R-:W0:Y:S01]  /*20460*/  I2F R8, R8 ;  /* 0x0000000800087306 */ /* 0x000e220000201400 */
[----:B------:R-:W-:Y:S02]  /*20470*/  FFMA.FTZ R2, R0, R2, 0.20512372255325317383 ;  /* 0x3e520bf400027423 */ /* 0x000fe40000010002 */
[----:B------:R-:W-:Y:S01]  /*20480*/  @P3 FFMA.FTZ R50, R4, R3, +INF ;  /* 0x7f80000004323423 */ /* 0x000fe20000010003 */
[----:B------:R-:W-:Y:S01]  /*20490*/  ISETP.GE.U32.AND P3, PT, R29, 0x7f800000, PT ;  /* 0x7f8000001d00780c */ /* 0x000fe20003f66070 */
[----:B------:R-:W-:Y:S01]  /*204a0*/  FFMA.FTZ R2, R0, R2, -0.24046532809734344482 ;  /* 0xbe763c8b00027423 */ /* 0x000fe20000010002 */
[----:B------:R-:W-:Y:S02]  /*204b0*/  ISETP.GE.U32.AND P4, PT, R30, 0x7f800000, PT ;  /* 0x7f8000001e00780c */ /* 0x000fe40003f86070 */
[----:B------:R-:W-:Y:S01]  /*204c0*/  FSEL R3, RZ, -23, P5 ;  /* 0xc1b80000ff037808 */ /* 0x000fe20002800000 */
[----:B------:R-:W-:Y:S01]  /*204d0*/  FFMA.FTZ R2, R0, R2, 0.28857114911079406738 ;  /* 0x3e93bf9900027423 */ /* 0x000fe20000010002 */
[----:B------:R-:W-:Y:S01]  /*204e0*/  ISETP.GE.U32.AND P5, PT, R28, 0x7f800000, PT ;  /* 0x7f8000001c00780c */ /* 0x000fe20003fa6070 */
[----:B-1----:R-:W-:-:S02]  /*204f0*/  FFMA.FTZ R6, R6, 1.1920928955078125e-07, R5 ;  /* 0x3400000006067823 */ /* 0x002fc40000010005 */
[----:B------:R-:W-:Y:S02]  /*20500*/  FFMA.FTZ R2, R0, R2, -0.36067417263984680176 ;  /* 0xbeb8aa4900027423 */ /* 0x000fe40000010002 */
[----:B0-----:R-:W-:Y:S02]  /*20510*/  FFMA.FTZ R8, R8, 1.1920928955078125e-07, R3 ;  /* 0x3400000008087823 */ /* 0x001fe40000010003 */
[----:B------:R-:W-:Y:S02]  /*20520*/  @P3 IMAD.MOV.U32 R5, RZ, RZ, 0x7f800000 ;  /* 0x7f800000ff053424 */ /* 0x000fe400078e00ff */
[----:B------:R-:W-:Y:S01]  /*20530*/  @P4 MOV R3, 0x7f800000 ;  /* 0x7f80000000034802 */ /* 0x000fe20000000f00 */
[----:B------:R-:W-:Y:S02]  /*20540*/  FFMA.FTZ R2, R0, R2, 0.48089820146560668945 ;  /* 0x3ef6384a00027423 */ /* 0x000fe40000010002 */
[----:B------:R-:W-:Y:S01]  /*20550*/  @P3 FFMA.FTZ R48, R29, R5, +INF ;  /* 0x7f8000001d303423 */ /* 0x000fe20000010005 */
[----:B------:R-:W-:Y:S01]  /*20560*/  ISETP.GE.U32.AND P3, PT, R26, 0x7f800000, PT ;  /* 0x7f8000001a00780c */ /* 0x000fe20003f66070 */
[----:B------:R-:W-:-:S02]  /*20570*/  FFMA.FTZ R2, R0, R2, -0.72134751081466674805 ;  /* 0xbf38aa3b00027423 */ /* 0x000fc40000010002 */
[----:B------:R-:W-:Y:S02]  /*20580*/  @P4 FFMA.FTZ R49, R30, R3, +INF ;  /* 0x7f8000001e314423 */ /* 0x000fe40000010003 */
[----:B------:R-:W-:Y:S02]  /*20590*/  @P5 IMAD.MOV.U32 R3, RZ, RZ, 0x7f800000 ;  /* 0x7f800000ff035424 */ /* 0x000fe400078e00ff */
[----:B------:R-:W-:Y:S02]  /*205a0*/  FMUL R2, R0, R2 ;  /* 0x0000000200027220 */ /* 0x000fe40000400000 */
[----:B------:R-:W-:Y:S01]  /*205b0*/  @P5 FFMA.FTZ R47, R28, R3, +INF ;  /* 0x7f8000001c2f5423 */ /* 0x000fe20000010003 */
[----:B------:R-:W-:Y:S01]  /*205c0*/  ISETP.GE.U32.AND P5, PT, R25, 0x7f800000, PT ;  /* 0x7f8000001900780c */ /* 0x000fe20003fa6070 */
[----:B------:R-:W-:-:S04]  /*205d0*/  FMUL R2, R0, R2 ;  /* 0x0000000200027220 */ /* 0x000fc80000400000 */
[----:B------:R-:W-:Y:S02]  /*205e0*/  FFMA.FTZ R16, R0, 1.4426950216293334961, R2 ;  /* 0x3fb8aa3b00107823 */ /* 0x000fe40000010002 */
[----:B------:R-:W-:Y:S02]  /*205f0*/  @P3 IMAD.MOV.U32 R0, RZ, RZ, 0x7f800000 ;  /* 0x7f800000ff003424 */ /* 0x000fe400078e00ff */
[----:B------:R-:W-:Y:S02]  /*20600*/  FADD R45, R6, R15 ;  /* 0x0000000f062d7221 */ /* 0x000fe40000000000 */
[----:B------:R-:W-:Y:S01]  /*20610*/  @P3 FFMA.FTZ R45, R26, R0, +INF ;  /* 0x7f8000001a2d3423 */ /* 0x000fe20000010000 */
[C---:B------:R-:W-:Y:S01]  /*20620*/  FSETP.GEU.AND P3, PT, R107.reuse, 1.175494350822287508e-38, PT ;  /* 0x008000006b00780b */ /* 0x040fe20003f6e000 */
[----:B------:R-:W-:Y:S02]  /*20630*/  FMUL R23, R107, 8388608 ;  /* 0x4b0000006b177820 */ /* 0x000fe40000400000 */
[----:B------:R-:W-:Y:S01]  /*20640*/  @P5 IMAD.MOV.U32 R0, RZ, RZ, 0x7f800000 ;  /* 0x7f800000ff005424 */ /* 0x000fe200078e00ff */
[----:B------:R-:W-:Y:S01]  /*20650*/  ISETP.GE.U32.AND P4, PT, R27, 0x7f800000, PT ;  /* 0x7f8000001b00780c */ /* 0x000fe20003f86070 */
[----:B------:R-:W-:Y:S01]  /*20660*/  FADD R44, R8, R10 ;  /* 0x0000000a082c7221 */ /* 0x000fe20000000000 */
[----:B------:R-:W-:Y:S01]  /*20670*/  FSEL R23, R23, R107, !P3 ;  /* 0x0000006b17177208 */ /* 0x000fe20005800000 */
[----:B------:R-:W-:Y:S01]  /*20680*/  @P5 FFMA.FTZ R44, R25, R0, +INF ;  /* 0x7f800000192c5423 */ /* 0x000fe20000010000 */
[C---:B------:R-:W-:Y:S01]  /*20690*/  FSETP.GEU.AND P5, PT, R112.reuse, 1.175494350822287508e-38, PT ;  /* 0x008000007000780b */ /* 0x040fe20003fae000 */
[----:B------:R-:W-:Y:S01]  /*206a0*/  FMUL R22, R112, 8388608 ;  /* 0x4b00000070167820 */ /* 0x000fe20000400000 */
[----:B------:R-:W-:-:S04]  /*206b0*/  IADD3 R6, R23, -0x3f3504f3, RZ ;  /* 0xc0cafb0d17067810 */ /* 0x000fc80007ffe0ff */
[----:B------:R-:W-:Y:S02]  /*206c0*/  FSEL R22, R22, R112, !P5 ;  /* 0x0000007016167208 */ /* 0x000fe40006800000 */
[----:B------:R-:W-:Y:S02]  /*206d0*/  LOP3.LUT R6, R6, 0xff800000, RZ, 0xc0, !PT ;  /* 0xff80000006067812 */ /* 0x000fe400078ec0ff */
[----:B------:R-:W-:Y:S02]  /*206e0*/  IADD3 R5, R22, -0x3f3504f3, RZ ;  /* 0xc0cafb0d16057810 */ /* 0x000fe40007ffe0ff */
[----:B------:R-:W-:Y:S02]  /*206f0*/  IADD3 R0, R23, -R6, RZ ;  /* 0x8000000617007210 */ /* 0x000fe40007ffe0ff */
[----:B------:R-:W-:Y:S02]  /*20700*/  @P4 MOV R3, 0x7f800000 ;  /* 0x7f80000000034802 */ /* 0x000fe40000000f00 */
[----:B------:R-:W-:Y:S01]  /*20710*/  LOP3.LUT R5, R5, 0xff800000, RZ, 0xc0, !PT ;  /* 0xff80000005057812 */ /* 0x000fe200078ec0ff */
[----:B------:R-:W-:-:S02]  /*20720*/  FADD R0, R0, -1 ;  /* 0xbf80000000007421 */ /* 0x000fc40000000000 */
[----:B------:R-:W-:Y:S01]  /*20730*/  @P4 FFMA.FTZ R46, R27, R3, +INF ;  /* 0x7f8000001b2e4423 */ /* 0x000fe20000010003 */
[----:B------:R-:W-:Y:S01]  /*20740*/  FSETP.NEU.AND P4, PT, R7, RZ, PT ;  /* 0x000000ff0700720b */ /* 0x000fe20003f8d000 */
[----:B------:R-:W-:Y:S02]  /*20750*/  IMAD.IADD R2, R22, 0x1, -R5 ;  /* 0x0000000116027824 */ /* 0x000fe400078e0a05 */
[----:B------:R-:W-:Y:S02]  /*20760*/  FFMA.FTZ R7, R0, R55, -0.16845393180847167969 ;  /* 0xbe2c7f3000077423 */ /* 0x000fe40000010037 */
[----:B------:R-:W-:Y:S02]  /*20770*/  FADD R2, R2, -1 ;  /* 0xbf80000002027421 */ /* 0x000fe40000000000 */
[----:B------:R-:W-:Y:S02]  /*20780*/  FFMA.FTZ R7, R0, R7, 0.1716887056827545166 ;  /* 0x3e2fcf2a00077423 */ /* 0x000fe40000010007 */
[----:B------:R-:W-:-:S02]  /*20790*/  FFMA.FTZ R3, R2, R55, -0.16845393180847167969 ;  /* 0xbe2c7f3002037423 */ /* 0x000fc40000010037 */
[----:B------:R-:W-:Y:S02]  /*207a0*/  FFMA.FTZ R7, R0, R7, -0.17900948226451873779 ;  /* 0xbe374e4300077423 */ /* 0x000fe40000010007 */
[----:B------:R-:W-:Y:S02]  /*207b0*/  FFMA.FTZ R3, R2, R3, 0.1716887056827545166 ;  /* 0x3e2fcf2a02037423 */ /* 0x000fe40000010003 */
[----:B------:R-:W-:Y:S02]  /*207c0*/  FFMA.FTZ R7, R0, R7, 0.20512372255325317383 ;  /* 0x3e520bf400077423 */ /* 0x000fe40000010007 */
[----:B------:R-:W-:Y:S02]  /*207d0*/  FFMA.FTZ R3, R2, R3, -0.17900948226451873779 ;  /* 0xbe374e4302037423 */ /* 0x000fe40000010003 */
[----:B------:R-:W-:Y:S02]  /*207e0*/  FFMA.FTZ R7, R0, R7, -0.24046532809734344482 ;  /* 0xbe763c8b00077423 */ /* 0x000fe40000010007 */
[----:B------:R-:W-:-:S02]  /*207f0*/  FFMA.FTZ R3, R2, R3, 0.20512372255325317383 ;  /* 0x3e520bf402037423 */ /* 0x000fc40000010003 */
[----:B------:R-:W-:Y:S02]  /*20800*/  FFMA.FTZ R7, R0, R7, 0.28857114911079406738 ;  /* 0x3e93bf9900077423 */ /* 0x000fe40000010007 */
[----:B------:R-:W-:Y:S02]  /*20810*/  FFMA.FTZ R3, R2, R3, -0.24046532809734344482 ;  /* 0xbe763c8b02037423 */ /* 0x000fe40000010003 */
[----:B------:R-:W-:Y:S02]  /*20820*/  FFMA.FTZ R7, R0, R7, -0.36067417263984680176 ;  /* 0xbeb8aa4900077423 */ /* 0x000fe40000010007 */
[----:B------:R-:W-:Y:S02]  /*20830*/  FFMA.FTZ R3, R2, R3, 0.28857114911079406738 ;  /* 0x3e93bf9902037423 */ /* 0x000fe40000010003 */
[----:B------:R-:W-:Y:S02]  /*20840*/  FFMA.FTZ R7, R0, R7, 0.48089820146560668945 ;  /* 0x3ef6384a00077423 */ /* 0x000fe40000010007 */
[----:B------:R-:W-:-:S02]  /*20850*/  FFMA.FTZ R3, R2, R3, -0.36067417263984680176 ;  /* 0xbeb8aa4902037423 */ /* 0x000fc40000010003 */
[----:B------:R-:W-:Y:S01]  /*20860*/  FFMA.FTZ R7, R0, R7, -0.72134751081466674805 ;  /* 0xbf38aa3b00077423 */ /* 0x000fe20000010007 */
[----:B------:R-:W-:Y:S01]  /*20870*/  FSEL R12, RZ, -23, P3 ;  /* 0xc1b80000ff0c7808 */ /* 0x000fe20001800000 */
[----:B------:R-:W-:Y:S01]  /*20880*/  FFMA.FTZ R3, R2, R3, 0.48089820146560668945 ;  /* 0x3ef6384a02037423 */ /* 0x000fe20000010003 */
[----:B------:R-:W-:Y:S01]  /*20890*/  FSETP.GEU.AND P3, PT, R106, 1.175494350822287508e-38, PT ;  /* 0x008000006a00780b */ /* 0x000fe20003f6e000 */
[----:B------:R-:W-:Y:S02]  /*208a0*/  FMUL R7, R0, R7 ;  /* 0x0000000700077220 */ /* 0x000fe40000400000 */
[----:B------:R-:W-:Y:S02]  /*208b0*/  FMUL R20, R106, 8388608 ;  /* 0x4b0000006a147820 */ /* 0x000fe40000400000 */
[----:B------:R-:W-:Y:S02]  /*208c0*/  FFMA.FTZ R3, R2, R3, -0.72134751081466674805 ;  /* 0xbf38aa3b02037423 */ /* 0x000fe40000010003 */
[----:B------:R-:W-:Y:S01]  /*208d0*/  FMUL R7, R0, R7 ;  /* 0x0000000700077220 */ /* 0x000fe20000400000 */
[----:B------:R-:W-:Y:S01]  /*208e0*/  FSEL R20, R20, R106, !P3 ;  /* 0x0000006a14147208 */ /* 0x000fe20005800000 */
[----:B------:R-:W-:Y:S01]  /*208f0*/  FMUL R3, R2, R3 ;  /* 0x0000000302037220 */ /* 0x000fe20000400000 */
[----:B------:R-:W-:Y:S01]  /*20900*/  FSEL R8, RZ, -23, P6 ;  /* 0xc1b80000ff087808 */ /* 0x000fe20003000000 */
[C---:B------:R-:W-:Y:S01]  /*20910*/  FMUL R21, R105.reuse, 8388608 ;  /* 0x4b00000069157820 */ /* 0x040fe20000400000 */
[----:B------:R-:W-:Y:S01]  /*20920*/  FSETP.GEU.AND P6, PT, R105, 1.175494350822287508e-38, PT ;  /* 0x008000006900780b */ /* 0x000fe20003fce000 */
[----:B------:R-:W-:Y:S01]  /*20930*/  FFMA.FTZ R15, R0, 1.4426950216293334961, R7 ;  /* 0x3fb8aa3b000f7823 */ /* 0x000fe20000010007 */
[----:B------:R-:W0:Y:S01]  /*20940*/  I2F R9, R9 ;  /* 0x0000000900097306 */ /* 0x000e220000201400 */
[----:B------:R-:W-:Y:S01]  /*20950*/  IADD3 R7, R20, -0x3f3504f3, RZ ;  /* 0xc0cafb0d14077810 */ /* 0x000fe20007ffe0ff */
[----:B------:R-:W-:Y:S01]  /*20960*/  FMUL R3, R2, R3 ;  /* 0x0000000302037220 */ /* 0x000fe20000400000 */
[----:B------:R-:W-:-:S02]  /*20970*/  FSEL R21, R21, R105, !P6 ;  /* 0x0000006915157208 */ /* 0x000fc40007000000 */
[----:B------:R-:W-:Y:S01]  /*20980*/  LOP3.LUT R7, R7, 0xff800000, RZ, 0xc0, !PT ;  /* 0xff80000007077812 */ /* 0x000fe200078ec0ff */
[----:B------:R-:W-:Y:S01]  /*20990*/  FFMA.FTZ R14, R2, 1.4426950216293334961, R3 ;  /* 0x3fb8aa3b020e7823 */ /* 0x000fe20000010003 */
[----:B------:R-:W-:Y:S02]  /*209a0*/  IADD3 R3, R21, -0x3f3504f3, RZ ;  /* 0xc0cafb0d15037810 */ /* 0x000fe40007ffe0ff */
[----:B------:R-:W-:Y:S01]  /*209b0*/  IADD3 R2, R20, -R7, RZ ;  /* 0x8000000714027210 */ /* 0x000fe20007ffe0ff */
[----:B--2---:R-:W-:Y:S04]  /*209c0*/  STL [R1+0xf18], R102 ;  /* 0x000f186601007387 */ /* 0x004fe80000100800 */
[----:B------:R-:W2:Y:S01]  /*209d0*/  LDL.LU R101, [R1+0x740] ;  /* 0x0007400001657983 */ /* 0x000ea20000300800 */
[----:B------:R-:W-:Y:S01]  /*209e0*/  LOP3.LUT R3, R3, 0xff800000, RZ, 0xc0, !PT ;  /* 0xff80000003037812 */ /* 0x000fe200078ec0ff */
[----:B------:R-:W-:-:S02]  /*209f0*/  FADD R2, R2, -1 ;  /* 0xbf80000002027421 */ /* 0x000fc40000000000 */
[----:B0-----:R-:W-:Y:S01]  /*20a00*/  FFMA.FTZ R11, R9, 1.1920928955078125e-07, R8 ;  /* 0x34000000090b7823 */ /* 0x001fe20000010008 */
[----:B------:R0:W-:Y:S01]  /*20a10*/  I2F R10, R6 ;  /* 0x00000006000a7306 */ /* 0x0001e20000201400 */
[----:B------:R-:W-:Y:S01]  /*20a20*/  IMAD.IADD R0, R21, 0x1, -R3 ;  /* 0x0000000115007824 */ /* 0x000fe200078e0a03 */
[----:B------:R-:W3:Y:S01]  /*20a30*/  LDL.LU R100, [R1+0x744] ;  /* 0x0007440001647983 */ /* 0x000ee20000300800 */
[-C--:B------:R-:W-:Y:S02]  /*20a40*/  FFMA.FTZ R8, R2, R55.reuse, -0.16845393180847167969 ;  /* 0xbe2c7f3002087423 */ /* 0x080fe40000010037 */
[----:B------:R-:W-:Y:S01]  /*20a50*/  FADD R0, R0, -1 ;  /* 0xbf80000000007421 */ /* 0x000fe20000000000 */
[----:B------:R-:W4:Y:S01]  /*20a60*/  LDL.LU R99, [R1+0x748] ;  /* 0x0007480001637983 */ /* 0x000f220000300800 */
        /* <DEDUP_REMOVED lines=14> */
[----:B------:R-:W-:Y:S02]  /*20b50*/  FFMA.FTZ R8, R2, R8, -0.72134751081466674805 ;  /* 0xbf38aa3b02087423 */ /* 0x000fe40000010008 */
[----:B------:R-:W-:Y:S02]  /*20b60*/  FFMA.FTZ R9, R0, R9, 0.48089820146560668945 ;  /* 0x3ef6384a00097423 */ /* 0x000fe40000010009 */
[----:B------:R-:W-:Y:S02]  /*20b70*/  FMUL R8, R2, R8 ;  /* 0x0000000802087220 */ /* 0x000fe40000400000 */
[----:B------:R-:W-:Y:S02]  /*20b80*/  FFMA.FTZ R9, R0, R9, -0.72134751081466674805 ;  /* 0xbf38aa3b00097423 */ /* 0x000fe40000010009 */
[----:B0-----:R-:W-:Y:S02]  /*20b90*/  FMUL R6, R2, R8 ;  /* 0x0000000802067220 */ /* 0x001fe40000400000 */
[----:B------:R-:W-:Y:S01]  /*20ba0*/  FMUL R9, R0, R9 ;  /* 0x0000000900097220 */ /* 0x000fe20000400000 */
[----:B------:R-:W0:Y:S01]  /*20bb0*/  I2F R5, R5 ;  /* 0x0000000500057306 */ /* 0x000e220000201400 */
[----:B------:R-:W-:Y:S01]  /*20bc0*/  FFMA.FTZ R13, R2, 1.4426950216293334961, R6 ;  /* 0x3fb8aa3b020d7823 */ /* 0x000fe20000010006 */
[----:B------:R-:W-:Y:S01]  /*20bd0*/  FSEL R6, RZ, -23, P5 ;  /* 0xc1b80000ff067808 */ /* 0x000fe20002800000 */
[C---:B------:R-:W-:Y:S01]  /*20be0*/  FMUL R19, R104.reuse, 8388608 ;  /* 0x4b00000068137820 */ /* 0x040fe20000400000 */
[----:B------:R-:W-:Y:S01]  /*20bf0*/  FSETP.GEU.AND P5, PT, R104, 1.175494350822287508e-38, PT ;  /* 0x008000006800780b */ /* 0x000fe20003fae000 */
[----:B------:R-:W-:-:S03]  /*20c00*/  FMUL R9, R0, R9 ;  /* 0x0000000900097220 */ /* 0x000fc60000400000 */
[----:B------:R-:W1:Y:S01]  /*20c10*/  I2F R3, R3 ;  /* 0x0000000300037306 */ /* 0x000e620000201400 */
[----:B------:R-:W-:Y:S01]  /*20c20*/  FSEL R19, R19, R104, !P5 ;  /* 0x0000006813137208 */ /* 0x000fe20006800000 */
[----:B------:R-:W-:Y:S01]  /*20c30*/  FFMA.FTZ R9, R0, 1.4426950216293334961, R9 ;  /* 0x3fb8aa3b00097823 */ /* 0x000fe20000010009 */
[----:B------:R-:W-:Y:S02]  /*20c40*/  FSEL R0, RZ, -23, P6 ;  /* 0xc1b80000ff007808 */ /* 0x000fe40003000000 */
[----:B------:R-:W-:Y:S02]  /*20c50*/  ISETP.GE.U32.AND P6, PT, R24, 0x7f800000, PT ;  /* 0x7f8000001800780c */ /* 0x000fe40003fc6070 */
[----:B------:R-:W-:Y:S01]  /*20c60*/  IADD3 R2, R19, -0x3f3504f3, RZ ;  /* 0xc0cafb0d13027810 */ /* 0x000fe20007ffe0ff */
[----:B0-----:R-:W-:-:S03]  /*20c70*/  FFMA.FTZ R6, R5, 1.1920928955078125e-07, R6 ;  /* 0x3400000005067823 */ /* 0x001fc60000010006 */
[----:B------:R-:W-:Y:S01]  /*20c80*/  LOP3.LUT R2, R2, 0xff800000, RZ, 0xc0, !PT ;  /* 0xff80000002027812 */ /* 0x000fe200078ec0ff */
[----:B-1----:R-:W-:-:S04]  /*20c90*/  FFMA.FTZ R5, R3, 1.1920928955078125e-07, R0 ;  /* 0x3400000003057823 */ /* 0x002fc80000010000 */
[----:B------:R-:W-:Y:S02]  /*20ca0*/  IMAD.IADD R0, R19, 0x1, -R2 ;  /* 0x0000000113007824 */ /* 0x000fe400078e0a02 */
[----:B------:R-:W-:Y:S02]  /*20cb0*/  @P6 IMAD.MOV.U32 R3, RZ, RZ, 0x7f800000 ;  /* 0x7f800000ff036424 */ /* 0x000fe400078e00ff */
[----:B------:R-:W-:Y:S02]  /*20cc0*/  FADD R0, R0, -1 ;  /* 0xbf80000000007421 */ /* 0x000fe40000000000 */
[----:B------:R-:W-:Y:S02]  /*20cd0*/  FADD R43, R11, R16 ;  /* 0x000000100b2b7221 */ /* 0x000fe40000000000 */
[----:B------:R-:W-:Y:S02]  /*20ce0*/  @P6 FFMA.FTZ R43, R24, R3, +INF ;  /* 0x7f800000182b6423 */ /* 0x000fe40000010003 */
[----:B------:R-:W-:-:S04]  /*20cf0*/  FFMA.FTZ R3, R0, R55, -0.16845393180847167969 ;  /* 0xbe2c7f3000037423 */ /* 0x000fc80000010037 */
[----:B------:R-:W-:-:S04]  /*20d00*/  FFMA.FTZ R3, R0, R3, 0.1716887056827545166 ;  /* 0x3e2fcf2a00037423 */ /* 0x000fc80000010003 */
[----:B------:R-:W-:-:S04]  /*20d10*/  FFMA.FTZ R3, R0, R3, -0.17900948226451873779 ;  /* 0xbe374e4300037423 */ /* 0x000fc80000010003 */
[----:B------:R-:W-:-:S04]  /*20d20*/  FFMA.FTZ R3, R0, R3, 0.20512372255325317383 ;  /* 0x3e520bf400037423 */ /* 0x000fc80000010003 */
[----:B------:R-:W-:-:S04]  /*20d30*/  FFMA.FTZ R3, R0, R3, -0.24046532809734344482 ;  /* 0xbe763c8b00037423 */ /* 0x000fc80000010003 */
[----:B------:R-:W-:-:S04]  /*20d40*/  FFMA.FTZ R3, R0, R3, 0.28857114911079406738 ;  /* 0x3e93bf9900037423 */ /* 0x000fc80000010003 */
[----:B------:R-:W-:-:S04]  /*20d50*/  FFMA.FTZ R3, R0, R3, -0.36067417263984680176 ;  /* 0xbeb8aa4900037423 */ /* 0x000fc80000010003 */
[----:B------:R-:W-:Y:S01]  /*20d60*/  FFMA.FTZ R3, R0, R3, 0.48089820146560668945 ;  /* 0x3ef6384a00037423 */ /* 0x000fe20000010003 */
[----:B------:R-:W-:-:S03]  /*20d70*/  ISETP.GE.U32.AND P6, PT, R23, 0x7f800000, PT ;  /* 0x7f8000001700780c */ /* 0x000fc60003fc6070 */
[----:B------:R-:W-:-:S04]  /*20d80*/  FFMA.FTZ R3, R0, R3, -0.72134751081466674805 ;  /* 0xbf38aa3b00037423 */ /* 0x000fc80000010003 */
[----:B------:R-:W-:-:S04]  /*20d90*/  FMUL R3, R0, R3 ;  /* 0x0000000300037220 */ /* 0x000fc80000400000 */
[----:B------:R-:W-:Y:S02]  /*20da0*/  FMUL R3, R0, R3 ;  /* 0x0000000300037220 */ /* 0x000fe40000400000 */
[----:B------:R-:W-:Y:S02]  /*20db0*/  FFMA.FTZ R10, R10, 1.1920928955078125e-07, R12 ;  /* 0x340000000a0a7823 */ /* 0x000fe4000001000c */
[----:B------:R-:W-:Y:S01]  /*20dc0*/  FFMA.FTZ R8, R0, 1.4426950216293334961, R3 ;  /* 0x3fb8aa3b00087823 */ /* 0x000fe20000010003 */
[----:B------:R-:W-:Y:S01]  /*20dd0*/  @P6 MOV R0, 0x7f800000 ;  /* 0x7f80000000006802 */ /* 0x000fe20000000f00 */
[----:B------:R-:W0:Y:S01]  /*20de0*/  I2F R7, R7 ;  /* 0x0000000700077306 */ /* 0x000e220000201400 */
[----:B------:R-:W-:-:S03]  /*20df0*/  FADD R42, R10, R15 ;  /* 0x0000000f0a2a7221 */ /* 0x000fc60000000000 */
[----:B------:R-:W-:Y:S01]  /*20e00*/  @P6 FFMA.FTZ R42, R23, R0, +INF ;  /* 0x7f800000172a6423 */ /* 0x000fe20000010000 */
[----:B------:R-:W-:Y:S01]  /*20e10*/  FSEL R0, RZ, -23, P3 ;  /* 0xc1b80000ff007808 */ /* 0x000fe20001800000 */
[----:B------:R-:W-:Y:S01]  /*20e20*/  FMUL R18, R103, 8388608 ;  /* 0x4b00000067127820 */ /* 0x000fe20000400000 */
[----:B------:R-:W-:Y:S01]  /*20e30*/  ISETP.GE.U32.AND P3, PT, R22, 0x7f800000, PT ;  /* 0x7f8000001600780c */ /* 0x000fe20003f66070 */
[----:B------:R-:W-:Y:S01]  /*20e40*/  FADD R40, R5, R9 ;  /* 0x0000000905287221 */ /* 0x000fe20000000000 */
[----:B------:R-:W-:Y:S01]  /*20e50*/  FSETP.GEU.AND P6, PT, R103, 1.175494350822287508e-38, PT ;  /* 0x008000006700780b */ /* 0x000fe20003fce000 */
[----:B------:R1:W1:Y:S01]  /*20e60*/  I2F R5, R2 ;  /* 0x0000000200057306 */ /* 0x0002620000201400 */
[----:B------:R-:W-:Y:S01]  /*20e70*/  FSEL R3, RZ, -23, P5 ;  /* 0xc1b80000ff037808 */ /* 0x000fe20002800000 */
[----:B------:R-:W-:Y:S01]  /*20e80*/  FADD R41, R6, R14 ;  /* 0x0000000e06297221 */ /* 0x000fe20000000000 */
[----:B------:R-:W-:Y:S01]  /*20e90*/  FSEL R18, R18, R103, !P6 ;  /* 0x0000006712127208 */ /* 0x000fe20007000000 */
[----:B------:R-:W-:Y:S01]  /*20ea0*/  FMUL R17, R102, 8388608 ;  /* 0x4b00000066117820 */ /* 0x000fe20000400000 */
[----:B------:R-:W-:Y:S01]  /*20eb0*/  ISETP.GE.U32.AND P5, PT, R21, 0x7f800000, PT ;  /* 0x7f8000001500780c */ /* 0x000fe20003fa6070 */
[----:B0-----:R-:W-:Y:S01]  /*20ec0*/  FFMA.FTZ R7, R7, 1.1920928955078125e-07, R0 ;  /* 0x3400000007077823 */ /* 0x001fe20000010000 */
[----:B------:R-:W4:Y:S01]  /*20ed0*/  LDL.LU R9, [R1+0x74c] ;  /* 0x00074c0001097983 */ /* 0x000f220000300800 */
[----:B-1----:R-:W-:-:S02]  /*20ee0*/  IADD3 R2, R18, -0x3f3504f3, RZ ;  /* 0xc0cafb0d12027810 */ /* 0x002fc40007ffe0ff */
[----:B------:R-:W-:Y:S02]  /*20ef0*/  @P3 IMAD.MOV.U32 R0, RZ, RZ, 0x7f800000 ;  /* 0x7f800000ff003424 */ /* 0x000fe400078e00ff */
[----:B------:R-:W-:Y:S02]  /*20f00*/  LOP3.LUT R2, R2, 0xff800000, RZ, 0xc0, !PT ;  /* 0xff80000002027812 */ /* 0x000fe400078ec0ff */
[----:B------:R-:W-:Y:S02]  /*20f10*/  @P3 FFMA.FTZ R41, R22, R0, +INF ;  /* 0x7f80000016293423 */ /* 0x000fe40000010000 */
[----:B------:R-:W-:Y:S02]  /*20f20*/  FFMA.FTZ R5, R5, 1.1920928955078125e-07, R3 ;  /* 0x3400000005057823 */ /* 0x000fe40000010003 */
[----:B------:R-:W-:Y:S01]  /*20f30*/  IMAD.IADD R0, R18, 0x1, -R2 ;  /* 0x0000000112007824 */ /* 0x000fe200078e0a02 */
[----:B------:R-:W-:-:S03]  /*20f40*/  @P5 MOV R3, 0x7f800000 ;  /* 0x7f80000000035802 */ /* 0x000fc60000000f00 */
[----:B------:R-:W-:Y:S02]  /*20f50*/  FADD R0, R0, -1 ;  /* 0xbf80000000007421 */ /* 0x000fe40000000000 */
        /* <DEDUP_REMOVED lines=12> */
[----:B------:R-:W-:-:S04]  /*21020*/  FMUL R3, R0, R3 ;  /* 0x0000000300037220 */ /* 0x000fc80000400000 */
[----:B------:R-:W-:Y:S02]  /*21030*/  FFMA.FTZ R6, R0, 1.4426950216293334961, R3 ;  /* 0x3fb8aa3b00067823 */ /* 0x000fe40000010003 */
[----:B------:R-:W-:Y:S02]  /*21040*/  @P5 IMAD.MOV.U32 R0, RZ, RZ, 0x7f800000 ;  /* 0x7f800000ff005424 */ /* 0x000fe400078e00ff */
[----:B------:R-:W-:Y:S01]  /*21050*/  FADD R39, R7, R13 ;  /* 0x0000000d07277221 */ /* 0x000fe20000000000 */
[----:B------:R0:W1:Y:S01]  /*21060*/  I2F R3, R2 ;  /* 0x0000000200037306 */ /* 0x0000620000201400 */
[----:B------:R-:W-:Y:S01]  /*21070*/  @P5 FFMA.FTZ R39, R20, R0, +INF ;  /* 0x7f80000014275423 */ /* 0x000fe20000010000 */
[----:B------:R-:W-:Y:S02]  /*21080*/  FSETP.GEU.AND P5, PT, R102, 1.175494350822287508e-38, PT ;  /* 0x008000006600780b */ /* 0x000fe40003fae000 */
[----:B------:R-:W-:Y:S02]  /*21090*/  FSEL R0, RZ, -23, P6 ;  /* 0xc1b80000ff007808 */ /* 0x000fe40003000000 */
[----:B------:R-:W-:-:S02]  /*210a0*/  FSEL R17, R17, R102, !P5 ;  /* 0x0000006611117208 */ /* 0x000fc40006800000 */
[----:B------:R-:W-:Y:S02]  /*210b0*/  ISETP.GE.U32.AND P6, PT, R19, 0x7f800000, PT ;  /* 0x7f8000001300780c */ /* 0x000fe40003fc6070 */
[----:B0-----:R-:W-:-:S04]  /*210c0*/  IADD3 R2, R17, -0x3f3504f3, RZ ;  /* 0xc0cafb0d11027810 */ /* 0x001fc80007ffe0ff */
[----:B------:R-:W-:Y:S02]  /*210d0*/  LOP3.LUT R2, R2, 0xff800000, RZ, 0xc0, !PT ;  /* 0xff80000002027812 */ /* 0x000fe400078ec0ff */
[----:B------:R-:W-:Y:S01]  /*210e0*/  FSETP.NEU.AND P3, PT, R4, RZ, PT ;  /* 0x000000ff0400720b */ /* 0x000fe20003f6d000 */
[----:B-1----:R-:W-:Y:S02]  /*210f0*/  FFMA.FTZ R4, R3, 1.1920928955078125e-07, R0 ;  /* 0x3400000003047823 */ /* 0x002fe40000010000 */
[----:B------:R-:W-:Y:S02]  /*21100*/  IMAD.IADD R0, R17, 0x1, -R2 ;  /* 0x0000000111007824 */ /* 0x000fe400078e0a02 */
[----:B------:R-:W-:Y:S02]  /*21110*/  @P6 MOV R3, 0x7f800000 ;  /* 0x7f80000000036802 */ /* 0x000fe40000000f00 */
[----:B------:R-:W-:Y:S02]  /*21120*/  FADD R0, R0, -1 ;  /* 0xbf80000000007421 */ /* 0x000fe40000000000 */
[----:B------:R-:W-:-:S02]  /*21130*/  FADD R38, R5, R8 ;  /* 0x0000000805267221 */ /* 0x000fc40000000000 */
[----:B------:R-:W-:Y:S01]  /*21140*/  @P6 FFMA.FTZ R38, R19, R3, +INF ;  /* 0x7f80000013266423 */ /* 0x000fe20000010003 */
[----:B------:R-:W0:Y:S01]  /*21150*/  I2F R2, R2 ;  /* 0x0000000200027306 */ /* 0x000e220000201400 */
[C---:B------:R-:W-:Y:S01]  /*21160*/  FFMA.FTZ R3, R0.reuse, R55, -0.16845393180847167969 ;  /* 0xbe2c7f3000037423 */ /* 0x040fe20000010037 */
[----:B------:R-:W4:Y:S03]  /*21170*/  LDL.LU R8, [R1+0x750] ;  /* 0x0007500001087983 */ /* 0x000f260000300800 */
[----:B------:R-:W-:Y:S01]  /*21180*/  FFMA.FTZ R3, R0, R3, 0.1716887056827545166 ;  /* 0x3e2fcf2a00037423 */ /* 0x000fe20000010003 */
[----:B------:R-:W-:Y:S01]  /*21190*/  ISETP.GE.U32.AND P6, PT, R18, 0x7f800000, PT ;  /* 0x7f8000001200780c */ /* 0x000fe20003fc6070 */
[----:B------:R-:W-:Y:S01]  /*211a0*/  FADD R37, R4, R6 ;  /* 0x0000000604257221 */ /* 0x000fe20000000000 */
[----:B------:R-:W4:Y:S01]  /*211b0*/  LDL.LU R7, [R1+0x754] ;  /* 0x0007540001077983 */ /* 0x000f220000300800 */
[----:B------:R-:W-:-:S02]  /*211c0*/  FFMA.FTZ R3, R0, R3, -0.17900948226451873779 ;  /* 0xbe374e4300037423 */ /* 0x000fc40000010003 */
[----:B------:R-:W-:Y:S01]  /*211d0*/  IMAD.MOV.U32 R56, RZ, RZ, R34 ;  /* 0x000000ffff387224 */ /* 0x000fe200078e0022 */
[----:B------:R-:W4:Y:S01]  /*211e0*/  LDL.LU R6, [R1+0x758] ;  /* 0x0007580001067983 */ /* 0x000f220000300800 */
[----:B------:R-:W-:-:S04]  /*211f0*/  FFMA.FTZ R3, R0, R3, 0.20512372255325317383 ;  /* 0x3e520bf400037423 */ /* 0x000fc80000010003 */
[----:B------:R-:W-:-:S04]  /*21200*/  FFMA.FTZ R3, R0, R3, -0.24046532809734344482 ;  /* 0xbe763c8b00037423 */ /* 0x000fc80000010003 */
[----:B------:R-:W-:-:S04]  /*21210*/  FFMA.FTZ R3, R0, R3, 0.28857114911079406738 ;  /* 0x3e93bf9900037423 */ /* 0x000fc80000010003 */
[----:B------:R-:W-:-:S04]  /*21220*/  FFMA.FTZ R3, R0, R3, -0.36067417263984680176 ;  /* 0xbeb8aa4900037423 */ /* 0x000fc80000010003 */
[----:B------:R-:W-:-:S04]  /*21230*/  FFMA.FTZ R3, R0, R3, 0.48089820146560668945 ;  /* 0x3ef6384a00037423 */ /* 0x000fc80000010003 */
[----:B------:R-:W-:-:S04]  /*21240*/  FFMA.FTZ R3, R0, R3, -0.72134751081466674805 ;  /* 0xbf38aa3b00037423 */ /* 0x000fc80000010003 */
[----:B------:R-:W-:-:S04]  /*21250*/  FMUL R3, R0, R3 ;  /* 0x0000000300037220 */ /* 0x000fc80000400000 */
[----:B------:R-:W-:-:S04]  /*21260*/  FMUL R3, R0, R3 ;  /* 0x0000000300037220 */ /* 0x000fc80000400000 */
[----:B------:R-:W-:Y:S02]  /*21270*/  FFMA.FTZ R3, R0, 1.4426950216293334961, R3 ;  /* 0x3fb8aa3b00037823 */ /* 0x000fe40000010003 */
[----:B------:R-:W-:-:S04]  /*21280*/  @P6 IMAD.MOV.U32 R0, RZ, RZ, 0x7f800000 ;  /* 0x7f800000ff006424 */ /* 0x000fc800078e00ff */
[----:B------:R-:W-:Y:S01]  /*21290*/  @P6 FFMA.FTZ R37, R18, R0, +INF ;  /* 0x7f80000012256423 */ /* 0x000fe20000010000 */
[----:B------:R-:W-:Y:S01]  /*212a0*/  FSEL R0, RZ, -23, P5 ;  /* 0xc1b80000ff007808 */ /* 0x000fe20002800000 */
[C---:B--2---:R-:W-:Y:S01]  /*212b0*/  FMUL R16, R101.reuse, 8388608 ;  /* 0x4b00000065107820 */ /* 0x044fe20000400000 */
[----:B------:R-:W-:-:S03]  /*212c0*/  FSETP.GEU.AND P5, PT, R101, 1.175494350822287508e-38, PT ;  /* 0x008000006500780b */ /* 0x000fc60003fae000 */
[----:B0-----:R-:W-:Y:S01]  /*212d0*/  FFMA.FTZ R0, R2, 1.1920928955078125e-07, R0 ;  /* 0x3400000002007823 */ /* 0x001fe20000010000 */
[----:B------:R-:W-:-:S03]  /*212e0*/  FSEL R16, R16, R101, !P5 ;  /* 0x0000006510107208 */ /* 0x000fc60006800000 */
[----:B------:R-:W-:Y:S01]  /*212f0*/  FADD R36, R0, R3 ;  /* 0x0000000300247221 */ /* 0x000fe20000000000 */
[----:B------:R-:W-:Y:S02]  /*21300*/  ISETP.GE.U32.AND P6, PT, R17, 0x7f800000, PT ;  /* 0x7f8000001100780c */ /* 0x000fe40003fc6070 */
[----:B------:R-:W-:-:S04]  /*21310*/  IADD3 R0, R16, -0x3f3504f3, RZ ;  /* 0xc0cafb0d10007810 */ /* 0x000fc80007ffe0ff */
[----:B------:R-:W-:-:S04]  /*21320*/  LOP3.LUT R0, R0, 0xff800000, RZ, 0xc0, !PT ;  /* 0xff80000000007812 */ /* 0x000fc800078ec0ff */
[----:B------:R0:W1:Y:S03]  /*21330*/  I2F R3, R0 ;  /* 0x0000000000037306 */ /* 0x0000660000201400 */
[----:B------:R-:W-:-:S04]  /*21340*/  @P6 IMAD.MOV.U32 R2, RZ, RZ, 0x7f800000 ;  /* 0x7f800000ff026424 */ /* 0x000fc800078e00ff */
[----:B------:R-:W-:Y:S01]  /*21350*/  @P6 FFMA.FTZ R36, R17, R2, +INF ;  /* 0x7f80000011246423 */ /* 0x000fe20000010002 */
[----:B0-----:R-:W-:Y:S02]  /*21360*/  IADD3 R0, R16, -R0, RZ ;  /* 0x8000000010007210 */ /* 0x001fe40007ffe0ff */
[----:B------:R-:W-:-:S03]  /*21370*/  FSEL R2, RZ, -23, P5 ;  /* 0xc1b80000ff027808 */ /* 0x000fc60002800000 */
[----:B------:R-:W-:Y:S02]  /*21380*/  FADD R0, R0, -1 ;  /* 0xbf80000000007421 */ /* 0x000fe40000000000 */
[----:B-1----:R-:W-:Y:S02]  /*21390*/  FFMA.FTZ R3, R3, 1.1920928955078125e-07, R2 ;  /* 0x3400000003037823 */ /* 0x002fe40000010002 */
[----:B------:R-:W-:-:S04]  /*213a0*/  FFMA.FTZ R2, R0, R55, -0.16845393180847167969 ;  /* 0xbe2c7f3000027423 */ /* 0x000fc80000010037 */
[----:B------:R-:W-:-:S04]  /*213b0*/  FFMA.FTZ R2, R0, R2, 0.1716887056827545166 ;  /* 0x3e2fcf2a00027423 */ /* 0x000fc80000010002 */
[----:B------:R-:W-:-:S04]  /*213c0*/  FFMA.FTZ R2, R0, R2, -0.17900948226451873779 ;  /* 0xbe374e4300027423 */ /* 0x000fc80000010002 */
[----:B------:R-:W-:-:S04]  /*213d0*/  FFMA.FTZ R2, R0, R2, 0.20512372255325317383 ;  /* 0x3e520bf400027423 */ /* 0x000fc80000010002 */
[----:B------:R-:W-:-:S04]  /*213e0*/  FFMA.FTZ R2, R0, R2, -0.24046532809734344482 ;  /* 0xbe763c8b00027423 */ /* 0x000fc80000010002 */
[----:B------:R-:W-:-:S04]  /*213f0*/  FFMA.FTZ R2, R0, R2, 0.28857114911079406738 ;  /* 0x3e93bf9900027423 */ /* 0x000fc80000010002 */
[----:B------:R-:W-:-:S04]  /*21400*/  FFMA.FTZ R2, R0, R2, -0.36067417263984680176 ;  /* 0xbeb8aa4900027423 */ /* 0x000fc80000010002 */
[----:B------:R-:W-:-:S04]  /*21410*/  FFMA.FTZ R2, R0, R2, 0.48089820146560668945 ;  /* 0x3ef6384a00027423 */ /* 0x000fc80000010002 */
[----:B------:R-:W-:Y:S01]  /*21420*/  FFMA.FTZ R2, R0, R2, -0.72134751081466674805 ;  /* 0xbf38aa3b00027423 */ /* 0x000fe20000010002 */
[----:B------:R-:W-:-:S03]  /*21430*/  ISETP.GE.U32.AND P5, PT, R16, 0x7f800000, PT ;  /* 0x7f8000001000780c */ /* 0x000fc60003fa6070 */
[----:B------:R-:W-:-:S04]  /*21440*/  FMUL R2, R0, R2 ;  /* 0x0000000200027220 */ /* 0x000fc80000400000 */
[----:B------:R-:W-:-:S04]  /*21450*/  FMUL R2, R0, R2 ;  /* 0x0000000200027220 */ /* 0x000fc80000400000 */
[----:B------:R-:W-:-:S04]  /*21460*/  FFMA.FTZ R0, R0, 1.4426950216293334961, R2 ;  /* 0x3fb8aa3b00007823 */ /* 0x000fc80000010002 */
[----:B------:R-:W-:Y:S02]  /*21470*/  FADD R35, R3, R0 ;  /* 0x0000000003237221 */ /* 0x000fe40000000000 */
[----:B------:R-:W-:Y:S02]  /*21480*/  @P5 IMAD.MOV.U32 R0, RZ, RZ, 0x7f800000 ;  /* 0x7f800000ff005424 */ /* 0x000fe400078e00ff */
[----:B---3--:R-:W-:Y:S02]  /*21490*/  FMUL R15, R100, 8388608 ;  /* 0x4b000000640f7820 */ /* 0x008fe40000400000 */
[----:B------:R-:W-:Y:S01]  /*214a0*/  @P5 FFMA.FTZ R35, R16, R0, +INF ;  /* 0x7f80000010235423 */ /* 0x000fe20000010000 */
[----:B------:R-:W-:-:S04]  /*214b0*/  FSETP.GEU.AND P5, PT, R100, 1.175494350822287508e-38, PT ;  /* 0x008000006400780b */ /* 0x000fc80003fae000 */
[----:B------:R-:W-:-:S04]  /*214c0*/  FSEL R15, R15, R100, !P5 ;  /* 0x000000640f0f7208 */ /* 0x000fc80006800000 */
[----:B------:R-:W-:-:S04]  /*214d0*/  IADD3 R0, R15, -0x3f3504f3, RZ ;  /* 0xc0cafb0d0f007810 */ /* 0x000fc80007ffe0ff */
[----:B------:R-:W-:-:S04]  /*214e0*/  LOP3.LUT R0, R0, 0xff800000, RZ, 0xc0, !PT ;  /* 0xff80000000007812 */ /* 0x000fc800078ec0ff */
[----:B------:R0:W1:Y:S01]  /*214f0*/  I2F R3, R0 ;  /* 0x0000000000037306 */ /* 0x0000620000201400 */
[----:B------:R-:W-:Y:S02]  /*21500*/  FSEL R2, RZ, -23, P5 ;  /* 0xc1b80000ff027808 */ /* 0x000fe40002800000 */
[----:B0-----:R-:W-:-:S05]  /*21510*/  IADD3 R0, R15, -R0, RZ ;  /* 0x800000000f007210 */ /* 0x001fca0007ffe0ff */
        /* <DEDUP_REMOVED lines=17> */
[----:B----4-:R-:W-:Y:S02]  /*21630*/  FMUL R14, R99, 8388608 ;  /* 0x4b000000630e7820 */ /* 0x010fe40000400000 */
[----:B------:R-:W-:Y:S01]  /*21640*/  @P5 FFMA.FTZ R34, R15, R0, +INF ;  /* 0x7f8000000f225423 */ /* 0x000fe20000010000 */
[----:B------:R-:W-:-:S04]  /*21650*/  FSETP.GEU.AND P5, PT, R99, 1.175494350822287508e-38, PT ;  /* 0x008000006300780b */ /* 0x000fc80003fae000 */
[----:B------:R-:W-:-:S04]  /*21660*/  FSEL R14, R14, R99, !P5 ;  /* 0x000000630e0e7208 */ /* 0x000fc80006800000 */
[----:B------:R-:W-:-:S04]  /*21670*/  IADD3 R0, R14, -0x3f3504f3, RZ ;  /* 0xc0cafb0d0e007810 */ /* 0x000fc80007ffe0ff */
[----:B------:R-:W-:-:S04]  /*21680*/  LOP3.LUT R0, R0, 0xff800000, RZ, 0xc0, !PT ;  /* 0xff80000000007812 */ /* 0x000fc800078ec0ff */
[----:B------:R0:W1:Y:S01]  /*21690*/  I2F R2, R0 ;  /* 0x0000000000027306 */ /* 0x0000620000201400 */
[----:B------:R-:W-:Y:S01]  /*216a0*/  FSEL R3, RZ, -23, P5 ;  /* 0xc1b80000ff037808 */ /* 0x000fe20002800000 */
[----:B0-----:R-:W-:-:S04]  /*216b0*/  IMAD.IADD R0, R14, 0x1, -R0 ;  /* 0x000000010e007824 */ /* 0x001fc800078e0a00 */
        /* <DEDUP_REMOVED lines=15> */
[----:B------:R-:W-:Y:S01]  /*217b0*/  FADD R31, R3, R0 ;  /* 0x00000000031f7221 */ /* 0x000fe20000000000 */
[----:B------:R-:W-:Y:S01]  /*217c0*/  @P5 MOV R0, 0x7f800000 ;  /* 0x7f80000000005802 */ /* 0x000fe20000000f00 */
[----:B------:R-:W-:-:S04]  /*217d0*/  FMUL R94, R9, 8388608 ;  /* 0x4b000000095e7820 */ /* 0x000fc80000400000 */
        /* <DEDUP_REMOVED lines=25> */
[----:B------:R-:W-:Y:S02]  /*21970*/  FMUL R95, R8, 8388608 ;  /* 0x4b000000085f7820 */ /* 0x000fe40000400000 */
        /* <DEDUP_REMOVED lines=50> */
[----:B------:R-:W-:-:S05]  /*21ca0*/  @P5 MOV R0, 0x7f800000 ;  /* 0x7f80000000005802 */ /* 0x000fca0000000f00 */
[----:B------:R-:W-:-:S05]  /*21cb0*/  @P5 FFMA.FTZ R4, R11, R0, +INF ;  /* 0x7f8000000b045423 */ /* 0x000fca0000010000 */
[----:B------:R0:W-:Y:S04]  /*21cc0*/  STL [R1+0x674], R4 ;  /* 0x0006740401007387 */ /* 0x0001e80000100800 */
[----:B------:R-:W2:Y:S01]  /*21cd0*/  LDL.LU R5, [R1+0x75c] ;  /* 0x00075c0001057983 */ /* 0x000ea20000300800 */
[C---:B------:R-:W-:Y:S01]  /*21ce0*/  FMUL R10, R6.reuse, 8388608 ;  /* 0x4b000000060a7820 */ /* 0x040fe20000400000 */
[----:B------:R-:W-:-:S04]  /*21cf0*/  FSETP.GEU.AND P5, PT, R6, 1.175494350822287508e-38, PT ;  /* 0x008000000600780b */ /* 0x000fc80003fae000 */
[----:B------:R-:W-:-:S04]  /*21d00*/  FSEL R10, R10, R6, !P5 ;  /* 0x000000060a0a7208 */ /* 0x000fc80006800000 */
[----:B------:R-:W-:-:S04]  /*21d10*/  IADD3 R0, R10, -0x3f3504f3, RZ ;  /* 0xc0cafb0d0a007810 */ /* 0x000fc80007ffe0ff */
[----:B------:R-:W-:-:S04]  /*21d20*/  LOP3.LUT R0, R0, 0xff800000, RZ, 0xc0, !PT ;  /* 0xff80000000007812 */ /* 0x000fc800078ec0ff */
[----:B------:R1:W3:Y:S01]  /*21d30*/  I2F R2, R0 ;  /* 0x0000000000027306 */ /* 0x0002e20000201400 */
[----:B------:R-:W-:Y:S01]  /*21d40*/  FSEL R3, RZ, -23, P5 ;  /* 0xc1b80000ff037808 */ /* 0x000fe20002800000 */
[----:B-1----:R-:W-:-:S04]  /*21d50*/  IMAD.IADD R0, R10, 0x1, -R0 ;  /* 0x000000010a007824 */ /* 0x002fc800078e0a00 */
[----:B------:R-:W-:Y:S02]  /*21d60*/  FADD R0, R0, -1 ;  /* 0xbf80000000007421 */ /* 0x000fe40000000000 */
[----:B---3--:R-:W-:Y:S02]  /*21d70*/  FFMA.FTZ R3, R2, 1.1920928955078125e-07, R3 ;  /* 0x3400000002037823 */ /* 0x008fe40000010003 */
        /* <DEDUP_REMOVED lines=13> */
[----:B0-----:R-:W-:Y:S02]  /*21e50*/  FADD R4, R3, R0 ;  /* 0x0000000003047221 */ /* 0x001fe40000000000 */
[----:B------:R-:W-:-:S04]  /*21e60*/  @P5 IMAD.MOV.U32 R0, RZ, RZ, 0x7f800000 ;  /* 0x7f800000ff005424 */ /* 0x000fc800078e00ff */
[----:B------:R-:W-:-:S05]  /*21e70*/  @P5 FFMA.FTZ R4, R10, R0, +INF ;  /* 0x7f8000000a045423 */ /* 0x000fca0000010000 */
[----:B------:R0:W-:Y:S01]  /*21e80*/  STL [R1+0x680], R4 ;  /* 0x0006800401007387 */ /* 0x0001e20000100800 */
[C---:B--2---:R-:W-:Y:S01]  /*21e90*/  FMUL R13, R5.reuse, 8388608 ;  /* 0x4b000000050d7820 */ /* 0x044fe20000400000 */
[----:B------:R-:W-:-:S04]  /*21ea0*/  FSETP.GEU.AND P5, PT, R5, 1.175494350822287508e-38, PT ;  /* 0x008000000500780b */ /* 0x000fc80003fae000 */
[----:B------:R-:W-:-:S04]  /*21eb0*/  FSEL R13, R13, R5, !P5 ;  /* 0x000000050d0d7208 */ /* 0x000fc80006800000 */
[----:B------:R-:W-:-:S04]  /*21ec0*/  IADD3 R0, R13, -0x3f3504f3, RZ ;  /* 0xc0cafb0d0d007810 */ /* 0x000fc80007ffe0ff */
[----:B------:R-:W-:-:S04]  /*21ed0*/  LOP3.LUT R0, R0, 0xff800000, RZ, 0xc0, !PT ;  /* 0xff80000000007812 */ /* 0x000fc800078ec0ff */
[----:B------:R1:W2:Y:S01]  /*21ee0*/  I2F R2, R0 ;  /* 0x0000000000027306 */ /* 0x0002a20000201400 */
[----:B------:R-:W-:Y:S02]  /*21ef0*/  FSEL R3, RZ, -23, P5 ;  /* 0xc1b80000ff037808 */ /* 0x000fe40002800000 */
[----:B-1----:R-:W-:-:S05]  /*21f00*/  IADD3 R0, R13, -R0, RZ ;  /* 0x800000000d007210 */ /* 0x002fca0007ffe0ff */
[----:B------:R-:W-:Y:S02]  /*21f10*/  FADD R0, R0, -1 ;  /* 0xbf80000000007421 */ /* 0x000fe40000000000 */
[----:B--2---:R-:W-:Y:S02]  /*21f20*/  FFMA.FTZ R3, R2, 1.1920928955078125e-07, R3 ;  /* 0x3400000002037823 */ /* 0x004fe40000010003 */
        /* <DEDUP_REMOVED lines=16> */
[----:B------:R0:W-:Y:S04]  /*22030*/  STL [R1+0x678], R4 ;  /* 0x0006780401007387 */ /* 0x0001e80000100800 */
[----:B0-----:R-:W2:Y:S02]  /*22040*/  LDL.LU R4, [R1+0x760] ;  /* 0x0007600001047983 */ /* 0x001ea40000300800 */
[C---:B--2---:R-:W-:Y:S01]  /*22050*/  FMUL R12, R4.reuse, 8388608 ;  /* 0x4b000000040c7820 */ /* 0x044fe20000400000 */
        /* <DEDUP_REMOVED lines=20> */
[----:B------:R-:W-:-:S04]  /*221a0*/  FFMA.FTZ R0, R0, 1.4426950216293334961, R2 ;  /* 0x3fb8aa3b00007823 */ /* 0x000fc80000010002 */
[----:B------:R-:W-:Y:S02]  /*221b0*/  FADD R32, R3, R0 ;  /* 0x0000000003207221 */ /* 0x000fe40000000000 */
[----:B------:R-:W2:Y:S01]  /*221c0*/  LDL.LU R3, [R1+0x764] ;  /* 0x0007640001037983 */ /* 0x000ea20000300800 */
[----:B------:R-:W-:-:S13]  /*221d0*/  ISETP.GE.U32.AND P5, PT, R12, 0x7f800000, PT ;  /* 0x7f8000000c00780c */ /* 0x000fda0003fa6070 */
[----:B------:R-:W-:-:S05]  /*221e0*/  @P5 MOV R0, 0x7f800000 ;  /* 0x7f80000000005802 */ /* 0x000fca0000000f00 */
[----:B------:R-:W-:-:S05]  /*221f0*/  @P5 FFMA.FTZ R32, R12, R0, +INF ;  /* 0x7f8000000c205423 */ /* 0x000fca0000010000 */
[----:B------:R0:W-:Y:S01]  /*22200*/  STL [R1+0x688], R32 ;  /* 0x0006882001007387 */ /* 0x0001e20000100800 */
[----:B------:R-:W-:Y:S01]  /*22210*/  FSETP.NEU.AND P6, PT, R11, RZ, PT ;  /* 0x000000ff0b00720b */ /* 0x000fe20003fcd000 */
[C---:B--2---:R-:W-:Y:S01]  /*22220*/  FMUL R0, R3.reuse, 8388608 ;  /* 0x4b00000003007820 */ /* 0x044fe20000400000 */
[----:B------:R-:W-:-:S04]  /*22230*/  FSETP.GEU.AND P5, PT, R3, 1.175494350822287508e-38, PT ;  /* 0x008000000300780b */ /* 0x000fc80003fae000 */
[----:B------:R-:W-:-:S04]  /*22240*/  FSEL R58, R0, R3, !P5 ;  /* 0x00000003003a7208 */ /* 0x000fc80006800000 */
[----:B------:R-:W-:-:S04]  /*22250*/  IADD3 R0, R58, -0x3f3504f3, RZ ;  /* 0xc0cafb0d3a007810 */ /* 0x000fc80007ffe0ff */
[----:B------:R-:W-:-:S04]  /*22260*/  LOP3.LUT R0, R0, 0xff800000, RZ, 0xc0, !PT ;  /* 0xff80000000007812 */ /* 0x000fc800078ec0ff */
[----:B------:R1:W2:Y:S01]  /*22270*/  I2F R2, R0 ;  /* 0x0000000000027306 */ /* 0x0002a20000201400 */
[----:B0-----:R-:W-:Y:S01]  /*22280*/  FSEL R32, RZ, -23, P5 ;  /* 0xc1b80000ff207808 */ /* 0x001fe20002800000 */
[----:B-1----:R-:W-:-:S04]  /*22290*/  IMAD.IADD R0, R58, 0x1, -R0 ;  /* 0x000000013a007824 */ /* 0x002fc800078e0a00 */
        /* <DEDUP_REMOVED lines=14> */
[----:B------:R-:W-:Y:S01]  /*22380*/  FFMA.FTZ R0, R0, 1.4426950216293334961, R2 ;  /* 0x3fb8aa3b00007823 */ /* 0x000fe20000010002 */
[----:B------:R-:W-:-:S03]  /*22390*/  MOV R2, R33 ;  /* 0x0000002100027202 */ /* 0x000fc60000000f00 */
[----:B------:R-:W-:Y:S02]  /*223a0*/  FADD R57, R32, R0 ;  /* 0x0000000020397221 */ /* 0x000fe40000000000 */
[----:B------:R-:W-:-:S04]  /*223b0*/  @P5 IMAD.MOV.U32 R0, RZ, RZ, 0x7f800000 ;  /* 0x7f800000ff005424 */ /* 0x000fc800078e00ff */
[----:B------:R-:W-:Y:S01]  /*223c0*/  @P5 FFMA.FTZ R57, R58, R0, +INF ;  /* 0x7f8000003a395423 */ /* 0x000fe20000010000 */
[C---:B------:R-:W-:Y:S01]  /*223d0*/  FSETP.GEU.AND P5, PT, R2.reuse, 1.175494350822287508e-38, PT ;  /* 0x008000000200780b */ /* 0x040fe20003fae000 */
[----:B------:R-:W-:Y:S01]  /*223e0*/  FMUL R0, R2, 8388608 ;  /* 0x4b00000002007820 */ /* 0x000fe20000400000 */
[----:B------:R0:W-:Y:S04]  /*223f0*/  STL [R1+0x294], R58 ;  /* 0x0002943a01007387 */ /* 0x0001e80000100800 */
[----:B0-----:R-:W-:-:S04]  /*22400*/  FSEL R58, R0, R2, !P5 ;  /* 0x00000002003a7208 */ /* 0x001fc80006800000 */
        /* <DEDUP_REMOVED lines=18> */
[C---:B------:R-:W-:Y:S01]  /*22530*/  FMUL R32, R0.reuse, R32 ;  /* 0x0000002000207220 */ /* 0x040fe20000400000 */
[----:B------:R0:W-:Y:S03]  /*22540*/  STL [R1+0x684], R57 ;  /* 0x0006843901007387 */ /* 0x0001e60000100800 */
[----:B------:R-:W-:-:S04]  /*22550*/  FFMA.FTZ R0, R0, 1.4426950216293334961, R32 ;  /* 0x3fb8aa3b00007823 */ /* 0x000fc80000010020 */
[----:B0-----:R-:W-:Y:S02]  /*22560*/  FADD R57, R33, R0 ;  /* 0x0000000021397221 */ /* 0x001fe40000000000 */
[----:B------:R-:W-:-:S04]  /*22570*/  @P5 IMAD.MOV.U32 R0, RZ, RZ, 0x7f800000 ;  /* 0x7f800000ff005424 */ /* 0x000fc800078e00ff */
[----:B------:R-:W-:Y:S01]  /*22580*/  @P5 FFMA.FTZ R57, R58, R0, +INF ;  /* 0x7f8000003a395423 */ /* 0x000fe20000010000 */
[----:B------:R-:W-:Y:S01]  /*22590*/  MOV R0, R56 ;  /* 0x0000003800007202 */ /* 0x000fe20000000f00 */
[----:B------:R0:W-:Y:S03]  /*225a0*/  STL [R1+0x290], R58 ;  /* 0x0002903a01007387 */ /* 0x0001e60000100800 */
[C---:B------:R-:W-:Y:S01]  /*225b0*/  FSETP.GEU.AND P5, PT, R0.reuse, 1.175494350822287508e-38, PT ;  /* 0x008000000000780b */ /* 0x040fe20003fae000 */
[----:B------:R-:W-:-:S05]  /*225c0*/  FMUL R32, R0, 8388608 ;  /* 0x4b00000000207820 */ /* 0x000fca0000400000 */
[----:B0-----:R-:W-:Y:S02]  /*225d0*/  FSEL R58, R32, R0, !P5 ;  /* 0x00000000203a7208 */ /* 0x001fe40006800000 */
[----:B------:R-:W-:Y:S02]  /*225e0*/  FSEL R32, RZ, -23, P5 ;  /* 0xc1b80000ff207808 */ /* 0x000fe40002800000 */
[----:B------:R-:W-:Y:S02]  /*225f0*/  IADD3 R11, R58, -0x3f3504f3, RZ ;  /* 0xc0cafb0d3a0b7810 */ /* 0x000fe40007ffe0ff */
[----:B------:R-:W-:Y:S02]  /*22600*/  FSETP.NEU.AND P5, PT, R10, RZ, PT ;  /* 0x000000ff0a00720b */ /* 0x000fe40003fad000 */
[----:B------:R-:W-:-:S04]  /*22610*/  LOP3.LUT R10, R11, 0xff800000, RZ, 0xc0, !PT ;  /* 0xff8000000b0a7812 */ /* 0x000fc800078ec0ff */
[----:B------:R0:W1:Y:S02]  /*22620*/  I2F R11, R10 ;  /* 0x0000000a000b7306 */ /* 0x0000640000201400 */
[----:B0-----:R-:W-:-:S04]  /*22630*/  IMAD.IADD R10, R58, 0x1, -R10 ;  /* 0x000000013a0a7824 */ /* 0x001fc800078e0a0a */
[----:B------:R-:W-:Y:S02]  /*22640*/  FADD R10, R10, -1 ;  /* 0xbf8000000a0a7421 */ /* 0x000fe40000000000 */
[----:B-1----:R-:W-:Y:S02]  /*22650*/  FFMA.FTZ R33, R11, 1.1920928955078125e-07, R32 ;  /* 0x340000000b217823 */ /* 0x002fe40000010020 */
[----:B------:R-:W-:-:S04]  /*22660*/  FFMA.FTZ R11, R10, R55, -0.16845393180847167969 ;  /* 0xbe2c7f300a0b7423 */ /* 0x000fc80000010037 */
[----:B------:R-:W-:-:S04]  /*22670*/  FFMA.FTZ R11, R10, R11, 0.1716887056827545166 ;  /* 0x3e2fcf2a0a0b7423 */ /* 0x000fc8000001000b */
[----:B------:R-:W-:-:S04]  /*22680*/  FFMA.FTZ R11, R10, R11, -0.17900948226451873779 ;  /* 0xbe374e430a0b7423 */ /* 0x000fc8000001000b */
[C---:B------:R-:W-:Y:S01]  /*22690*/  FFMA.FTZ R11, R10.reuse, R11, 0.20512372255325317383 ;  /* 0x3e520bf40a0b7423 */ /* 0x040fe2000001000b */
[----:B------:R-:W0:Y:S03]  /*226a0*/  S2R R55, SR_TID.X ;  /* 0x0000000000377919 */ /* 0x000e260000002100 */
[C---:B------:R-:W-:Y:S01]  /*226b0*/  FFMA.FTZ R11, R10.reuse, R11, -0.24046532809734344482 ;  /* 0xbe763c8b0a0b7423 */ /* 0x040fe2000001000b */
[----:B------:R1:W-:Y:S03]  /*226c0*/  STL [R1+0x67c], R57 ;  /* 0x00067c3901007387 */ /* 0x0003e60000100800 */
[----:B------:R-:W-:-:S04]  /*226d0*/  FFMA.FTZ R11, R10, R11, 0.28857114911079406738 ;  /* 0x3e93bf990a0b7423 */ /* 0x000fc8000001000b */
[C---:B------:R-:W-:Y:S01]  /*226e0*/  FFMA.FTZ R11, R10.reuse, R11, -0.36067417263984680176 ;  /* 0xbeb8aa490a0b7423 */ /* 0x040fe2000001000b */
[----:B-1----:R-:W1:Y:S03]  /*226f0*/  S2R R57, SR_TID.X ;  /* 0x0000000000397919 */ /* 0x002e660000002100 */
[----:B------:R-:W-:-:S04]  /*22700*/  FFMA.FTZ R11, R10, R11, 0.48089820146560668945 ;  /* 0x3ef6384a0a0b7423 */ /* 0x000fc8000001000b */
[----:B------:R-:W-:-:S04]  /*22710*/  FFMA.FTZ R11, R10, R11, -0.72134751081466674805 ;  /* 0xbf38aa3b0a0b7423 */ /* 0x000fc8000001000b */
[C---:B------:R-:W-:Y:S02]  /*22720*/  FMUL R11, R10.reuse, R11 ;  /* 0x0000000b0a0b7220 */ /* 0x040fe40000400000 */
[----:B0-----:R-:W-:Y:S02]  /*22730*/  IMAD.SHL.U32 R56, R55, 0x8, RZ ;  /* 0x0000000837387824 */ /* 0x001fe400078e00ff */
[----:B------:R-:W-:-:S04]  /*22740*/  FMUL R11, R10, R11 ;  /* 0x0000000b0a0b7220 */ /* 0x000fc80000400000 */
[----:B------:R-:W-:Y:S01]  /*22750*/  FFMA.FTZ R32, R10, 1.4426950216293334961, R11 ;  /* 0x3fb8aa3b0a207823 */ /* 0x000fe2000001000b */
[----:B------:R-:W-:Y:S02]  /*22760*/  LOP3.LUT R10, R56, 0x78, RZ, 0xc0, !PT ;  /* 0x00000078380a7812 */ /* 0x000fe400078ec0ff */
[----:B-1----:R-:W-:Y:S02]  /*22770*/  LOP3.LUT R59, R57, 0x1e0, RZ, 0xc0, !PT ;  /* 0x000001e0393b7812 */ /* 0x002fe400078ec0ff */
[----:B------:R-:W-:Y:S02]  /*22780*/  SHF.R.S32.HI R11, RZ, 0x4, R57 ;  /* 0x00000004ff0b7819 */ /* 0x000fe40000011439 */
[----:B------:R-:W-:Y:S02]  /*22790*/  LEA R10, R59, R10, 0x7 ;  /* 0x0000000a3b0a7211 */ /* 0x000fe400078e38ff */
[----:B------:R-:W-:Y:S02]  /*227a0*/  LOP3.LUT R59, R55, 0x3, RZ, 0xc0, !PT ;  /* 0x00000003373b7812 */ /* 0x000fe400078ec0ff */
[----:B------:R-:W-:-:S02]  /*227b0*/  SGXT R11, R11, 0x1 ;  /* 0x000000010b0b781a */ /* 0x000fc40000000200 */
[----:B------:R-:W-:Y:S02]  /*227c0*/  LOP3.LUT R55, R57, 0xc, RZ, 0xc0, !PT ;  /* 0x0000000c39377812 */ /* 0x000fe400078ec0ff */
[----:B------:R-:W-:-:S03]  /*227d0*/  LOP3.LUT R10, R10, 0x10008, R11, 0x78, !PT ;  /* 0x000100080a0a7812 */ /* 0x000fc600078e780b */
[----:B------:R-:W-:Y:S02]  /*227e0*/  IMAD R11, R55, 0x200, R59 ;  /* 0x00000200370b7824 */ /* 0x000fe400078e023b */
[----:B------:R-:W0:Y:S02]  /*227f0*/  S2R R59, SR_CTAID.X ;  /* 0x00000000003b7919 */ /* 0x000e240000002500 */
[----:B------:R-:W-:Y:S01]  /*22800*/  IMAD R11, R11, 0x10, R55 ;  /* 0x000000100b0b7824 */ /* 0x000fe200078e0237 */
[----:B------:R-:W-:Y:S02]  /*22810*/  LOP3.LUT R55, R56, 0xf80, RZ, 0xc0, !PT ;  /* 0x00000f8038377812 */ /* 0x000fe400078ec0ff */
[----:B------:R-:W1:Y:S01]  /*22820*/  S2R R56, SR_CTAID.Y ;  /* 0x0000000000387919 */ /* 0x000e620000002600 */
[----:B------:R-:W-:Y:S02]  /*22830*/  @P6 LOP3.LUT R118, R118, 0x10, RZ, 0xfc, !PT ;  /* 0x0000001076766812 */ /* 0x000fe400078efcff */
[----:B------:R-:W-:-:S02]  /*22840*/  FSETP.NEU.AND P6, PT, R13, RZ, PT ;  /* 0x000000ff0d00720b */ /* 0x000fc40003fcd000 */
[----:B------:R-:W-:-:S04]  /*22850*/  LOP3.LUT R118, R118, 0xfffffffd, RZ, 0xc0, !PT ;  /* 0xfffffffd76767812 */ /* 0x000fc800078ec0ff */
[----:B------:R-:W-:Y:S02]  /*22860*/  @P5 LOP3.LUT R118, R118, 0x2, RZ, 0xfc, !PT ;  /* 0x0000000276765812 */ /* 0x000fe400078efcff */
[----:B------:R-:W-:Y:S02]  /*22870*/  FSETP.NEU.AND P5, PT, R12, RZ, PT ;  /* 0x000000ff0c00720b */ /* 0x000fe40003fad000 */
[----:B------:R-:W-:Y:S02]  /*22880*/  LOP3.LUT R118, R118, 0xfffffffb, RZ, 0xc0, !PT ;  /* 0xfffffffb76767812 */ /* 0x000fe400078ec0ff */
[----:B------:R-:W-:Y:S02]  /*22890*/  LEA R11, R11, R55, 0x1 ;  /* 0x000000370b0b7211 */ /* 0x000fe400078e08ff */
[----:B0-----:R-:W-:Y:S02]  /*228a0*/  PRMT R57, R57, 0x6540, R59 ;  /* 0x0000654039397816 */ /* 0x001fe4000000003b */
[----:B------:R-:W-:Y:S01]  /*228b0*/  @P6 LOP3.LUT R118, R118, 0x4, RZ, 0xfc, !PT ;  /* 0x0000000476766812 */ /* 0x000fe200078efcff */
[----:B-1----:R-:W-:-:S02]  /*228c0*/  IMAD R56, R56, c[0x0][0x1c0], RZ ;  /* 0x0000700038387a24 */ /* 0x002fc400078e02ff */
[----:B------:R-:W-:Y:S01]  /*228d0*/  IMAD R55, R57, c[0x0][0x1c4], RZ ;  /* 0x0000710039377a24 */ /* 0x000fe200078e02ff */
[----:B------:R-:W-:Y:S01]  /*228e0*/  LOP3.LUT R118, R118, 0xfffffff7, RZ, 0xc0, !PT ;  /* 0xfffffff776767812 */ /* 0x000fe200078ec0ff */
[----:B------:R-:W-:Y:S02]  /*228f0*/  IMAD.SHL.U32 R57, R56, 0x2, RZ ;  /* 0x0000000238397824 */ /* 0x000fe400078e00ff */
[----:B------:R-:W-:Y:S01]  /*22900*/  IMAD.SHL.U32 R12, R55, 0x2, RZ ;  /* 0x00000002370c7824 */ /* 0x000fe200078e00ff */
[----:B------:R-:W-:Y:S01]  /*22910*/  @P5 LOP3.LUT R118, R118, 0x8, RZ, 0xfc, !PT ;  /* 0x0000000876765812 */ /* 0x000fe200078efcff */
[----:B------:R-:W-:-:S03]  /*22920*/  IMAD.HI R56, R56, 0x2, RZ ;  /* 0x0000000238387827 */ /* 0x000fc600078e02ff */
[----:B------:R-:W-:Y:S01]  /*22930*/  IADD3 R12, P5, P6, R12, c[0x0][0x178], R57 ;  /* 0x00005e000c0c7a10 */ /* 0x000fe20007ebe039 */
[----:B------:R-:W-:Y:S01]  /*22940*/  IMAD.HI R13, R55, 0x2, RZ ;  /* 0x00000002370d7827 */ /* 0x000fe200078e02ff */
[----:B------:R-:W-:Y:S04]  /*22950*/  STL [R1+0x66c], R58 ;  /* 0x00066c3a01007387 */ /* 0x000fe80000100800 */
[----:B------:R0:W-:Y:S01]  /*22960*/  STL [R1+0xce8], R10 ;  /* 0x000ce80a01007387 */ /* 0x0001e20000100800 */
[----:B------:R-:W-:-:S03]  /*22970*/  IADD3.X R13, R13, c[0x0][0x17c], R56, P5, P6 ;  /* 0x00005f000d0d7a10 */ /* 0x000fc60002fec438 */
[----:B------:R1:W-:Y:S01]  /*22980*/  STL [R1+0xc84], R11 ;  /* 0x000c840b01007387 */ /* 0x0003e20000100800 */
[----:B0-----:R-:W-:-:S03]  /*22990*/  FSEL R10, R54, -INF , P1 ;  /* 0xff800000360a7808 */ /* 0x001fc60000800000 */
[----:B------:R0:W-:Y:S01]  /*229a0*/  STL [R1+0xcc0], R12 ;  /* 0x000cc00c01007387 */ /* 0x0001e20000100800 */
[----:B-1----:R-:W-:-:S03]  /*229b0*/  FSEL R11, R53, -INF , P0 ;  /* 0xff800000350b7808 */ /* 0x002fc60000000000 */
[----:B------:R-:W-:Y:S01]  /*229c0*/  STL [R1+0xcbc], R13 ;  /* 0x000cbc0d01007387 */ /* 0x000fe20000100800 */
[----:B------:R-:W-:-:S03]  /*229d0*/  FSETP.NEU.AND P6, PT, R30, RZ, PT ;  /* 0x000000ff1e00720b */ /* 0x000fc60003fcd000 */
[----:B------:R1:W-:Y:S01]  /*229e0*/  STL [R1+0x6dc], R10 ;  /* 0x0006dc0a01007387 */ /* 0x0003e20000100800 */
[----:B0-----:R-:W-:-:S03]  /*229f0*/  FSEL R12, R51, -INF , P4 ;  /* 0xff800000330c7808 */ /* 0x001fc60002000000 */
[----:B------:R0:W-:Y:S01]  /*22a00*/  STL [R1+0x6e0], R11 ;  /* 0x0006e00b01007387 */ /* 0x0001e20000100800 */
[----:B-1----:R-:W-:Y:S02]  /*22a10*/  FSEL R10, R52, -INF , P2 ;  /* 0xff800000340a7808 */ /* 0x002fe40001000000 */
[----:B0-----:R-:W-:-:S03]  /*22a20*/  FSEL R11, R50, -INF , P3 ;  /* 0xff800000320b7808 */ /* 0x001fc60001800000 */
[----:B------:R0:W-:Y:S01]  /*22a30*/  STL [R1+0x6cc], R10 ;  /* 0x0006cc0a01007387 */ /* 0x0001e20000100800 */
[----:B------:R-:W-:-:S03]  /*22a40*/  FSETP.NEU.AND P0, PT, R29, RZ, PT ;  /* 0x000000ff1d00720b */ /* 0x000fc60003f0d000 */
[----:B------:R1:W-:Y:S01]  /*22a50*/  STL [R1+0x6d0], R12 ;  /* 0x0006d00c01007387 */ /* 0x0003e20000100800 */
[----:B0-----:R-:W-:-:S03]  /*22a60*/  FSEL R10, R49, -INF , P6 ;  /* 0xff800000310a7808 */ /* 0x001fc60003000000 */
[----:B------:R-:W-:Y:S01]  /*22a70*/  STL [R1+0x6d4], R11 ;  /* 0x0006d40b01007387 */ /* 0x000fe20000100800 */
[----:B------:R-:W-:-:S03]  /*22a80*/  FSETP.NEU.AND P1, PT, R28, RZ, PT ;  /* 0x000000ff1c00720b */ /* 0x000fc60003f2d000 */
[----:B------:R0:W-:Y:S01]  /*22a90*/  STL [R1+0x6d8], R10 ;  /* 0x0006d80a01007387 */ /* 0x0001e20000100800 */
[----:B------:R-:W-:Y:S02]  /*22aa0*/  FSETP.NEU.AND P5, PT, R27, RZ, PT ;  /* 0x000000ff1b00720b */ /* 0x000fe40003fad000 */
[----:B------:R-:W-:Y:S02]  /*22ab0*/  FSETP.NEU.AND P6, PT, R26, RZ, PT ;  /* 0x000000ff1a00720b */ /* 0x000fe40003fcd000 */
[----:B-1----:R-:W-:Y:S02]  /*22ac0*/  FSEL R12, R47, -INF , P1 ;  /* 0xff8000002f0c7808 */ /* 0x002fe40000800000 */
[----:B0-----:R-:W-:Y:S02]  /*22ad0*/  FSEL R10, R48, -INF , P0 ;  /* 0xff800000300a7808 */ /* 0x001fe40000000000 */
[----:B------:R-:W-:-:S03]  /*22ae0*/  FSEL R11, R46, -INF , P5 ;  /* 0xff8000002e0b7808 */ /* 0x000fc60002800000 */
        /* <DEDUP_REMOVED lines=13> */
[----:B------:R-:W-:Y:S02]  /*22bc0*/  FSETP.NEU.AND P0, PT, R21, RZ, PT ;  /* 0x000000ff1500720b */ /* 0x000fe40003f0d000 */
[----:B------:R-:W-:Y:S01]  /*22bd0*/  FSETP.NEU.AND P1, PT, R20, RZ, PT ;  /* 0x000000ff1400720b */ /* 0x000fe20003f2d000 */
[----:B------:R1:W-:Y:S01]  /*22be0*/  STL [R1+0x6b0], R12 ;  /* 0x0006b00c01007387 */ /* 0x0003e20000100800 */
[----:B------:R-:W-:Y:S02]  /*22bf0*/  FSETP.NEU.AND P5, PT, R19, RZ, PT ;  /* 0x000000ff1300720b */ /* 0x000fe40003fad000 */
[----:B0-----:R-:W-:Y:S01]  /*22c00*/  FSEL R10, R41, -INF , P6 ;  /* 0xff800000290a7808 */ /* 0x001fe20003000000 */
[----:B------:R0:W-:Y:S04]  /*22c10*/  STL [R1+0x6b4], R11 ;  /* 0x0006b40b01007387 */ /* 0x0001e80000100800 */
[----:B------:R2:W-:Y:S01]  /*22c20*/  STL [R1+0x6b8], R10 ;  /* 0x0006b80a01007387 */ /* 0x0005e20000100800 */
[----:B-1----:R-:W-:-:S02]  /*22c30*/  FSEL R12, R39, -INF , P1 ;  /* 0xff800000270c7808 */ /* 0x002fc40000800000 */
[----:B0-----:R-:W-:Y:S02]  /*22c40*/  FSEL R11, R38, -INF , P5 ;  /* 0xff800000260b7808 */ /* 0x001fe40002800000 */
[----:B--2---:R-:W-:Y:S02]  /*22c50*/  FSEL R10, R40, -INF , P0 ;  /* 0xff800000280a7808 */ /* 0x004fe40000000000 */
[----:B------:R-:W-:-:S03]  /*22c60*/  FSETP.NEU.AND P0, PT, R17, RZ, PT ;  /* 0x000000ff1100720b */ /* 0x000fc60003f0d000 */
[----:B------:R0:W-:Y:S04]  /*22c70*/  STL [R1+0x69c], R10 ;  /* 0x00069c0a01007387 */ /* 0x0001e80000100800 */
[----:B------:R-:W-:Y:S01]  /*22c80*/  STL [R1+0x6a0], R12 ;  /* 0x0006a00c01007387 */ /* 0x000fe20000100800 */
[----:B------:R-:W-:-:S03]  /*22c90*/  FSETP.NEU.AND P6, PT, R18, RZ, PT ;  /* 0x000000ff1200720b */ /* 0x000fc60003fcd000 */
[----:B------:R1:W-:Y:S01]  /*22ca0*/  STL [R1+0x6a4], R11 ;  /* 0x0006a40b01007387 */ /* 0x0003e20000100800 */
[----:B------:R-:W-:Y:S02]  /*22cb0*/  FSETP.NEU.AND P1, PT, R16, RZ, PT ;  /* 0x000000ff1000720b */ /* 0x000fe40003f2d000 */
[----:B0-----:R-:W-:Y:S02]  /*22cc0*/  FSEL R10, R37, -INF , P6 ;  /* 0xff800000250a7808 */ /* 0x001fe40003000000 */
[----:B-1----:R-:W-:Y:S02]  /*22cd0*/  FSEL R11, R36, -INF , P0 ;  /* 0xff800000240b7808 */ /* 0x002fe40000000000 */
[----:B------:R-:W-:Y:S02]  /*22ce0*/  ISETP.GE.U32.AND P0, PT, R58, 0x7f800000, PT ;  /* 0x7f8000003a00780c */ /* 0x000fe40003f06070 */
[----:B------:R-:W-:Y:S01]  /*22cf0*/  FSETP.NEU.AND P5, PT, R15, RZ, PT ;  /* 0x000000ff0f00720b */ /* 0x000fe20003fad000 */
[----:B------:R0:W-:Y:S01]  /*22d00*/  STL [R1+0x6a8], R10 ;  /* 0x0006a80a01007387 */ /* 0x0001e20000100800 */
[----:B------:R-:W-:-:S02]  /*22d10*/  FSEL R12, R35, -INF , P1 ;  /* 0xff800000230c7808 */ /* 0x000fc40000800000 */
[----:B------:R-:W-:Y:S01]  /*22d20*/  FSETP.NEU.AND P6, PT, R14, RZ, PT ;  /* 0x000000ff0e00720b */ /* 0x000fe20003fcd000 */
[----:B------:R1:W-:Y:S01]  /*22d30*/  STL [R1+0x690], R11 ;  /* 0x0006900b01007387 */ /* 0x0003e20000100800 */
[----:B0-----:R-:W-:-:S05]  /*22d40*/  FSEL R10, R34, -INF , P5 ;  /* 0xff800000220a7808 */ /* 0x001fca0002800000 */
[----:B------:R-:W-:Y:S01]  /*22d50*/  @P0 MOV R14, 0x7f800000 ;  /* 0x7f800000000e0802 */ /* 0x000fe20000000f00 */
[----:B------:R-:W-:Y:S01]  /*22d60*/  STL [R1+0x694], R12 ;  /* 0x0006940c01007387 */ /* 0x000fe20000100800 */
[----:B-1----:R-:W-:-:S03]  /*22d70*/  FSEL R11, R31, -INF , P6 ;  /* 0xff8000001f0b7808 */ /* 0x002fc60003000000 */
[----:B------:R0:W-:Y:S04]  /*22d80*/  STL [R1+0x698], R10 ;  /* 0x0006980a01007387 */ /* 0x0001e80000100800 */
[----:B------:R1:W-:Y:S01]  /*22d90*/  STL [R1+0x68c], R11 ;  /* 0x00068c0b01007387 */ /* 0x0003e20000100800 */
[----:B0-----:R-:W-:Y:S02]  /*22da0*/  FADD R10, R33, R32 ;  /* 0x00000020210a7221 */ /* 0x001fe40000000000 */
[----:B------:R-:W-:Y:S01]  /*22db0*/  @P0 FFMA.FTZ R10, R58, R14, +INF ;  /* 0x7f8000003a0a0423 */ /* 0x000fe2000001000e */
[----:B-1----:R-:W2:Y:S04]  /*22dc0*/  LDL.LU R11, [R1+0x160] ;  /* 0x00016000010b7983 */ /* 0x002ea80000300800 */
[----:B------:R0:W-:Y:S04]  /*22dd0*/  STL [R1+0x670], R10 ;  /* 0x0006700a01007387 */ /* 0x0001e80000100800 */
[----:B0-----:R-:W3:Y:S04]  /*22de0*/  LDL.LU R10, [R1+0x164] ;  /* 0x00016400010a7983 */ /* 0x001ee80000300800 */
[----:B--2---:R0:W-:Y:S04]  /*22df0*/  STL [R1+0x658], R11 ;  /* 0x0006580b01007387 */ /* 0x0041e80000100800 */
[----:B0-----:R-:W2:Y:S04]  /*22e00*/  LDL.LU R11, [R1+0x168] ;  /* 0x00016800010b7983 */ /* 0x001ea80000300800 */
[----:B---3--:R0:W-:Y:S04]  /*22e10*/  STL [R1+0x654], R10 ;  /* 0x0006540a01007387 */ /* 0x0081e80000100800 */
        /* <DEDUP_REMOVED lines=9> */
[----:B--2---:R-:W-:Y:S04]  /*22eb0*/  STL [R1+0x660], R11 ;  /* 0x0006600b01007387 */ /* 0x004fe80000100800 */
[----:B---3--:R0:W-:Y:S04]  /*22ec0*/  STL [R1+0xd38], R10 ;  /* 0x000d380a01007387 */ /* 0x0081e80000100800 */
[----:B0-----:R-:W2:Y:S04]  /*22ed0*/  LDL.LU R10, [R1+0x140] ;  /* 0x00014000010a7983 */ /* 0x001ea80000300800 */
[----:B------:R-:W3:Y:S04]  /*22ee0*/  LDL.LU R11, [R1+0x144] ;  /* 0x00014400010b7983 */ /* 0x000ee80000300800 */
[----:B--2---:R0:W-:Y:S04]  /*22ef0*/  STL [R1+0x640], R10 ;  /* 0x0006400a01007387 */ /* 0x0041e80000100800 */
[----:B0-----:R-:W2:Y:S04]  /*22f00*/  LDL.LU R10, [R1+0x148] ;  /* 0x00014800010a7983 */ /* 0x001ea80000300800 */
[----:B---3--:R0:W-:Y:S04]  /*22f10*/  STL [R1+0x638], R11 ;  /* 0x0006380b01007387 */ /* 0x0081e80000100800 */
[----:B--2---:R1:W-:Y:S04]  /*22f20*/  STL [R1+0xd3c], R10 ;  /* 0x000d3c0a01007387 */ /* 0x0043e80000100800 */
[----:B0-----:R-:W2:Y:S04]  /*22f30*/  LDL.LU R11, [R1+0x14c] ;  /* 0x00014c00010b7983 */ /* 0x001ea80000300800 */
[----:B-1----:R-:W3:Y:S04]  /*22f40*/  LDL.LU R10, [R1+0x130] ;  /* 0x00013000010a7983 */ /* 0x002ee80000300800 */
[----:B--2---:R0:W-:Y:S04]  /*22f50*/  STL [R1+0x648], R11 ;  /* 0x0006480b01007387 */ /* 0x0041e80000100800 */
[----:B0-----:R-:W2:Y:S04]  /*22f60*/  LDL.LU R11, [R1+0x134] ;  /* 0x00013400010b7983 */ /* 0x001ea80000300800 */
[----:B---3--:R0:W-:Y:S04]  /*22f70*/  STL [R1+0x630], R10 ;  /* 0x0006300a01007387 */ /* 0x0081e80000100800 */
[----:B0-----:R-:W3:Y:S04]  /*22f80*/  LDL.LU R10, [R1+0x138] ;  /* 0x00013800010a7983 */ /* 0x001ee80000300800 */
[----:B--2---:R-:W-:Y:S04]  /*22f90*/  STL [R1+0x62c], R11 ;  /* 0x00062c0b01007387 */ /* 0x004fe80000100800 */
[----:B---3--:R0:W-:Y:S04]  /*22fa0*/  STL [R1+0xd40], R10 ;  /* 0x000d400a01007387 */ /* 0x0081e80000100800 */
[----:B0-----:R-:W2:Y:S04]  /*22fb0*/  LDL.LU R10, [R1+0x13c] ;  /* 0x00013c00010a7983 */ /* 0x001ea80000300800 */
[----:B--2---:R0:W-:Y:S04]  /*22fc0*/  STL [R1+0xd44], R10 ;  /* 0x000d440a01007387 */ /* 0x0041e80000100800 */
[----:B0-----:R-:W2:Y:S04]  /*22fd0*/  LDL.LU R10, [R1+0x1a0] ;  /* 0x0001a000010a7983 */ /* 0x001ea80000300800 */
[----:B--2---:R0:W-:Y:S04]  /*22fe0*/  STL [R1+0xd68], R10 ;  /* 0x000d680a01007387 */ /* 0x0041e80000100800 */
[----:B0-----:R-:W2:Y:S04]  /*22ff0*/  LDL.LU R10, [R1+0x1a4] ;  /* 0x0001a400010a7983 */ /* 0x001ea80000300800 */
[----:B------:R-:W3:Y:S04]  /*23000*/  LDL.LU R123, [R1+0x1a8] ;  /* 0x0001a800017b7983 */ /* 0x000ee80000300800 */
[----:B--2---:R0:W-:Y:S04]  /*23010*/  STL [R1+0x624], R10 ;  /* 0x0006240a01007387 */ /* 0x0041e80000100800 */
[----:B---3--:R-:W-:Y:S04]  /*23020*/  STL [R1+0xd6c], R123 ;  /* 0x000d6c7b01007387 */ /* 0x008fe80000100800 */
[----:B0-----:R-:W2:Y:S04]  /*23030*/  LDL.LU R10, [R1+0x1ac] ;  /* 0x0001ac00010a7983 */ /* 0x001ea80000300800 */
[----:B--2---:R0:W-:Y:S04]  /*23040*/  STL [R1+0xd74], R10 ;  /* 0x000d740a01007387 */ /* 0x0041e80000100800 */
[----:B------:R-:W2:Y:S04]  /*23050*/  LDL.LU R11, [R1+0x190] ;  /* 0x00019000010b7983 */ /* 0x000ea80000300800 */
        /* <DEDUP_REMOVED lines=22> */
[----:B------:R-:W2:Y:S04]  /*231c0*/  LDL.LU R123, [R1+0x1c0] ;  /* 0x0001c000017b7983 */ /* 0x000ea80000300800 */
[----:B---3--:R-:W-:Y:S04]  /*231d0*/  STL [R1+0x298], R10 ;  /* 0x0002980a01007387 */ /* 0x008fe80000100800 */
[----:B--2---:R0:W-:Y:S04]  /*231e0*/  STL [R1+0xd78], R123 ;  /* 0x000d787b01007387 */ /* 0x0041e80000100800 */
[----:B------:R-:W2:Y:S04]  /*231f0*/  LDL.LU R125, [R1+0x1c4] ;  /* 0x0001c400017d7983 */ /* 0x000ea80000300800 */
[----:B--2---:R-:W-:Y:S04]  /*23200*/  STL [R1+0xd80], R125 ;  /* 0x000d807d01007387 */ /* 0x004fe80000100800 */
[----:B0-----:R-:W2:Y:S04]  /*23210*/  LDL.LU R123, [R1+0x1c8] ;  /* 0x0001c800017b7983 */ /* 0x001ea80000300800 */
[----:B--2---:R-:W-:Y:S04]  /*23220*/  STL [R1+0xd88], R123 ;  /* 0x000d887b01007387 */ /* 0x004fe80000100800 */
[----:B------:R-:W2:Y:S04]  /*23230*/  LDL.LU R124, [R1+0x1cc] ;  /* 0x0001cc00017c7983 */ /* 0x000ea80000300800 */
[----:B--2---:R-:W-:Y:S04]  /*23240*/  STL [R1+0xd8c], R124 ;  /* 0x000d8c7c01007387 */ /* 0x004fe80000100800 */
[----:B------:R-:W2:Y:S04]  /*23250*/  LDL.LU R10, [R1+0x200] ;  /* 0x00020000010a7983 */ /* 0x000ea80000300800 */
        /* <DEDUP_REMOVED lines=23> */
[----:B---3--:R0:W-:Y:S04]  /*233d0*/  STL [R1+0x240], R10 ;  /* 0x0002400a01007387 */ /* 0x0081e80000100800 */
[----:B--2---:R1:W-:Y:S04]  /*233e0*/  STL [R1+0xd9c], R123 ;  /* 0x000d9c7b01007387 */ /* 0x0043e80000100800 */
[----:B------:R-:W2:Y:S04]  /*233f0*/  LDL.LU R124, [R1+0x334] ;  /* 0x00033400017c7983 */ /* 0x000ea80000300800 */
[----:B--2---:R2:W-:Y:S04]  /*23400*/  STL [R1+0xda0], R124 ;  /* 0x000da07c01007387 */ /* 0x0045e80000100800 */
[----:B0-----:R-:W3:Y:S04]  /*23410*/  LDL.LU R10, [R1+0x338] ;  /* 0x00033800010a7983 */ /* 0x001ee80000300800 */
[----:B-1----:R-:W4:Y:S04]  /*23420*/  LDL.LU R123, [R1+0x33c] ;  /* 0x00033c00017b7983 */ /* 0x002f280000300800 */
[----:B---3--:R0:W-:Y:S04]  /*23430*/  STL [R1+0x234], R10 ;  /* 0x0002340a01007387 */ /* 0x0081e80000100800 */
[----:B----4-:R-:W-:Y:S04]  /*23440*/  STL [R1+0xdb4], R123 ;  /* 0x000db47b01007387 */ /* 0x010fe80000100800 */
[----:B------:R-:W3:Y:S04]  /*23450*/  LDL.LU R122, [R1+0x2c0] ;  /* 0x0002c000017a7983 */ /* 0x000ee80000300800 */
[----:B---3--:R-:W-:Y:S04]  /*23460*/  STL [R1+0xda8], R122 ;  /* 0x000da87a01007387 */ /* 0x008fe80000100800 */
[----:B------:R-:W3:Y:S04]  /*23470*/  LDL.LU R125, [R1+0x2c4] ;  /* 0x0002c400017d7983 */ /* 0x000ee80000300800 */
[----:B---3--:R-:W-:Y:S04]  /*23480*/  STL [R1+0xdac], R125 ;  /* 0x000dac7d01007387 */ /* 0x008fe80000100800 */
[----:B--2---:R-:W2:Y:S04]  /*23490*/  LDL.LU R124, [R1+0x2c8] ;  /* 0x0002c800017c7983 */ /* 0x004ea80000300800 */
[----:B--2---:R-:W-:Y:S04]  /*234a0*/  STL [R1+0xdb8], R124 ;  /* 0x000db87c01007387 */ /* 0x004fe80000100800 */
[----:B------:R-:W2:Y:S04]  /*234b0*/  LDL.LU R120, [R1+0x2cc] ;  /* 0x0002cc0001787983 */ /* 0x000ea80000300800 */
[----:B--2---:R-:W-:Y:S04]  /*234c0*/  STL [R1+0xdc0], R120 ;  /* 0x000dc07801007387 */ /* 0x004fe80000100800 */
[----:B0-----:R-:W2:Y:S04]  /*234d0*/  LDL.LU R10, [R1+0x2a0] ;  /* 0x0002a000010a7983 */ /* 0x001ea80000300800 */
[----:B--2---:R0:W-:Y:S04]  /*234e0*/  STL [R1+0xdb0], R10 ;  /* 0x000db00a01007387 */ /* 0x0041e80000100800 */
[----:B0-----:R-:W2:Y:S04]  /*234f0*/  LDL.LU R10, [R1+0x2a4] ;  /* 0x0002a400010a7983 */ /* 0x001ea80000300800 */
[----:B------:R-:W3:Y:S04]  /*23500*/  LDL.LU R122, [R1+0x2a8] ;  /* 0x0002a800017a7983 */ /* 0x000ee80000300800 */
[----:B--2---:R0:W-:Y:S04]  /*23510*/  STL [R1+0x218], R10 ;  /* 0x0002180a01007387 */ /* 0x0041e80000100800 */
[----:B---3--:R-:W-:Y:S04]  /*23520*/  STL [R1+0xdc4], R122 ;  /* 0x000dc47a01007387 */ /* 0x008fe80000100800 */
[----:B------:R-:W2:Y:S04]  /*23530*/  LDL.LU R125, [R1+0x2ac] ;  /* 0x0002ac00017d7983 */ /* 0x000ea80000300800 */
[----:B--2---:R-:W-:Y:S04]  /*23540*/  STL [R1+0xdc8], R125 ;  /* 0x000dc87d01007387 */ /* 0x004fe80000100800 */
        /* <DEDUP_REMOVED lines=8> */
[----:B--2---:R-:W-:Y:S04]  /*235d0*/  STL [R1+0x200], R11 ;  /* 0x0002000b01007387 */ /* 0x004fe80000100800 */
[----:B------:R-:W2:Y:S04]  /*235e0*/  LDL.LU R123, [R1+0x304] ;  /* 0x00030400017b7983 */ /* 0x000ea80000300800 */
[----:B---3--:R0:W-:Y:S04]  /*235f0*/  STL [R1+0x1fc], R10 ;  /* 0x0001fc0a01007387 */ /* 0x0081e80000100800 */
[----:B--2---:R1:W-:Y:S04]  /*23600*/  STL [R1+0xdd0], R123 ;  /* 0x000dd07b01007387 */ /* 0x0043e80000100800 */
[----:B0-----:R-:W2:Y:S04]  /*23610*/  LDL.LU R10, [R1+0x308] ;  /* 0x00030800010a7983 */ /* 0x001ea80000300800 */
[----:B-1----:R-:W3:Y:S04]  /*23620*/  LDL.LU R123, [R1+0x30c] ;  /* 0x00030c00017b7983 */ /* 0x002ee80000300800 */
[----:B--2---:R-:W-:Y:S04]  /*23630*/  STL [R1+0x1f4], R10 ;  /* 0x0001f40a01007387 */ /* 0x004fe80000100800 */
[----:B---3--:R-:W-:Y:S04]  /*23640*/  STL [R1+0xdf0], R123 ;  /* 0x000df07b01007387 */ /* 0x008fe80000100800 */
[----:B------:R-:W2:Y:S04]  /*23650*/  LDL.LU R124, [R1+0x2f0] ;  /* 0x0002f000017c7983 */ /* 0x000ea80000300800 */
[----:B--2---:R0:W-:Y:S04]  /*23660*/  STL [R1+0xdd4], R124 ;  /* 0x000dd47c01007387 */ /* 0x0041e80000100800 */
[----:B------:R-:W2:Y:S04]  /*23670*/  LDL.LU R121, [R1+0x2f4] ;  /* 0x0002f40001797983 */ /* 0x000ea80000300800 */
[----:B--2---:R1:W-:Y:S04]  /*23680*/  STL [R1+0xdd8], R121 ;  /* 0x000dd87901007387 */ /* 0x0043e80000100800 */
[----:B0-----:R-:W2:Y:S04]  /*23690*/  LDL.LU R124, [R1+0x2f8] ;  /* 0x0002f800017c7983 */ /* 0x001ea80000300800 */
[----:B--2---:R-:W-:Y:S04]  /*236a0*/  STL [R1+0xdf4], R124 ;  /* 0x000df47c01007387 */ /* 0x004fe80000100800 */
[----:B-1----:R-:W2:Y:S04]  /*236b0*/  LDL.LU R121, [R1+0x2fc] ;  /* 0x0002fc0001797983 */ /* 0x002ea80000300800 */
[----:B--2---:R-:W-:Y:S04]  /*236c0*/  STL [R1+0xdfc], R121 ;  /* 0x000dfc7901007387 */ /* 0x004fe80000100800 */
[----:B------:R-:W2:Y:S04]  /*236d0*/  LDL.LU R120, [R1+0x2e0] ;  /* 0x0002e00001787983 */ /* 0x000ea80000300800 */
[----:B--2---:R0:W-:Y:S04]  /*236e0*/  STL [R1+0xde0], R120 ;  /* 0x000de07801007387 */ /* 0x0041e80000100800 */
[----:B------:R-:W2:Y:S04]  /*236f0*/  LDL.LU R122, [R1+0x2e4] ;  /* 0x0002e400017a7983 */ /* 0x000ea80000300800 */
[----:B--2---:R1:W-:Y:S04]  /*23700*/  STL [R1+0xde4], R122 ;  /* 0x000de47a01007387 */ /* 0x0043e80000100800 */
[----:B------:R-:W2:Y:S04]  /*23710*/  LDL.LU R116, [R1+0x2e8] ;  /* 0x0002e80001747983 */ /* 0x000ea80000300800 */
[----:B--2---:R-:W-:Y:S04]  /*23720*/  STL [R1+0xe00], R116 ;  /* 0x000e007401007387 */ /* 0x004fe80000100800 */
[----:B0-----:R-:W2:Y:S04]  /*23730*/  LDL.LU R120, [R1+0x2ec] ;  /* 0x0002ec0001787983 */ /* 0x001ea80000300800 */
[----:B--2---:R-:W-:Y:S04]  /*23740*/  STL [R1+0xe04], R120 ;  /* 0x000e047801007387 */ /* 0x004fe80000100800 */
[----:B------:R-:W2:Y:S04]  /*23750*/  LDL.LU R125, [R1+0x2d0] ;  /* 0x0002d000017d7983 */ /* 0x000ea80000300800 */
[----:B--2---:R0:W-:Y:S04]  /*23760*/  STL [R1+0xde8], R125 ;  /* 0x000de87d01007387 */ /* 0x0041e80000100800 */
[----:B------:R-:W2:Y:S04]  /*23770*/  LDL.LU R10, [R1+0x2d4] ;  /* 0x0002d400010a7983 */ /* 0x000ea80000300800 */
[----:B--2---:R2:W-:Y:S04]  /*23780*/  STL [R1+0xdec], R10 ;  /* 0x000dec0a01007387 */ /* 0x0045e80000100800 */
[----:B-1----:R-:W3:Y:S04]  /*23790*/  LDL.LU R122, [R1+0x2d8] ;  /* 0x0002d800017a7983 */ /* 0x002ee80000300800 */
[----:B---3--:R-:W-:Y:S04]  /*237a0*/  STL [R1+0xe08], R122 ;  /* 0x000e087a01007387 */ /* 0x008fe80000100800 */
[----:B0-----:R-:W3:Y:S04]  /*237b0*/  LDL.LU R125, [R1+0x2dc] ;  /* 0x0002dc00017d7983 */ /* 0x001ee80000300800 */
[----:B---3--:R0:W-:Y:S04]  /*237c0*/  STL [R1+0xe0c], R125 ;  /* 0x000e0c7d01007387 */ /* 0x0081e80000100800 */
[----:B--2---:R-:W2:Y:S04]  /*237d0*/  LDL.LU R10, [R1+0x350] ;  /* 0x00035000010a7983 */ /* 0x004ea80000300800 */
[----:B--2---:R1:W-:Y:S04]  /*237e0*/  STL [R1+0xe10], R10 ;  /* 0x000e100a01007387 */ /* 0x0043e80000100800 */
[----:B------:R-:W2:Y:S04]  /*237f0*/  LDL.LU R123, [R1+0x354] ;  /* 0x00035400017b7983 */ /* 0x000ea80000300800 */
[----:B--2---:R2:W-:Y:S04]  /*23800*/  STL [R1+0xe14], R123 ;  /* 0x000e147b01007387 */ /* 0x0045e80000100800 */
[----:B0-----:R-:W3:Y:S04]  /*23810*/  LDL.LU R125, [R1+0x358] ;  /* 0x00035800017d7983 */ /* 0x001ee80000300800 */
[----:B---3--:R-:W-:Y:S04]  /*23820*/  STL [R1+0xe28], R125 ;  /* 0x000e287d01007387 */ /* 0x008fe80000100800 */
[----:B-1----:R-:W3:Y:S04]  /*23830*/  LDL.LU R10, [R1+0x35c] ;  /* 0x00035c00010a7983 */ /* 0x002ee80000300800 */
[----:B---3--:R-:W-:Y:S04]  /*23840*/  STL [R1+0xe2c], R10 ;  /* 0x000e2c0a01007387 */ /* 0x008fe80000100800 */
[----:B------:R-:W3:Y:S04]  /*23850*/  LDL.LU R124, [R1+0x340] ;  /* 0x00034000017c7983 */ /* 0x000ee80000300800 */
[----:B---3--:R0:W-:Y:S04]  /*23860*/  STL [R1+0xe1c], R124 ;  /* 0x000e1c7c01007387 */ /* 0x0081e80000100800 */
[----:B------:R-:W3:Y:S04]  /*23870*/  LDL.LU R117, [R1+0x344] ;  /* 0x0003440001757983 */ /* 0x000ee80000300800 */
[----:B---3--:R1:W-:Y:S04]  /*23880*/  STL [R1+0xe20], R117 ;  /* 0x000e207501007387 */ /* 0x0083e80000100800 */
[----:B--2---:R-:W2:Y:S04]  /*23890*/  LDL.LU R123, [R1+0x348] ;  /* 0x00034800017b7983 */ /* 0x004ea80000300800 */
[----:B--2---:R-:W-:Y:S04]  /*238a0*/  STL [R1+0xe34], R123 ;  /* 0x000e347b01007387 */ /* 0x004fe80000100800 */
[----:B------:R-:W2:Y:S04]  /*238b0*/  LDL.LU R114, [R1+0x34c] ;  /* 0x00034c0001727983 */ /* 0x000ea80000300800 */
[----:B--2---:R-:W-:Y:S04]  /*238c0*/  STL [R1+0xe38], R114 ;  /* 0x000e387201007387 */ /* 0x004fe80000100800 */
[----:B------:R-:W2:Y:S04]  /*238d0*/  LDL.LU R121, [R1+0x320] ;  /* 0x0003200001797983 */ /* 0x000ea80000300800 */
[----:B--2---:R2:W-:Y:S04]  /*238e0*/  STL [R1+0xe24], R121 ;  /* 0x000e247901007387 */ /* 0x0045e80000100800 */
[----:B------:R-:W3:Y:S04]  /*238f0*/  LDL.LU R116, [R1+0x324] ;  /* 0x0003240001747983 */ /* 0x000ee80000300800 */
[----:B---3--:R-:W-:Y:S04]  /*23900*/  STL [R1+0xe3c], R116 ;  /* 0x000e3c7401007387 */ /* 0x008fe80000100800 */
[----:B0-----:R-:W3:Y:S04]  /*23910*/  LDL.LU R124, [R1+0x328] ;  /* 0x00032800017c7983 */ /* 0x001ee80000300800 */
[----:B---3--:R-:W-:Y:S04]  /*23920*/  STL [R1+0xe40], R124 ;  /* 0x000e407c01007387 */ /* 0x008fe80000100800 */
[----:B-1----:R-:W3:Y:S04]  /*23930*/  LDL.LU R117, [R1+0x32c] ;  /* 0x00032c0001757983 */ /* 0x002ee80000300800 */
[----:B---3--:R0:W-:Y:S04]  /*23940*/  STL [R1+0xe44], R117 ;  /* 0x000e447501007387 */ /* 0x0081e80000100800 */
[----:B------:R-:W3:Y:S04]  /*23950*/  LDL.LU R120, [R1+0x310] ;  /* 0x0003100001787983 */ /* 0x000ee80000300800 */
[----:B---3--:R1:W-:Y:S04]  /*23960*/  STL [R1+0xe48], R120 ;  /* 0x000e487801007387 */ /* 0x0083e80000100800 */
[----:B------:R-:W3:Y:S04]  /*23970*/  LDL.LU R122, [R1+0x314] ;  /* 0x00031400017a7983 */ /* 0x000ee80000300800 */
[----:B---3--:R-:W-:Y:S04]  /*23980*/  STL [R1+0xe4c], R122 ;  /* 0x000e4c7a01007387 */ /* 0x008fe80000100800 */
[----:B------:R-:W3:Y:S04]  /*23990*/  LDL.LU R11, [R1+0x318] ;  /* 0x00031800010b7983 */ /* 0x000ee80000300800 */
[----:B------:R-:W4:Y:S04]  /*239a0*/  LDL.LU R10, [R1+0x31c] ;  /* 0x00031c00010a7983 */ /* 0x000f280000300800 */
[----:B---3--:R-:W-:Y:S04]  /*239b0*/  STL [R1+0x184], R11 ;  /* 0x0001840b01007387 */ /* 0x008fe80000100800 */
[----:B--2---:R-:W2:Y:S04]  /*239c0*/  LDL.LU R121, [R1+0x380] ;  /* 0x0003800001797983 */ /* 0x004ea80000300800 */
[----:B----4-:R3:W-:Y:S04]  /*239d0*/  STL [R1+0x180], R10 ;  /* 0x0001800a01007387 */ /* 0x0107e80000100800 */
[----:B--2---:R2:W-:Y:S04]  /*239e0*/  STL [R1+0xe54], R121 ;  /* 0x000e547901007387 */ /* 0x0045e80000100800 */
[----:B------:R-:W4:Y:S04]  /*239f0*/  LDL.LU R125, [R1+0x384] ;  /* 0x00038400017d7983 */ /* 0x000f280000300800 */
[----:B----4-:R4:W-:Y:S04]  /*23a00*/  STL [R1+0xe58], R125 ;  /* 0x000e587d01007387 */ /* 0x0109e80000100800 */
[----:B0-----:R-:W2:Y:S04]  /*23a10*/  LDL.LU R117, [R1+0x388] ;  /* 0x0003880001757983 */ /* 0x001ea80000300800 */
[----:B--2---:R-:W-:Y:S04]  /*23a20*/  STL [R1+0xe68], R117 ;  /* 0x000e687501007387 */ /* 0x004fe80000100800 */
[----:B-1----:R-:W2:Y:S04]  /*23a30*/  LDL.LU R120, [R1+0x38c] ;  /* 0x00038c0001787983 */ /* 0x002ea80000300800 */
[----:B--2---:R-:W-:Y:S04]  /*23a40*/  STL [R1+0xe6c], R120 ;  /* 0x000e6c7801007387 */ /* 0x004fe80000100800 */
[----:B---3--:R-:W2:Y:S04]  /*23a50*/  LDL.LU R10, [R1+0x370] ;  /* 0x00037000010a7983 */ /* 0x008ea80000300800 */
[----:B--2---:R0:W-:Y:S04]  /*23a60*/  STL [R1+0xe5c], R10 ;  /* 0x000e5c0a01007387 */ /* 0x0041e80000100800 */
[----:B------:R-:W2:Y:S04]  /*23a70*/  LDL.LU R115, [R1+0x374] ;  /* 0x0003740001737983 */ /* 0x000ea80000300800 */
[----:B--2---:R1:W-:Y:S04]  /*23a80*/  STL [R1+0xe60], R115 ;  /* 0x000e607301007387 */ /* 0x0043e80000100800 */
[----:B------:R-:W2:Y:S04]  /*23a90*/  LDL.LU R122, [R1+0x378] ;  /* 0x00037800017a7983 */ /* 0x000ea80000300800 */
[----:B--2---:R-:W-:Y:S04]  /*23aa0*/  STL [R1+0xe74], R122 ;  /* 0x000e747a01007387 */ /* 0x004fe80000100800 */
[----:B------:R-:W2:Y:S04]  /*23ab0*/  LDL.LU R113, [R1+0x37c] ;  /* 0x00037c0001717983 */ /* 0x000ea80000300800 */
[----:B--2---:R-:W-:Y:S04]  /*23ac0*/  STL [R1+0xe78], R113 ;  /* 0x000e787101007387 */ /* 0x004fe80000100800 */
[----:B------:R-:W2:Y:S04]  /*23ad0*/  LDL.LU R123, [R1+0x390] ;  /* 0x00039000017b7983 */ /* 0x000ea80000300800 */
[----:B--2---:R2:W-:Y:S04]  /*23ae0*/  STL [R1+0xe64], R123 ;  /* 0x000e647b01007387 */ /* 0x0045e80000100800 */
[----:B------:R-:W3:Y:S04]  /*23af0*/  LDL.LU R114, [R1+0x394] ;  /* 0x0003940001727983 */ /* 0x000ee80000300800 */
[----:B---3--:R-:W-:Y:S04]  /*23b00*/  STL [R1+0xe7c], R114 ;  /* 0x000e7c7201007387 */ /* 0x008fe80000100800 */
[----:B------:R-:W3:Y:S04]  /*23b10*/  LDL.LU R121, [R1+0x398] ;  /* 0x0003980001797983 */ /* 0x000ee80000300800 */
[----:B---3--:R-:W-:Y:S04]  /*23b20*/  STL [R1+0xe80], R121 ;  /* 0x000e807901007387 */ /* 0x008fe80000100800 */
[----:B----4-:R-:W3:Y:S04]  /*23b30*/  LDL.LU R125, [R1+0x39c] ;  /* 0x00039c00017d7983 */ /* 0x010ee80000300800 */
[----:B---3--:R3:W-:Y:S04]  /*23b40*/  STL [R1+0xe84], R125 ;  /* 0x000e847d01007387 */ /* 0x0087e80000100800 */
[----:B------:R-:W4:Y:S04]  /*23b50*/  LDL.LU R116, [R1+0x360] ;  /* 0x0003600001747983 */ /* 0x000f280000300800 */
[----:B----4-:R4:W-:Y:S04]  /*23b60*/  STL [R1+0xe88], R116 ;  /* 0x000e887401007387 */ /* 0x0109e80000100800 */
[----:B------:R-:W2:Y:S04]  /*23b70*/  LDL.LU R124, [R1+0x364] ;  /* 0x00036400017c7983 */ /* 0x000ea80000300800 */
[----:B--2---:R2:W-:Y:S04]  /*23b80*/  STL [R1+0xe8c], R124 ;  /* 0x000e8c7c01007387 */ /* 0x0045e80000100800 */
[----:B0-----:R-:W2:Y:S04]  /*23b90*/  LDL.LU R10, [R1+0x368] ;  /* 0x00036800010a7983 */ /* 0x001ea80000300800 */
[----:B--2---:R0:W-:Y:S04]  /*23ba0*/  STL [R1+0xe94], R10 ;  /* 0x000e940a01007387 */ /* 0x0041e80000100800 */
[----:B-1----:R-:W2:Y:S04]  /*23bb0*/  LDL.LU R115, [R1+0x36c] ;  /* 0x00036c0001737983 */ /* 0x002ea80000300800 */
[----:B--2---:R1:W-:Y:S04]  /*23bc0*/  STL [R1+0xe98], R115 ;  /* 0x000e987301007387 */ /* 0x0043e80000100800 */
[----:B------:R-:W2:Y:S04]  /*23bd0*/  LDL.LU R123, [R1+0x3a0] ;  /* 0x0003a000017b7983 */ /* 0x000ea80000300800 */
[----:B--2---:R2:W-:Y:S04]  /*23be0*/  STL [R1+0xe9c], R123 ;  /* 0x000e9c7b01007387 */ /* 0x0045e80000100800 */
[----:B------:R-:W2:Y:S04]  /*23bf0*/  LDL.LU R117, [R1+0x3a4] ;  /* 0x0003a40001757983 */ /* 0x000ea80000300800 */
[----:B--2---:R2:W-:Y:S04]  /*23c00*/  STL [R1+0xea0], R117 ;  /* 0x000ea07501007387 */ /* 0x0045e80000100800 */
[----:B---3--:R-:W3:Y:S04]  /*23c10*/  LDL.LU R125, [R1+0x3a8] ;  /* 0x0003a800017d7983 */ /* 0x008ee80000300800 */
[----:B---3--:R-:W-:Y:S04]  /*23c20*/  STL [R1+0xea4], R125 ;  /* 0x000ea47d01007387 */ /* 0x008fe80000100800 */
[----:B----4-:R-:W3:Y:S04]  /*23c30*/  LDL.LU R116, [R1+0x3ac] ;  /* 0x0003ac0001747983 */ /* 0x010ee80000300800 */
[----:B---3--:R-:W-:Y:S04]  /*23c40*/  STL [R1+0xea8], R116 ;  /* 0x000ea87401007387 */ /* 0x008fe80000100800 */
[----:B------:R-:W3:Y:S04]  /*23c50*/  LDL.LU R120, [R1+0x120] ;  /* 0x0001200001787983 */ /* 0x000ee80000300800 */
        /* <DEDUP_REMOVED lines=11> */
[----:B0-----:R-:W3:Y:S04]  /*23d10*/  LDL.LU R10, [R1+0x118] ;  /* 0x00011800010a7983 */ /* 0x001ee80000300800 */
[----:B---3--:R0:W-:Y:S04]  /*23d20*/  STL [R1+0xecc], R10 ;  /* 0x000ecc0a01007387 */ /* 0x0081e80000100800 */
[----:B-1----:R-:W3:Y:S04]  /*23d30*/  LDL.LU R115, [R1+0x11c] ;  /* 0x00011c0001737983 */ /* 0x002ee80000300800 */
[----:B---3--:R-:W-:Y:S04]  /*23d40*/  STL [R1+0xed0], R115 ;  /* 0x000ed07301007387 */ /* 0x008fe80000100800 */
[----:B------:R-:W3:Y:S04]  /*23d50*/  LDL.LU R114, [R1+0x100] ;  /* 0x0001000001727983 */ /* 0x000ee80000300800 */
[----:B---3--:R-:W-:Y:S04]  /*23d60*/  STL [R1+0xed4], R114 ;  /* 0x000ed47201007387 */ /* 0x008fe80000100800 */
[----:B------:R-:W3:Y:S04]  /*23d70*/  LDL.LU R121, [R1+0x104] ;  /* 0x0001040001797983 */ /* 0x000ee80000300800 */
[----:B---3--:R-:W-:Y:S04]  /*23d80*/  STL [R1+0xed8], R121 ;  /* 0x000ed87901007387 */ /* 0x008fe80000100800 */
[----:B------:R-:W3:Y:S04]  /*23d90*/  LDL.LU R123, [R1+0x108] ;  /* 0x00010800017b7983 */ /* 0x000ee80000300800 */
[----:B---3--:R-:W-:Y:S04]  /*23da0*/  STL [R1+0xedc], R123 ;  /* 0x000edc7b01007387 */ /* 0x008fe80000100800 */
[----:B--2---:R-:W2:Y:S04]  /*23db0*/  LDL.LU R117, [R1+0x10c] ;  /* 0x00010c0001757983 */ /* 0x004ea80000300800 */
[----:B--2---:R-:W-:Y:S04]  /*23dc0*/  STL [R1+0xee0], R117 ;  /* 0x000ee07501007387 */ /* 0x004fe80000100800 */
[----:B0-----:R-:W2:Y:S04]  /*23dd0*/  LDL.LU R10, [R1+0xf0] ;  /* 0x0000f000010a7983 */ /* 0x001ea80000300800 */
[----:B------:R-:W3:Y:S04]  /*23de0*/  LDL.LU R125, [R1+0xf4] ;  /* 0x0000f400017d7983 */ /* 0x000ee80000300800 */
[----:B--2---:R0:W-:Y:S04]  /*23df0*/  STL [R1+0xac], R10 ;  /* 0x0000ac0a01007387 */ /* 0x0041e80000100800 */
[----:B---3--:R-:W-:Y:S04]  /*23e00*/  STL [R1+0xee8], R125 ;  /* 0x000ee87d01007387 */ /* 0x008fe80000100800 */
[----:B------:R-:W2:Y:S04]  /*23e10*/  LDL.LU R112, [R1+0xf8] ;  /* 0x0000f80001707983 */ /* 0x000ea80000300800 */
[----:B--2---:R-:W-:Y:S04]  /*23e20*/  STL [R1+0xeec], R112 ;  /* 0x000eec7001007387 */ /* 0x004fe80000100800 */
[----:B------:R-:W2:Y:S04]  /*23e30*/  LDL.LU R12, [R1+0xfc] ;  /* 0x0000fc00010c7983 */ /* 0x000ea80000300800 */
[----:B--2---:R-:W-:Y:S04]  /*23e40*/  STL [R1+0xef0], R12 ;  /* 0x000ef00c01007387 */ /* 0x004fe80000100800 */
[----:B0-----:R-:W2:Y:S04]  /*23e50*/  LDL.LU R10, [R1+0xe0] ;  /* 0x0000e000010a7983 */ /* 0x001ea80000300800 */
[----:B------:R-:W3:Y:S04]  /*23e60*/  LDL.LU R116, [R1+0xe4] ;  /* 0x0000e40001747983 */ /* 0x000ee80000300800 */
[----:B--2---:R0:W-:Y:S04]  /*23e70*/  STL [R1+0x9c], R10 ;  /* 0x00009c0a01007387 */ /* 0x0041e80000100800 */
[----:B---3--:R-:W-:Y:S04]  /*23e80*/  STL [R1+0xef4], R116 ;  /* 0x000ef47401007387 */ /* 0x008fe80000100800 */
[----:B------:R-:W2:Y:S04]  /*23e90*/  LDL.LU R122, [R1+0xe8] ;  /* 0x0000e800017a7983 */ /* 0x000ea80000300800 */
[----:B--2---:R1:W-:Y:S04]  /*23ea0*/  STL [R1+0xef8], R122 ;  /* 0x000ef87a01007387 */ /* 0x0043e80000100800 */
[----:B------:R-:W2:Y:S04]  /*23eb0*/  LDL.LU R113, [R1+0xec] ;  /* 0x0000ec0001717983 */ /* 0x000ea80000300800 */
[----:B--2---:R2:W-:Y:S04]  /*23ec0*/  STL [R1+0xefc], R113 ;  /* 0x000efc7101007387 */ /* 0x0045e80000100800 */
[----:B------:R-:W3:Y:S04]  /*23ed0*/  LDL.LU R120, [R1+0x3d0] ;  /* 0x0003d00001787983 */ /* 0x000ee80000300800 */
[----:B---3--:R3:W-:Y:S04]  /*23ee0*/  STL [R1+0xf00], R120 ;  /* 0x000f007801007387 */ /* 0x0087e80000100800 */
[----:B------:R-:W4:Y:S04]  /*23ef0*/  LDL.LU R105, [R1+0x3d4] ;  /* 0x0003d40001697983 */ /* 0x000f280000300800 */
[----:B----4-:R4:W-:Y:S04]  /*23f00*/  STL [R1+0xf08], R105 ;  /* 0x000f086901007387 */ /* 0x0109e80000100800 */
[----:B------:R-:W2:Y:S04]  /*23f10*/  LDL.LU R106, [R1+0x3d8] ;  /* 0x0003d800016a7983 */ /* 0x000ea80000300800 */
[----:B--2---:R2:W-:Y:S04]  /*23f20*/  STL [R1+0xf0c], R106 ;  /* 0x000f0c6a01007387 */ /* 0x0045e80000100800 */
[----:B0-----:R-:W2:Y:S04]  /*23f30*/  LDL.LU R10, [R1+0x3dc] ;  /* 0x0003dc00010a7983 */ /* 0x001ea80000300800 */
[----:B--2---:R0:W-:Y:S04]  /*23f40*/  STL [R1+0xf10], R10 ;  /* 0x000f100a01007387 */ /* 0x0041e80000100800 */
[----:B------:R-:W2:Y:S04]  /*23f50*/  LDL.LU R107, [R1+0x3b0] ;  /* 0x0003b000016b7983 */ /* 0x000ea80000300800 */
[----:B--2---:R2:W-:Y:S04]  /*23f60*/  STL [R1+0xf14], R107 ;  /* 0x000f146b01007387 */ /* 0x0045e80000100800 */
[----:B------:R-:W2:Y:S04]  /*23f70*/  LDL.LU R124, [R1+0x3b4] ;  /* 0x0003b400017c7983 */ /* 0x000ea80000300800 */
[----:B--2---:R-:W-:Y:S04]  /*23f80*/  STL [R1+0xf1c], R124 ;  /* 0x000f1c7c01007387 */ /* 0x004fe80000100800 */
[----:B------:R-:W2:Y:S04]  /*23f90*/  LDL.LU R115, [R1+0x3b8] ;  /* 0x0003b80001737983 */ /* 0x000ea80000300800 */
[----:B------:R-:W2:Y:S04]  /*23fa0*/  LDL.LU R114, [R1+0x3bc] ;  /* 0x0003bc0001727983 */ /* 0x000ea80000300800 */
[----:B------:R-:W2:Y:S04]  /*23fb0*/  LDL.LU R121, [R1+0x490] ;  /* 0x0004900001797983 */ /* 0x000ea80000300800 */
[----:B------:R-:W2:Y:S04]  /*23fc0*/  LDL.LU R123, [R1+0x494] ;  /* 0x00049400017b7983 */ /* 0x000ea80000300800 */
[----:B------:R-:W2:Y:S04]  /*23fd0*/  LDL.LU R13, [R1+0x498] ;  /* 0x00049800010d7983 */ /* 0x000ea80000300800 */
[----:B-1----:R-:W2:Y:S04]  /*23fe0*/  LDL.LU R122, [R1+0x49c] ;  /* 0x00049c00017a7983 */ /* 0x002ea80000300800 */
[----:B------:R-:W2:Y:S04]  /*23ff0*/  LDL.LU R117, [R1+0x3f0] ;  /* 0x0003f00001757983 */ /* 0x000ea80000300800 */
[----:B------:R-:W2:Y:S04]  /*24000*/  LDL.LU R104, [R1+0x3f4] ;  /* 0x0003f40001687983 */ /* 0x000ea80000300800 */
[----:B------:R-:W2:Y:S04]  /*24010*/  LDL.LU R113, [R1+0x3f8] ;  /* 0x0003f80001717983 */ /* 0x000ea80000300800 */
[----:B---3--:R-:W3:Y:S04]  /*24020*/  LDL.LU R120, [R1+0x3fc] ;  /* 0x0003fc0001787983 */ /* 0x008ee80000300800 */
[----:B------:R-:W2:Y:S04]  /*24030*/  LDL.LU R125, [R1+0x3e0] ;  /* 0x0003e000017d7983 */ /* 0x000ea80000300800 */
[----:B------:R-:W2:Y:S04]  /*24040*/  LDL.LU R112, [R1+0x3e4] ;  /* 0x0003e40001707983 */ /* 0x000ea80000300800 */
[----:B------:R-:W2:Y:S04]  /*24050*/  LDL.LU R103, [R1+0x3e8] ;  /* 0x0003e80001677983 */ /* 0x000ea80000300800 */
[----:B----4-:R-:W4:Y:S04]  /*24060*/  LDL.LU R105, [R1+0x3ec] ;  /* 0x0003ec0001697983 */ /* 0x010f280000300800 */
[----:B------:R-:W2:Y:S04]  /*24070*/  LDL.LU R12, [R1+0x3c0] ;  /* 0x0003c000010c7983 */ /* 0x000ea80000300800 */
[----:B------:R-:W2:Y:S04]  /*24080*/  LDL.LU R116, [R1+0x3c4] ;  /* 0x0003c40001747983 */ /* 0x000ea80000300800 */
[----:B------:R-:W2:Y:S04]  /*24090*/  LDL.LU R106, [R1+0x3c8] ;  /* 0x0003c800016a7983 */ /* 0x000ea80000300800 */
[----:B0-----:R-:W2:Y:S04]  /*240a0*/  LDL.LU R10, [R1+0x3cc] ;  /* 0x0003cc00010a7983 */ /* 0x001ea80000300800 */
[----:B------:R-:W2:Y:S04]  /*240b0*/  LDL.LU R107, [R1+0x4c0] ;  /* 0x0004c000016b7983 */ /* 0x000ea80000300800 */
[----:B------:R-:W2:Y:S04]  /*240c0*/  LDL.LU R11, [R1+0x4c4] ;  /* 0x0004c400010b7983 */ /* 0x000ea80000300800 */
[----:B------:R-:W2:Y:S04]  /*240d0*/  LDL.LU R14, [R1+0x4c8] ;  /* 0x0004c800010e7983 */ /* 0x000ea80000300800 */
[----:B------:R-:W3:Y:S04]  /*240e0*/  LDL.LU R102, [R1+0x4cc] ;  /* 0x0004cc0001667983 */ /* 0x000ee80000300800 */
[----:B--2---:R0:W-:Y:S04]  /*240f0*/  STL [R1+0x24], R14 ;  /* 0x0000240e01007387 */ /* 0x0041e80000100800 */
[----:B------:R-:W2:Y:S04]  /*24100*/  LDL.LU R15, [R1+0x4b0] ;  /* 0x0004b000010f7983 */ /* 0x000ea80000300800 */
[----:B0-----:R-:W3:Y:S04]  /*24110*/  LDL.LU R14, [R1+0x4b4] ;  /* 0x0004b400010e7983 */ /* 0x001ee80000300800 */
[----:B--2---:R0:W-:Y:S04]  /*24120*/  STL [R1+0x1c], R15 ;  /* 0x00001c0f01007387 */ /* 0x0041e80000100800 */
[----:B0-----:R-:W2:Y:S04]  /*24130*/  LDL.LU R15, [R1+0x4b8] ;  /* 0x0004b800010f7983 */ /* 0x001ea80000300800 */
[----:B------:R-:W3:Y:S04]  /*24140*/  LDL.LU R124, [R1+0x4bc] ;  /* 0x0004bc00017c7983 */ /* 0x000ee80000300800 */
[----:B--2---:R0:W-:Y:S04]  /*24150*/  STL [R1+0x14], R15 ;  /* 0x0000140f01007387 */ /* 0x0041e80000100800 */
[----:B0-----:R-:W2:Y:S04]  /*24160*/  LDL.LU R15, [R1+0x4a0] ;  /* 0x0004a000010f7983 */ /* 0x001ea80000300800 */
[----:B------:R-:W3:Y:S04]  /*24170*/  LDL.LU R16, [R1+0x4a4] ;  /* 0x0004a40001107983 */ /* 0x000ee80000300800 */
[----:B--2---:R0:W-:Y:S04]  /*24180*/  STL [R1+0xc], R15 ;  /* 0x00000c0f01007387 */ /* 0x0041e80000100800 */
[----:B0-----:R-:W2:Y:S04]  /*24190*/  LDL.LU R15, [R1+0x4a8] ;  /* 0x0004a800010f7983 */ /* 0x001ea80000300800 */
[----:B---3--:R0:W-:Y:S04]  /*241a0*/  STL [R1+0x8], R16 ;  /* 0x0000081001007387 */ /* 0x0081e80000100800 */
[----:B------:R-:W3:Y:S01]  /*241b0*/  LDL.LU R119, [R1+0x4ac] ;  /* 0x0004ac0001777983 */ /* 0x000ee20000300800 */
[----:B------:R-:W-:Y:S01]  /*241c0*/  FSETP.NEU.AND P6, PT, R94, RZ, PT ;  /* 0x000000ff5e00720b */ /* 0x000fe20003fcd000 */
[----:B------:R-:W-:-:S03]  /*241d0*/  IMAD.MOV.U32 R109, RZ, RZ, R14 ;  /* 0x000000ffff6d7224 */ /* 0x000fc600078e000e */
[----:B------:R-:W-:Y:S02]  /*241e0*/  FSEL R96, R96, -INF , P6 ;  /* 0xff80000060607808 */ /* 0x000fe40003000000 */
[----:B------:R-:W-:-:S04]  /*241f0*/  FSETP.NEU.AND P6, PT, R95, RZ, PT ;  /* 0x000000ff5f00720b */ /* 0x000fc80003fcd000 */
[----:B------:R-:W-:Y:S01]  /*24200*/  FSEL R97, R97, -INF , P6 ;  /* 0xff80000061617808 */ /* 0x000fe20003000000 */
[----:B--2---:R1:W-:Y:S04]  /*24210*/  STL [R1+0x4], R15 ;  /* 0x0000040f01007387 */ /* 0x0043e80000100800 */
        /* <DEDUP_REMOVED lines=73> */
[----:B0-----:R-:W2:Y:S04]  /*246b0*/  LDL.LU R16, [R1+0x604] ;  /* 0x0006040001107983 */ /* 0x001ea80000300800 */
[----:B-1----:R-:W2:Y:S04]  /*246c0*/  LDL.LU R15, [R1+0x968] ;  /* 0x00096800010f7983 */ /* 0x002ea80000300800 */
[----:B------:R-:W3:Y:S04]  /*246d0*/  LDL.LU R14, [R1+0x608] ;  /* 0x00060800010e7983 */ /* 0x000ee80000300800 */
[----:B------:R-:W3:Y:S04]  /*246e0*/  LDL.LU R94, [R1+0x60c] ;  /* 0x00060c00015e7983 */ /* 0x000ee80000300800 */
[----:B------:R0:W-:Y:S04]  /*246f0*/  STL [R1+0x4b8], R96 ;  /* 0x0004b86001007387 */ /* 0x0001e80000100800 */
[----:B------:R-:W4:Y:S04]  /*24700*/  LDL.LU R95, [R1+0x610] ;  /* 0x00061000015f7983 */ /* 0x000f280000300800 */
[----:B0-----:R-:W4:Y:S04]  /*24710*/  LDL.LU R96, [R1+0x614] ;  /* 0x0006140001607983 */ /* 0x001f280000300800 */
[----:B------:R-:W-:Y:S04]  /*24720*/  STL [R1+0xc80], R118 ;  /* 0x000c807601007387 */ /* 0x000fe80000100800 */
[----:B------:R0:W-:Y:S04]  /*24730*/  STL [R1+0x4b4], R97 ;  /* 0x0004b46101007387 */ /* 0x0001e80000100800 */
[----:B0-----:R-:W4:Y:S04]  /*24740*/  LDL.LU R97, [R1+0x618] ;  /* 0x0006180001617983 */ /* 0x001f280000300800 */
[----:B------:R-:W4:Y:S01]  /*24750*/  LDL.LU R98, [R1+0x61c] ;  /* 0x00061c0001627983 */ /* 0x000f220000300800 */
[----:B------:R-:W-:-:S02]  /*24760*/  LOP3.LUT P6, RZ, R118, 0x10, RZ, 0xc0, !PT ;  /* 0x0000001076ff7812 */ /* 0x000fc400078cc0ff */
[----:B------:R-:W-:Y:S02]  /*24770*/  MOV R118, R109 ;  /* 0x0000006d00767202 */ /* 0x000fe40000000f00 */
[C---:B--2---:R-:W-:Y:S01]  /*24780*/  FSETP.GT.AND P0, PT, |R15|.reuse, 8.50705917302346158658e+37, PT ;  /* 0x7e8000000f00780b */ /* 0x044fe20003f04200 */
[C---:B------:R-:W-:Y:S01]  /*24790*/  FMUL R108, R15.reuse, 8388608 ;  /* 0x4b0000000f6c7820 */ /* 0x040fe20000400000 */
[C---:B------:R-:W-:Y:S02]  /*247a0*/  FSETP.GEU.AND P1, PT, R15.reuse, 1.175494350822287508e-38, PT ;  /* 0x008000000f00780b */ /* 0x040fe40003f2e000 */
[----:B------:R-:W-:Y:S02]  /*247b0*/  FSETP.GEU.AND P2, PT, |R15|, 1.175494350822287508e-38, PT ;  /* 0x008000000f00780b */ /* 0x000fe40003f4e200 */
[----:B------:R-:W-:Y:S02]  /*247c0*/  FSEL R110, R108, R15, !P1 ;  /* 0x0000000f6c6e7208 */ /* 0x000fe40004800000 */
[----:B------:R-:W-:-:S02]  /*247d0*/  FSEL R108, RZ, -23, P1 ;  /* 0xc1b80000ff6c7808 */ /* 0x000fc40000800000 */
[----:B------:R-:W-:-:S03]  /*247e0*/  FSETP.GT.AND P1, PT, |R0|, 8.50705917302346158658e+37, PT ;  /* 0x7e8000000000780b */ /* 0x000fc60003f24200 */
[----:B---3--:R-:W-:Y:S02]  /*247f0*/  @P0 FMUL R94, R94, 0.25 ;  /* 0x3e8000005e5e0820 */ /* 0x008fe40000400000 */
[----:B------:R-:W-:Y:S02]  /*24800*/  @P0 FMUL R14, R14, 0.25 ;  /* 0x3e8000000e0e0820 */ /* 0x000fe40000400000 */
[----:B------:R-:W-:Y:S02]  /*24810*/  @P0 FMUL R18, R18, 0.25 ;  /* 0x3e80000012120820 */ /* 0x000fe40000400000 */
[----:B------:R-:W-:Y:S02]  /*24820*/  @P0 FMUL R19, R19, 0.25 ;  /* 0x3e80000013130820 */ /* 0x000fe40000400000 */
[----:B------:R-:W-:Y:S02]  /*24830*/  @P0 FMUL R22, R22, 0.25 ;  /* 0x3e80000016160820 */ /* 0x000fe40000400000 */
[----:B------:R-:W-:-:S02]  /*24840*/  @P0 FMUL R15, R15, 0.25 ;  /* 0x3e8000000f0f0820 */ /* 0x000fc40000400000 */
[----:B------:R-:W-:Y:S02]  /*24850*/  @P0 FMUL R23, R23, 0.25 ;  /* 0x3e80000017170820 */ /* 0x000fe40000400000 */
[----:B------:R-:W-:Y:S02]  /*24860*/  @!P2 FMUL R94, R94, 16777216 ;  /* 0x4b8000005e5ea820 */ /* 0x000fe40000400000 */
[----:B------:R-:W-:Y:S02]  /*24870*/  @!P2 FMUL R14, R14, 16777216 ;  /* 0x4b8000000e0ea820 */ /* 0x000fe40000400000 */
[----:B------:R-:W-:Y:S02]  /*24880*/  @!P2 FMUL R18, R18, 16777216 ;  /* 0x4b8000001212a820 */ /* 0x000fe40000400000 */
[----:B------:R-:W-:Y:S02]  /*24890*/  @!P2 FMUL R19, R19, 16777216 ;  /* 0x4b8000001313a820 */ /* 0x000fe40000400000 */
[----:B----4-:R-:W-:-:S02]  /*248a0*/  @P0 FMUL R97, R97, 0.25 ;  /* 0x3e80000061610820 */ /* 0x010fc40000400000 */
[----:B------:R-:W-:Y:S01]  /*248b0*/  @P0 FMUL R98, R98, 0.25 ;  /* 0x3e80000062620820 */ /* 0x000fe20000400000 */
[----:B------:R-:W-:Y:S01]  /*248c0*/  FSETP.GEU.AND P0, PT, |R0|, 1.175494350822287508e-38, PT ;  /* 0x008000000000780b */ /* 0x000fe20003f0e200 */
[----:B------:R-:W-:Y:S02]  /*248d0*/  @!P2 FMUL R97, R97, 16777216 ;  /* 0x4b8000006161a820 */ /* 0x000fe40000400000 */
[----:B------:R-:W-:Y:S02]  /*248e0*/  @!P2 FMUL R98, R98, 16777216 ;  /* 0x4b8000006262a820 */ /* 0x000fe40000400000 */
[----:B------:R-:W-:Y:S02]  /*248f0*/  @!P2 FMUL R22, R22, 16777216 ;  /* 0x4b8000001616a820 */ /* 0x000fe40000400000 */
[----:B------:R-:W-:Y:S02]  /*24900*/  @!P2 FMUL R15, R15, 16777216 ;  /* 0x4b8000000f0fa820 */ /* 0x000fe40000400000 */
[----:B------:R-:W-:Y:S01]  /*24910*/  @!P2 FMUL R23, R23, 16777216 ;  /* 0x4b8000001717a820 */ /* 0x000fe20000400000 */
[----:B------:R-:W-:Y:S01]  /*24920*/  FSETP.GT.AND P2, PT, |R2|, 8.50705917302346158658e+37, PT ;  /* 0x7e8000000200780b */ /* 0x000fe20003f44200 */
[----:B------:R-:W-:-:S02]  /*24930*/  @P1 FMUL R96, R96, 0.25 ;  /* 0x3e80000060601820 */ /* 0x000fc40000400000 */
[----:B------:R-:W-:Y:S02]  /*24940*/  @P1 FMUL R95, R95, 0.25 ;  /* 0x3e8000005f5f1820 */ /* 0x000fe40000400000 */
[----:B------:R-:W-:Y:S02]  /*24950*/  @P1 FMUL R16, R16, 0.25 ;  /* 0x3e80000010101820 */ /* 0x000fe40000400000 */
[----:B------:R-:W-:Y:S02]  /*24960*/  @P1 FMUL R17, R17, 0.25 ;  /* 0x3e80000011111820 */ /* 0x000fe40000400000 */
[----:B------:R-:W-:Y:S02]  /*24970*/  @P1 FMUL R20, R20, 0.25 ;  /* 0x3e80000014141820 */ /* 0x000fe40000400000 */
[----:B------:R-:W-:Y:S02]  /*24980*/  @P1 FMUL R21, R21, 0.25 ;  /* 0x3e80000015151820 */ /* 0x000fe40000400000 */
[----:B------:R-:W-:-:S02]  /*24990*/  @P1 FMUL R24, R24, 0.25 ;  /* 0x3e80000018181820 */ /* 0x000fc40000400000 */
[----:B------:R-:W-:Y:S02]  /*249a0*/  @P1 FMUL R0, R0, 0.25 ;  /* 0x3e80000000001820 */ /* 0x000fe40000400000 */
[----:B------:R-:W-:Y:S01]  /*249b0*/  @P1 FMUL R25, R25, 0.25 ;  /* 0x3e80000019191820 */ /* 0x000fe20000400000 */
[----:B------:R-:W-:Y:S01]  /*249c0*/  FSETP.GEU.AND P1, PT, |R2|, 1.175494350822287508e-38, PT ;  /* 0x008000000200780b */ /* 0x000fe20003f2e200 */
[----:B------:R-:W-:Y:S02]  /*249d0*/  @!P0 FMUL R96, R96, 16777216 ;  /* 0x4b80000060608820 */ /* 0x000fe40000400000 */
[----:B------:R-:W-:Y:S02]  /*249e0*/  @!P0 FMUL R95, R95, 16777216 ;  /* 0x4b8000005f5f8820 */ /* 0x000fe40000400000 */
[----:B------:R-:W-:Y:S02]  /*249f0*/  @!P0 FMUL R16, R16, 16777216 ;  /* 0x4b80000010108820 */ /* 0x000fe40000400000 */
[----:B------:R-:W-:-:S02]  /*24a00*/  @!P0 FMUL R17, R17, 16777216 ;  /* 0x4b80000011118820 */ /* 0x000fc40000400000 */
        /* <DEDUP_REMOVED lines=16> */
[----:B------:R0:W-:Y:S01]  /*24b10*/  STL [R1+0x4b0], R110 ;  /* 0x0004b06e01007387 */ /* 0x0001e20000100800 */
[----:B------:R-:W-:Y:S02]  /*24b20*/  @!P1 FMUL R26, R26, 16777216 ;  /* 0x4b8000001a1a9820 */ /* 0x000fe40000400000 */
[----:B------:R-:W-:Y:S02]  /*24b30*/  @!P1 FMUL R27, R27, 16777216 ;  /* 0x4b8000001b1b9820 */ /* 0x000fe40000400000 */
[----:B------:R-:W-:Y:S02]  /*24b40*/  @!P1 FMUL R30, R30, 16777216 ;  /* 0x4b8000001e1e9820 */ /* 0x000fe40000400000 */
[----:B------:R-:W-:-:S02]  /*24b50*/  @!P1 FMUL R31, R31, 16777216 ;  /* 0x4b8000001f1f9820 */ /* 0x000fc40000400000 */
[----:B------:R-:W-:Y:S01]  /*24b60*/  @!P1 FMUL R34, R34, 16777216 ;  /* 0x4b80000022229820 */ /* 0x000fe20000400000 */
[----:B0-----:R-:W2:Y:S01]  /*24b70*/  LDL.LU R110, [R1+0x9c] ;  /* 0x00009c00016e7983 */ /* 0x001ea20000300800 */
[----:B------:R-:W-:Y:S02]  /*24b80*/  @!P1 FMUL R35, R35, 16777216 ;  /* 0x4b80000023239820 */ /* 0x000fe40000400000 */
[----:B------:R-:W-:Y:S01]  /*24b90*/  @!P1 FMUL R38, R38, 16777216 ;  /* 0x4b80000026269820 */ /* 0x000fe20000400000 */
[----:B------:R0:W-:Y:S01]  /*24ba0*/  STL [R1+0x100], R108 ;  /* 0x0001006c01007387 */ /* 0x0001e20000100800 */
[----:B------:R-:W-:Y:S02]  /*24bb0*/  @!P1 FMUL R2, R2, 16777216 ;  /* 0x4b80000002029820 */ /* 0x000fe40000400000 */
[----:B------:R-:W-:Y:S01]  /*24bc0*/  @!P1 FMUL R39, R39, 16777216 ;  /* 0x4b80000027279820 */ /* 0x000fe20000400000 */
[----:B------:R-:W-:Y:S01]  /*24bd0*/  FSETP.GT.AND P1, PT, |R4|, 8.50705917302346158658e+37, PT ;  /* 0x7e8000000400780b */ /* 0x000fe20003f24200 */
[----:B------:R-:W-:-:S02]  /*24be0*/  @P0 FMUL R28, R28, 0.25 ;  /* 0x3e8000001c1c0820 */ /* 0x000fc40000400000 */
[----:B------:R-:W-:Y:S01]  /*24bf0*/  @P0 FMUL R29, R29, 0.25 ;  /* 0x3e8000001d1d0820 */ /* 0x000fe20000400000 */
[----:B0-----:R-:W3:Y:S01]  /*24c00*/  LDL.LU R108, [R1+0xac] ;  /* 0x0000ac00016c7983 */ /* 0x001ee20000300800 */
[----:B------:R-:W-:-:S03]  /*24c10*/  @P0 FMUL R32, R32, 0.25 ;  /* 0x3e80000020200820 */ /* 0x000fc60000400000 */
[----:B------:R-:W3:Y:S01]  /*24c20*/  LDL.LU R111, [R1+0x180] ;  /* 0x00018000016f7983 */ /* 0x000ee20000300800 */
[----:B------:R-:W-:Y:S02]  /*24c30*/  @P0 FMUL R33, R33, 0.25 ;  /* 0x3e80000021210820 */ /* 0x000fe40000400000 */
[----:B------:R-:W-:Y:S01]  /*24c40*/  @P0 FMUL R36, R36, 0.25 ;  /* 0x3e80000024240820 */ /* 0x000fe20000400000 */
[----:B------:R-:W2:Y:S01]  /*24c50*/  LDL.LU R109, [R1+0x184] ;  /* 0x00018400016d7983 */ /* 0x000ea20000300800 */
[----:B------:R-:W-:Y:S02]  /*24c60*/  @P0 FMUL R37, R37, 0.25 ;  /* 0x3e80000025250820 */ /* 0x000fe40000400000 */
[----:B------:R-:W-:Y:S01]  /*24c70*/  @P0 FMUL R40, R40, 0.25 ;  /* 0x3e80000028280820 */ /* 0x000fe20000400000 */
[----:B------:R-:W-:Y:S01]  /*24c80*/  STL [R1+0xd08], R98 ;  /* 0x000d086201007387 */ /* 0x000fe20000100800 */
[----:B------:R-:W-:Y:S02]  /*24c90*/  @P0 FMUL R3, R3, 0.25 ;  /* 0x3e80000003030820 */ /* 0x000fe40000400000 */
[----:B------:R-:W-:Y:S01]  /*24ca0*/  @P0 FMUL R41, R41, 0.25 ;  /* 0x3e80000029290820 */ /* 0x000fe20000400000 */
[----:B------:R-:W-:Y:S01]  /*24cb0*/  STL [R1+0xd0c], R97 ;  /* 0x000d0c6101007387 */ /* 0x000fe20000100800 */
[----:B------:R-:W-:-:S03]  /*24cc0*/  FSETP.GEU.AND P0, PT, |R4|, 1.175494350822287508e-38, PT ;  /* 0x008000000400780b */ /* 0x000fc60003f0e200 */
[----:B------:R-:W-:Y:S01]  /*24cd0*/  STL [R1+0xd10], R94 ;  /* 0x000d105e01007387 */ /* 0x000fe20000100800 */
[----:B------:R-:W-:-:S03]  /*24ce0*/  @!P2 FMUL R28, R28, 16777216 ;  /* 0x4b8000001c1ca820 */ /* 0x000fc60000400000 */
[----:B------:R-:W-:Y:S01]  /*24cf0*/  STL [R1+0xd14], R14 ;  /* 0x000d140e01007387 */ /* 0x000fe20000100800 */
[----:B------:R-:W-:-:S03]  /*24d00*/  @!P2 FMUL R29, R29, 16777216 ;  /* 0x4b8000001d1da820 */ /* 0x000fc60000400000 */
[----:B------:R0:W-:Y:S01]  /*24d10*/  STL [R1+0xd04], R18 ;  /* 0x000d041201007387 */ /* 0x0001e20000100800 */
[----:B------:R-:W-:Y:S02]  /*24d20*/  @!P2 FMUL R32, R32, 16777216 ;  /* 0x4b8000002020a820 */ /* 0x000fe40000400000 */
[----:B------:R-:W-:Y:S02]  /*24d30*/  @!P2 FMUL R33, R33, 16777216 ;  /* 0x4b8000002121a820 */ /* 0x000fe40000400000 */
[----:B------:R-:W-:Y:S02]  /*24d40*/  @!P2 FMUL R36, R36, 16777216 ;  /* 0x4b8000002424a820 */ /* 0x000fe40000400000 */
[----:B------:R-:W-:Y:S02]  /*24d50*/  @!P2 FMUL R37, R37, 16777216 ;  /* 0x4b8000002525a820 */ /* 0x000fe40000400000 */
[----:B------:R-:W-:Y:S01]  /*24d60*/  @!P2 FMUL R40, R40, 16777216 ;  /* 0x4b8000002828a820 */ /* 0x000fe20000400000 */
[----:B0-----:R-:W2:Y:S01]  /*24d70*/  LDL.LU R18, [R1+0x1c] ;  /* 0x00001c0001127983 */ /* 0x001ea20000300800 */
[----:B------:R-:W-:-:S02]  /*24d80*/  @!P2 FMUL R3, R3, 16777216 ;  /* 0x4b8000000303a820 */ /* 0x000fc40000400000 */
[----:B------:R-:W-:Y:S01]  /*24d90*/  @!P2 FMUL R41, R41, 16777216 ;  /* 0x4b8000002929a820 */ /* 0x000fe20000400000 */
[----:B------:R0:W-:Y:S01]  /*24da0*/  STL [R1+0xd00], R19 ;  /* 0x000d001301007387 */ /* 0x0001e20000100800 */
[----:B------:R-:W-:Y:S01]  /*24db0*/  FSETP.GT.AND P2, PT, |R5|, 8.50705917302346158658e+37, PT ;  /* 0x7e8000000500780b */ /* 0x000fe20003f44200 */
[----:B------:R-:W-:Y:S02]  /*24dc0*/  @P1 FMUL R42, R42, 0.25 ;  /* 0x3e8000002a2a1820 */ /* 0x000fe40000400000 */
[----:B------:R-:W-:Y:S02]  /*24dd0*/  @P1 FMUL R43, R43, 0.25 ;  /* 0x3e8000002b2b1820 */ /* 0x000fe40000400000 */
[----:B------:R-:W-:Y:S01]  /*24de0*/  @P1 FMUL R46, R46, 0.25 ;  /* 0x3e8000002e2e1820 */ /* 0x000fe20000400000 */
[----:B0-----:R-:W2:Y:S01]  /*24df0*/  LDL.LU R19, [R1+0x4] ;  /* 0x0000040001137983 */ /* 0x001ea20000300800 */
[----:B------:R-:W-:-:S03]  /*24e00*/  @P1 FMUL R47, R47, 0.25 ;  /* 0x3e8000002f2f1820 */ /* 0x000fc60000400000 */
[----:B------:R0:W-:Y:S01]  /*24e10*/  STL [R1+0xcfc], R22 ;  /* 0x000cfc1601007387 */ /* 0x0001e20000100800 */
[----:B------:R-:W-:Y:S02]  /*24e20*/  @P1 FMUL R50, R50, 0.25 ;  /* 0x3e80000032321820 */ /* 0x000fe40000400000 */
[----:B------:R-:W-:Y:S02]  /*24e30*/  @P1 FMUL R51, R51, 0.25 ;  /* 0x3e80000033331820 */ /* 0x000fe40000400000 */
[----:B------:R-:W-:Y:S02]  /*24e40*/  @P1 FMUL R54, R54, 0.25 ;  /* 0x3e80000036361820 */ /* 0x000fe40000400000 */
[----:B------:R-:W-:Y:S02]  /*24e50*/  @P1 FMUL R4, R4, 0.25 ;  /* 0x3e80000004041820 */ /* 0x000fe40000400000 */
[----:B------:R-:W-:Y:S01]  /*24e60*/  @P1 FMUL R55, R55, 0.25 ;  /* 0x3e80000037371820 */ /* 0x000fe20000400000 */
[----:B0-----:R-:W2:Y:S01]  /*24e70*/  LDL.LU R22, [R1+0x8] ;  /* 0x0000080001167983 */ /* 0x001ea20000300800 */
[----:B------:R-:W-:-:S03]  /*24e80*/  FSETP.GEU.AND P1, PT, |R5|, 1.175494350822287508e-38, PT ;  /* 0x008000000500780b */ /* 0x000fc60003f2e200 */
[----:B------:R-:W-:Y:S01]  /*24e90*/  STL [R1+0xd28], R15 ;  /* 0x000d280f01007387 */ /* 0x000fe20000100800 */
[----:B------:R-:W-:-:S03]  /*24ea0*/  @!P0 FMUL R42, R42, 16777216 ;  /* 0x4b8000002a2a8820 */ /* 0x000fc60000400000 */
[----:B------:R0:W-:Y:S01]  /*24eb0*/  STL [R1+0xcf8], R23 ;  /* 0x000cf81701007387 */ /* 0x0001e20000100800 */
[----:B------:R-:W-:Y:S02]  /*24ec0*/  @!P0 FMUL R43, R43, 16777216 ;  /* 0x4b8000002b2b8820 */ /* 0x000fe40000400000 */
[----:B------:R-:W-:Y:S02]  /*24ed0*/  @!P0 FMUL R46, R46, 16777216 ;  /* 0x4b8000002e2e8820 */ /* 0x000fe40000400000 */
[----:B------:R-:W-:Y:S02]  /*24ee0*/  @!P0 FMUL R47, R47, 16777216 ;  /* 0x4b8000002f2f8820 */ /* 0x000fe40000400000 */
[----:B------:R-:W-:Y:S01]  /*24ef0*/  @!P0 FMUL R50, R50, 16777216 ;  /* 0x4b80000032328820 */ /* 0x000fe20000400000 */
[----:B0-----:R-:W3:Y:S01]  /*24f00*/  LDL.LU R23, [R1+0x14] ;  /* 0x0000140001177983 */ /* 0x001ee20000300800 */
[----:B------:R-:W-:Y:S02]  /*24f10*/  @!P0 FMUL R51, R51, 16777216 ;  /* 0x4b80000033338820 */ /* 0x000fe40000400000 */
[----:B------:R-:W-:Y:S01]  /*24f20*/  @!P0 FMUL R54, R54, 16777216 ;  /* 0x4b80000036368820 */ /* 0x000fe20000400000 */
[----:B------:R0:W-:Y:S01]  /*24f30*/  STL [R1+0xcf4], R96 ;  /* 0x000cf46001007387 */ /* 0x0001e20000100800 */
[----:B------:R-:W-:-:S02]  /*24f40*/  @!P0 FMUL R4, R4, 16777216 ;  /* 0x4b80000004048820 */ /* 0x000fc40000400000 */
[----:B------:R-:W-:Y:S01]  /*24f50*/  @!P0 FMUL R55, R55, 16777216 ;  /* 0x4b80000037378820 */ /* 0x000fe20000400000 */
[----:B------:R-:W-:Y:S01]  /*24f60*/  FSETP.GT.AND P0, PT, |R6|, 8.50705917302346158658e+37, PT ;  /* 0x7e8000000600780b */ /* 0x000fe20003f04200 */
[----:B0-----:R-:W3:Y:S04]  /*24f70*/  LDL.LU R96, [R1+0xc] ;  /* 0x00000c0001607983 */ /* 0x001ee80000300800 */
[----:B------:R-:W-:Y:S04]  /*24f80*/  STL [R1+0xd18], R95 ;  /* 0x000d185f01007387 */ /* 0x000fe80000100800 */
[----:B------:R-:W-:Y:S01]  /*24f90*/  STL [R1+0xd1c], R16 ;  /* 0x000d1c1001007387 */ /* 0x000fe20000100800 */
[----:B------:R-:W-:-:S03]  /*24fa0*/  @P2 FMUL R44, R44, 0.25 ;  /* 0x3e8000002c2c2820 */ /* 0x000fc60000400000 */
[----:B------:R0:W-:Y:S01]  /*24fb0*/  STL [R1+0xcf0], R17 ;  /* 0x000cf01101007387 */ /* 0x0001e20000100800 */
[----:B------:R-:W-:Y:S02]  /*24fc0*/  @P2 FMUL R45, R45, 0.25 ;  /* 0x3e8000002d2d2820 */ /* 0x000fe40000400000 */
[----:B------:R-:W-:Y:S02]  /*24fd0*/  @P2 FMUL R48, R48, 0.25 ;  /* 0x3e80000030302820 */ /* 0x000fe40000400000 */
[----:B------:R-:W-:Y:S02]  /*24fe0*/  @P2 FMUL R49, R49, 0.25 ;  /* 0x3e80000031312820 */ /* 0x000fe40000400000 */
[----:B------:R-:W-:Y:S01]  /*24ff0*/  @P2 FMUL R52, R52, 0.25 ;  /* 0x3e80000034342820 */ /* 0x000fe20000400000 */
[----:B0-----:R-:W3:Y:S01]  /*25000*/  LDL.LU R17, [R1+0x24] ;  /* 0x0000240001117983 */ /* 0x001ee20000300800 */
        /* <DEDUP_REMOVED lines=63> */
[----:B------:R-:W-:Y:S02]  /*25400*/  @P2 FMUL R87, R87, 0.25 ;  /* 0x3e80000057572820 */ /* 0x000fe40000400000 */
        /* <DEDUP_REMOVED lines=10> */
[----:B------:R-:W-:Y:S01]  /*254b0*/  @P0 FMUL R76, R76, 0.25 ;  /* 0x3e8000004c4c0820 */ /* 0x000fe20000400000 */
[----:B------:R-:W-:Y:S01]  /*254c0*/  FSETP.GEU.AND P2, PT, |R9|, 1.175494350822287508e-38, PT ;  /* 0x008000000900780b */ /* 0x000fe20003f4e200 */
[----:B------:R-:W-:-:S02]  /*254d0*/  @P0 FMUL R77, R77, 0.25 ;  /* 0x3e8000004d4d0820 */ /* 0x000fc40000400000 */
[----:B------:R-:W-:Y:S02]  /*254e0*/  @P0 FMUL R80, R80, 0.25 ;  /* 0x3e80000050500820 */ /* 0x000fe40000400000 */
[----:B------:R-:W-:Y:S02]  /*254f0*/  @P0 FMUL R81, R81, 0.25 ;  /* 0x3e80000051510820 */ /* 0x000fe40000400000 */
[----:B------:R-:W-:Y:S02]  /*25500*/  @P0 FMUL R84, R84, 0.25 ;  /* 0x3e80000054540820 */ /* 0x000fe40000400000 */
[----:B------:R-:W-:Y:S02]  /*25510*/  @P0 FMUL R85, R85, 0.25 ;  /* 0x3e80000055550820 */ /* 0x000fe40000400000 */
[----:B------:R-:W-:Y:S02]  /*25520*/  @P0 FMUL R88, R88, 0.25 ;  /* 0x3e80000058580820 */ /* 0x000fe40000400000 */
[----:B------:R-:W-:-:S02]  /*25530*/  @P0 FMUL R9, R9, 0.25 ;  /* 0x3e80000009090820 */ /* 0x000fc40000400000 */
[----:B------:R-:W-:Y:S01]  /*25540*/  @P0 FMUL R89, R89, 0.25 ;  /* 0x3e80000059590820 */ /* 0x000fe20000400000 */
[----:B------:R-:W-:Y:S01]  /*25550*/  FSETP.GEU.AND P0, PT, |R99|, 1.175494350822287508e-38, PT ;  /* 0x008000006300780b */ /* 0x000fe20003f0e200 */
[----:B------:R-:W-:Y:S01]  /*25560*/  STL [R1+0xd20], R20 ;  /* 0x000d201401007387 */ /* 0x000fe20000100800 */
[----:B------:R-:W-:-:S03]  /*25570*/  @P1 FMUL R124, R124, 0.25 ;  /* 0x3e8000007c7c1820 */ /* 0x000fc60000400000 */
[----:B------:R-:W-:Y:S01]  /*25580*/  STL [R1+0xd24], R21 ;  /* 0x000d241501007387 */ /* 0x000fe20000100800 */
[----:B------:R-:W-:-:S03]  /*25590*/  @P1 FMUL R102, R102, 0.25 ;  /* 0x3e80000066661820 */ /* 0x000fc60000400000 */
[----:B------:R-:W-:Y:S04]  /*255a0*/  STL [R1+0xd2c], R24 ;  /* 0x000d2c1801007387 */ /* 0x000fe80000100800 */
[----:B------:R-:W-:Y:S01]  /*255b0*/  STL [R1+0xd30], R0 ;  /* 0x000d300001007387 */ /* 0x000fe20000100800 */
[----:B------:R-:W-:-:S03]  /*255c0*/  @!P0 FMUL R124, R124, 16777216 ;  /* 0x4b8000007c7c8820 */ /* 0x000fc60000400000 */
[----:B------:R-:W-:Y:S01]  /*255d0*/  STL [R1+0xd34], R25 ;  /* 0x000d341901007387 */ /* 0x000fe20000100800 */
[----:B------:R-:W-:-:S03]  /*255e0*/  @!P0 FMUL R102, R102, 16777216 ;  /* 0x4b80000066668820 */ /* 0x000fc60000400000 */
[----:B------:R-:W-:Y:S04]  /*255f0*/  STL [R1+0xd48], R26 ;  /* 0x000d481a01007387 */ /* 0x000fe80000100800 */
[----:B------:R-:W-:Y:S04]  /*25600*/  STL [R1+0xd4c], R27 ;  /* 0x000d4c1b01007387 */ /* 0x000fe80000100800 */
[----:B------:R-:W-:Y:S04]  /*25610*/  STL [R1+0xd50], R30 ;  /* 0x000d501e01007387 */ /* 0x000fe80000100800 */
[----:B------:R-:W-:Y:S04]  /*25620*/  STL [R1+0xd54], R31 ;  /* 0x000d541f01007387 */ /* 0x000fe80000100800 */
[----:B------:R-:W-:Y:S04]  /*25630*/  STL [R1+0xd58], R34 ;  /* 0x000d582201007387 */ /* 0x000fe80000100800 */
[----:B------:R-:W-:Y:S04]  /*25640*/  STL [R1+0xd5c], R35 ;  /* 0x000d5c2301007387 */ /* 0x000fe80000100800 */
[----:B------:R0:W-:Y:S04]  /*25650*/  STL [R1+0x10], R124 ;  /* 0x0000107c01007387 */ /* 0x0001e80000100800 */
[----:B0-----:R-:W4:Y:S04]  /*25660*/  LDL.LU R124, [R1+0xf1c] ;  /* 0x000f1c00017c7983 */ /* 0x001f280000300800 */
[----:B------:R0:W-:Y:S04]  /*25670*/  STL [R1+0x20], R102 ;  /* 0x0000206601007387 */ /* 0x0001e80000100800 */
[----:B0-----:R-:W4:Y:S01]  /*25680*/  LDL.LU R102, [R1+0xf18] ;  /* 0x000f180001667983 */ /* 0x001f220000300800 */
[----:B------:R-:W-:-:S02]  /*25690*/  @!P2 FMUL R76, R76, 16777216 ;  /* 0x4b8000004c4ca820 */ /* 0x000fc40000400000 */
[----:B------:R-:W-:Y:S02]  /*256a0*/  @!P2 FMUL R77, R77, 16777216 ;  /* 0x4b8000004d4da820 */ /* 0x000fe40000400000 */
[----:B------:R-:W-:Y:S02]  /*256b0*/  @!P2 FMUL R80, R80, 16777216 ;  /* 0x4b8000005050a820 */ /* 0x000fe40000400000 */
[----:B------:R-:W-:Y:S02]  /*256c0*/  @!P2 FMUL R81, R81, 16777216 ;  /* 0x4b8000005151a820 */ /* 0x000fe40000400000 */
[----:B------:R-:W-:Y:S02]  /*256d0*/  @!P2 FMUL R84, R84, 16777216 ;  /* 0x4b8000005454a820 */ /* 0x000fe40000400000 */
[----:B------:R-:W-:Y:S02]  /*256e0*/  @!P2 FMUL R85, R85, 16777216 ;  /* 0x4b8000005555a820 */ /* 0x000fe40000400000 */
[----:B------:R-:W-:-:S02]  /*256f0*/  @!P2 FMUL R88, R88, 16777216 ;  /* 0x4b8000005858a820 */ /* 0x000fc40000400000 */
[----:B------:R-:W-:Y:S02]  /*25700*/  @!P2 FMUL R9, R9, 16777216 ;  /* 0x4b8000000909a820 */ /* 0x000fe40000400000 */
[----:B------:R-:W-:Y:S01]  /*25710*/  @!P2 FMUL R89, R89, 16777216 ;  /* 0x4b8000005959a820 */ /* 0x000fe20000400000 */
[----:B------:R-:W-:Y:S01]  /*25720*/  FSETP.GT.AND P2, PT, |R100|, 8.50705917302346158658e+37, PT ;  /* 0x7e8000006400780b */ /* 0x000fe20003f44200 */
[----:B------:R-:W-:Y:S02]  /*25730*/  @P1 FMUL R90, R90, 0.25 ;  /* 0x3e8000005a5a1820 */ /* 0x000fe40000400000 */
[----:B------:R-:W-:Y:S02]  /*25740*/  @P1 FMUL R91, R91, 0.25 ;  /* 0x3e8000005b5b1820 */ /* 0x000fe40000400000 */
[----:B------:R-:W-:Y:S02]  /*25750*/  @P1 FMUL R119, R119, 0.25 ;  /* 0x3e80000077771820 */ /* 0x000fe40000400000 */
[----:B--2---:R-:W-:-:S02]  /*25760*/  @P1 FMUL R19, R19, 0.25 ;  /* 0x3e80000013131820 */ /* 0x004fc40000400000 */
[----:B------:R-:W-:Y:S02]  /*25770*/  @P1 FMUL R99, R99, 0.25 ;  /* 0x3e80000063631820 */ /* 0x000fe40000400000 */
[----:B------:R-:W-:Y:S02]  /*25780*/  @!P0 FMUL R90, R90, 16777216 ;  /* 0x4b8000005a5a8820 */ /* 0x000fe40000400000 */
[----:B------:R-:W-:Y:S02]  /*25790*/  @!P0 FMUL R91, R91, 16777216 ;  /* 0x4b8000005b5b8820 */ /* 0x000fe40000400000 */
[----:B------:R-:W-:Y:S02]  /*257a0*/  @!P0 FMUL R119, R119, 16777216 ;  /* 0x4b80000077778820 */ /* 0x000fe40000400000 */
[----:B------:R-:W-:Y:S02]  /*257b0*/  @!P0 FMUL R19, R19, 16777216 ;  /* 0x4b80000013138820 */ /* 0x000fe40000400000 */
[----:B------:R-:W-:-:S02]  /*257c0*/  @!P0 FMUL R99, R99, 16777216 ;  /* 0x4b80000063638820 */ /* 0x000fc40000400000 */
[----:B---3--:R-:W-:-:S04]  /*257d0*/  @P1 FMUL R23, R23, 0.25 ;  /* 0x3e80000017171820 */ /* 0x008fc80000400000 */
[----:B------:R-:W-:Y:S02]  /*257e0*/  @!P0 FMUL R23, R23, 16777216 ;  /* 0x4b80000017178820 */ /* 0x000fe40000400000 */
[----:B------:R-:W-:Y:S02]  /*257f0*/  @P2 FMUL R92, R92, 0.25 ;  /* 0x3e8000005c5c2820 */ /* 0x000fe40000400000 */
[----:B------:R-:W-:Y:S02]  /*25800*/  @P2 FMUL R93, R93, 0.25 ;  /* 0x3e8000005d5d2820 */ /* 0x000fe40000400000 */
[----:B------:R-:W-:Y:S02]  /*25810*/  @P2 FMUL R22, R22, 0.25 ;  /* 0x3e80000016162820 */ /* 0x000fe40000400000 */
[----:B------:R-:W-:Y:S02]  /*25820*/  @P2 FMUL R118, R118, 0.25 ;  /* 0x3e80000076762820 */ /* 0x000fe40000400000 */
[----:B------:R-:W-:-:S02]  /*25830*/  @P2 FMUL R96, R96, 0.25 ;  /* 0x3e80000060602820 */ /* 0x000fc40000400000 */
[----:B------:R-:W-:Y:S02]  /*25840*/  @P2 FMUL R18, R18, 0.25 ;  /* 0x3e80000012122820 */ /* 0x000fe40000400000 */
[----:B------:R-:W-:Y:S02]  /*25850*/  @P2 FMUL R11, R11, 0.25 ;  /* 0x3e8000000b0b2820 */ /* 0x000fe40000400000 */
[----:B------:R-:W-:Y:S02]  /*25860*/  @P2 FMUL R107, R107, 0.25 ;  /* 0x3e8000006b6b2820 */ /* 0x000fe40000400000 */
[----:B------:R-:W-:Y:S01]  /*25870*/  @P1 FMUL R17, R17, 0.25 ;  /* 0x3e80000011111820 */ /* 0x000fe20000400000 */
[----:B------:R-:W-:-:S03]  /*25880*/  FSETP.GEU.AND P1, PT, |R100|, 1.175494350822287508e-38, PT ;  /* 0x008000006400780b */ /* 0x000fc60003f2e200 */
[----:B------:R-:W-:Y:S01]  /*25890*/  @!P0 FMUL R17, R17, 16777216 ;  /* 0x4b80000011118820 */ /* 0x000fe20000400000 */
[C---:B------:R-:W-:Y:S01]  /*258a0*/  FSETP.GT.AND P0, PT, |R101|.reuse, 8.50705917302346158658e+37, PT ;  /* 0x7e8000006500780b */ /* 0x040fe20003f04200 */
[----:B------:R-:W-:Y:S01]  /*258b0*/  @P2 FMUL R100, R100, 0.25 ;  /* 0x3e80000064642820 */ /* 0x000fe20000400000 */
[----:B------:R-:W-:-:S07]  /*258c0*/  FSETP.GEU.AND P2, PT, |R101|, 1.175494350822287508e-38, PT ;  /* 0x008000006500780b */ /* 0x000fce0003f4e200 */
[----:B------:R-:W-:-:S04]  /*258d0*/  @!P1 FMUL R107, R107, 16777216 ;  /* 0x4b8000006b6b9820 */ /* 0x000fc80000400000 */
[----:B------:R-:W-:Y:S02]  /*258e0*/  @P0 FMUL R10, R10, 0.25 ;  /* 0x3e8000000a0a0820 */ /* 0x000fe40000400000 */
[----:B------:R-:W-:Y:S02]  /*258f0*/  @P0 FMUL R106, R106, 0.25 ;  /* 0x3e8000006a6a0820 */ /* 0x000fe40000400000 */
[----:B------:R-:W-:Y:S02]  /*25900*/  @P0 FMUL R105, R105, 0.25 ;  /* 0x3e80000069690820 */ /* 0x000fe40000400000 */
[----:B------:R-:W-:Y:S01]  /*25910*/  @!P2 FMUL R10, R10, 16777216 ;  /* 0x4b8000000a0aa820 */ /* 0x000fe20000400000 */
[----:B------:R0:W-:Y:S01]  /*25920*/  STL [R1+0x2c], R107 ;  /* 0x00002c6b01007387 */ /* 0x0001e20000100800 */
[----:B------:R-:W-:Y:S02]  /*25930*/  @P0 FMUL R103, R103, 0.25 ;  /* 0x3e80000067670820 */ /* 0x000fe40000400000 */
[----:B------:R-:W-:-:S02]  /*25940*/  @!P2 FMUL R106, R106, 16777216 ;  /* 0x4b8000006a6aa820 */ /* 0x000fc40000400000 */
[----:B------:R-:W-:Y:S02]  /*25950*/  @!P2 FMUL R105, R105, 16777216 ;  /* 0x4b8000006969a820 */ /* 0x000fe40000400000 */
[----:B------:R-:W-:Y:S01]  /*25960*/  @!P2 FMUL R103, R103, 16777216 ;  /* 0x4b8000006767a820 */ /* 0x000fe20000400000 */
[----:B0-----:R-:W2:Y:S04]  /*25970*/  LDL.LU R107, [R1+0xf14] ;  /* 0x000f1400016b7983 */ /* 0x001ea80000300800 */
[----:B------:R0:W-:Y:S04]  /*25980*/  STL [R1+0x30], R10 ;  /* 0x0000300a01007387 */ /* 0x0001e80000100800 */
[----:B0-----:R-:W3:Y:S04]  /*25990*/  LDL.LU R10, [R1+0xf10] ;  /* 0x000f1000010a7983 */ /* 0x001ee80000300800 */
[----:B------:R0:W-:Y:S04]  /*259a0*/  STL [R1+0x34], R106 ;  /* 0x0000346a01007387 */ /* 0x0001e80000100800 */
[----:B0-----:R-:W2:Y:S04]  /*259b0*/  LDL.LU R106, [R1+0xf0c] ;  /* 0x000f0c00016a7983 */ /* 0x001ea80000300800 */
[----:B------:R0:W-:Y:S04]  /*259c0*/  STL [R1+0x40], R105 ;  /* 0x0000406901007387 */ /* 0x0001e80000100800 */
[----:B0-----:R-:W2:Y:S04]  /*259d0*/  LDL.LU R105, [R1+0xf08] ;  /* 0x000f080001697983 */ /* 0x001ea80000300800 */
[----:B------:R0:W-:Y:S04]  /*259e0*/  STL [R1+0x44], R103 ;  /* 0x0000446701007387 */ /* 0x0001e80000100800 */
[----:B0-----:R-:W2:Y:S01]  /*259f0*/  LDL.LU R103, [R1+0xf04] ;  /* 0x000f040001677983 */ /* 0x001ea20000300800 */
        /* <DEDUP_REMOVED lines=8> */
[----:B------:R-:W-:Y:S02]  /*25a80*/  @P0 FMUL R120, R120, 0.25 ;  /* 0x3e80000078780820 */ /* 0x000fe40000400000 */
[----:B------:R-:W-:Y:S02]  /*25a90*/  @P0 FMUL R113, R113, 0.25 ;  /* 0x3e80000071710820 */ /* 0x000fe40000400000 */
[----:B------:R-:W-:Y:S02]  /*25aa0*/  @P0 FMUL R122, R122, 0.25 ;  /* 0x3e8000007a7a0820 */ /* 0x000fe40000400000 */
[----:B------:R-:W-:Y:S02]  /*25ab0*/  @P0 FMUL R101, R101, 0.25 ;  /* 0x3e80000065650820 */ /* 0x000fe40000400000 */
[----:B------:R-:W-:-:S02]  /*25ac0*/  @P0 FMUL R13, R13, 0.25 ;  /* 0x3e8000000d0d0820 */ /* 0x000fc40000400000 */
[----:B------:R-:W-:Y:S02]  /*25ad0*/  @!P2 FMUL R120, R120, 16777216 ;  /* 0x4b8000007878a820 */ /* 0x000fe40000400000 */
[----:B------:R-:W-:Y:S02]  /*25ae0*/  @!P2 FMUL R113, R113, 16777216 ;  /* 0x4b8000007171a820 */ /* 0x000fe40000400000 */
[----:B------:R-:W-:Y:S01]  /*25af0*/  @!P2 FMUL R122, R122, 16777216 ;  /* 0x4b8000007a7aa820 */ /* 0x000fe20000400000 */
[----:B------:R0:W-:Y:S04]  /*25b00*/  STL [R1+0x50], R120 ;  /* 0x0000507801007387 */ /* 0x0001e80000100800 */
[----:B0-----:R-:W3:Y:S04]  /*25b10*/  LDL.LU R120, [R1+0xf00] ;  /* 0x000f000001787983 */ /* 0x001ee80000300800 */
[----:B------:R0:W-:Y:S04]  /*25b20*/  STL [R1+0x54], R113 ;  /* 0x0000547101007387 */ /* 0x0001e80000100800 */
[----:B0-----:R-:W3:Y:S04]  /*25b30*/  LDL.LU R113, [R1+0xefc] ;  /* 0x000efc0001717983 */ /* 0x001ee80000300800 */
[----:B------:R0:W-:Y:S04]  /*25b40*/  STL [R1+0x60], R122 ;  /* 0x0000607a01007387 */ /* 0x0001e80000100800 */
[----:B0-----:R-:W3:Y:S01]  /*25b50*/  LDL.LU R122, [R1+0xef8] ;  /* 0x000ef800017a7983 */ /* 0x001ee20000300800 */
[----:B----4-:R-:W-:-:S02]  /*25b60*/  FSETP.GT.AND P1, PT, |R102|, 8.50705917302346158658e+37, PT ;  /* 0x7e8000006600780b */ /* 0x010fc40003f24200 */
[----:B------:R-:W-:-:S11]  /*25b70*/  FSETP.GEU.AND P0, PT, |R102|, 1.175494350822287508e-38, PT ;  /* 0x008000006600780b */ /* 0x000fd60003f0e200 */
[----:B------:R-:W-:Y:S02]  /*25b80*/  @P1 FMUL R116, R116, 0.25 ;  /* 0x3e80000074741820 */ /* 0x000fe40000400000 */
[----:B------:R-:W-:Y:S02]  /*25b90*/  @P1 FMUL R12, R12, 0.25 ;  /* 0x3e8000000c0c1820 */ /* 0x000fe40000400000 */
[----:B------:R-:W-:Y:S02]  /*25ba0*/  @P1 FMUL R112, R112, 0.25 ;  /* 0x3e80000070701820 */ /* 0x000fe40000400000 */
[----:B------:R-:W-:Y:S02]  /*25bb0*/  @!P0 FMUL R116, R116, 16777216 ;  /* 0x4b80000074748820 */ /* 0x000fe40000400000 */
[----:B------:R-:W-:Y:S02]  /*25bc0*/  @!P0 FMUL R12, R12, 16777216 ;  /* 0x4b8000000c0c8820 */ /* 0x000fe40000400000 */
[----:B------:R-:W-:Y:S01]  /*25bd0*/  @!P0 FMUL R112, R112, 16777216 ;  /* 0x4b80000070708820 */ /* 0x000fe20000400000 */
[----:B------:R0:W-:Y:S04]  /*25be0*/  STL [R1+0x38], R116 ;  /* 0x0000387401007387 */ /* 0x0001e80000100800 */
[----:B0-----:R-:W4:Y:S04]  /*25bf0*/  LDL.LU R116, [R1+0xef4] ;  /* 0x000ef40001747983 */ /* 0x001f280000300800 */
[----:B------:R0:W-:Y:S04]  /*25c00*/  STL [R1+0x3c], R12 ;  /* 0x00003c0c01007387 */ /* 0x0001e80000100800 */
[----:B0-----:R-:W4:Y:S04]  /*25c10*/  LDL.LU R12, [R1+0xef0] ;  /* 0x000ef000010c7983 */ /* 0x001f280000300800 */
[----:B------:R0:W-:Y:S04]  /*25c20*/  STL [R1+0x48], R112 ;  /* 0x0000487001007387 */ /* 0x0001e80000100800 */
[----:B0-----:R-:W4:Y:S01]  /*25c30*/  LDL.LU R112, [R1+0xeec] ;  /* 0x000eec0001707983 */ /* 0x001f220000300800 */
[----:B------:R-:W-:-:S02]  /*25c40*/  @P1 FMUL R125, R125, 0.25 ;  /* 0x3e8000007d7d1820 */ /* 0x000fc40000400000 */
[----:B------:R-:W-:Y:S02]  /*25c50*/  @P1 FMUL R104, R104, 0.25 ;  /* 0x3e80000068681820 */ /* 0x000fe40000400000 */
[----:B------:R-:W-:Y:S02]  /*25c60*/  @!P0 FMUL R125, R125, 16777216 ;  /* 0x4b8000007d7d8820 */ /* 0x000fe40000400000 */
[----:B------:R-:W-:-:S03]  /*25c70*/  @!P0 FMUL R104, R104, 16777216 ;  /* 0x4b80000068688820 */ /* 0x000fc60000400000 */
[----:B------:R0:W-:Y:S01]  /*25c80*/  STL [R1+0x4c], R125 ;  /* 0x00004c7d01007387 */ /* 0x0001e20000100800 */
[----:B------:R-:W-:Y:S02]  /*25c90*/  @!P2 FMUL R101, R101, 16777216 ;  /* 0x4b8000006565a820 */ /* 0x000fe40000400000 */
[----:B------:R-:W-:Y:S01]  /*25ca0*/  @!P2 FMUL R13, R13, 16777216 ;  /* 0x4b8000000d0da820 */ /* 0x000fe20000400000 */
[----:B0-----:R-:W4:Y:S04]  /*25cb0*/  LDL.LU R125, [R1+0xee8] ;  /* 0x000ee800017d7983 */ /* 0x001f280000300800 */
[----:B------:R0:W-:Y:S01]  /*25cc0*/  STL [R1+0x58], R104 ;  /* 0x0000586801007387 */ /* 0x0001e20000100800 */
[----:B------:R-:W-:Y:S02]  /*25cd0*/  @P1 FMUL R117, R117, 0.25 ;  /* 0x3e80000075751820 */ /* 0x000fe40000400000 */
[----:B------:R-:W-:Y:S01]  /*25ce0*/  @P1 FMUL R123, R123, 0.25 ;  /* 0x3e8000007b7b1820 */ /* 0x000fe20000400000 */
[----:B0-----:R-:W4:Y:S01]  /*25cf0*/  LDL.LU R104, [R1+0xee4] ;  /* 0x000ee40001687983 */ /* 0x001f220000300800 */
[----:B------:R-:W-:-:S02]  /*25d00*/  @P1 FMUL R102, R102, 0.25 ;  /* 0x3e80000066661820 */ /* 0x000fc40000400000 */
        /* <DEDUP_REMOVED lines=10> */
[----:B--2---:R-:W-:-:S02]  /*25db0*/  FSETP.GT.AND P2, PT, |R103|, 8.50705917302346158658e+37, PT ;  /* 0x7e8000006700780b */ /* 0x004fc40003f44200 */
[----:B------:R-:W-:-:S11]  /*25dc0*/  FSETP.GEU.AND P1, PT, |R103|, 1.175494350822287508e-38, PT ;  /* 0x008000006700780b */ /* 0x000fd60003f2e200 */
[----:B------:R-:W-:Y:S02]  /*25dd0*/  @P2 FMUL R114, R114, 0.25 ;  /* 0x3e80000072722820 */ /* 0x000fe40000400000 */
[----:B------:R-:W-:Y:S02]  /*25de0*/  @P2 FMUL R115, R115, 0.25 ;  /* 0x3e80000073732820 */ /* 0x000fe40000400000 */
[----:B---3--:R-:W-:Y:S02]  /*25df0*/  @P2 FMUL R10, R10, 0.25 ;  /* 0x3e8000000a0a2820 */ /* 0x008fe40000400000 */
[----:B------:R-:W-:Y:S02]  /*25e00*/  @!P1 FMUL R114, R114, 16777216 ;  /* 0x4b80000072729820 */ /* 0x000fe40000400000 */
[----:B------:R-:W-:Y:S02]  /*25e10*/  @P2 FMUL R106, R106, 0.25 ;  /* 0x3e8000006a6a2820 */ /* 0x000fe40000400000 */
[----:B------:R-:W-:Y:S01]  /*25e20*/  @!P1 FMUL R115, R115, 16777216 ;  /* 0x4b80000073739820 */ /* 0x000fe20000400000 */
[----:B------:R0:W-:Y:S01]  /*25e30*/  STL [R1+0x70], R114 ;  /* 0x0000707201007387 */ /* 0x0001e20000100800 */
[----:B------:R-:W-:-:S02]  /*25e40*/  @!P1 FMUL R10, R10, 16777216 ;  /* 0x4b8000000a0a9820 */ /* 0x000fc40000400000 */
[----:B------:R-:W-:Y:S01]  /*25e50*/  @!P1 FMUL R106, R106, 16777216 ;  /* 0x4b8000006a6a9820 */ /* 0x000fe20000400000 */
[----:B0-----:R-:W2:Y:S04]  /*25e60*/  LDL.LU R114, [R1+0xed4] ;  /* 0x000ed40001727983 */ /* 0x001ea80000300800 */
[----:B------:R0:W-:Y:S04]  /*25e70*/  STL [R1+0x74], R115 ;  /* 0x0000747301007387 */ /* 0x0001e80000100800 */
[----:B0-----:R-:W3:Y:S04]  /*25e80*/  LDL.LU R115, [R1+0xed0] ;  /* 0x000ed00001737983 */ /* 0x001ee80000300800 */
[----:B------:R0:W-:Y:S04]  /*25e90*/  STL [R1+0x80], R10 ;  /* 0x0000800a01007387 */ /* 0x0001e80000100800 */
[----:B0-----:R-:W2:Y:S04]  /*25ea0*/  LDL.LU R10, [R1+0xecc] ;  /* 0x000ecc00010a7983 */ /* 0x001ea80000300800 */
[----:B------:R0:W-:Y:S04]  /*25eb0*/  STL [R1+0x84], R106 ;  /* 0x0000846a01007387 */ /* 0x0001e80000100800 */
[----:B0-----:R-:W2:Y:S01]  /*25ec0*/  LDL.LU R106, [R1+0xec8] ;  /* 0x000ec800016a7983 */ /* 0x001ea20000300800 */
[----:B------:R-:W-:-:S02]  /*25ed0*/  @P2 FMUL R113, R113, 0.25 ;  /* 0x3e80000071712820 */ /* 0x000fc40000400000 */
[----:B------:R-:W-:Y:S02]  /*25ee0*/  @P2 FMUL R122, R122, 0.25 ;  /* 0x3e8000007a7a2820 */ /* 0x000fe40000400000 */
[----:B------:R-:W-:Y:S02]  /*25ef0*/  @!P1 FMUL R113, R113, 16777216 ;  /* 0x4b80000071719820 */ /* 0x000fe40000400000 */
[----:B------:R-:W-:-:S03]  /*25f00*/  @!P1 FMUL R122, R122, 16777216 ;  /* 0x4b8000007a7a9820 */ /* 0x000fc60000400000 */
[----:B------:R0:W-:Y:S04]  /*25f10*/  STL [R1+0x90], R113 ;  /* 0x0000907101007387 */ /* 0x0001e80000100800 */
[----:B0-----:R-:W3:Y:S04]  /*25f20*/  LDL.LU R113, [R1+0xec4] ;  /* 0x000ec40001717983 */ /* 0x001ee80000300800 */
[----:B------:R0:W-:Y:S04]  /*25f30*/  STL [R1+0x94], R122 ;  /* 0x0000947a01007387 */ /* 0x0001e80000100800 */
[----:B0-----:R-:W3:Y:S01]  /*25f40*/  LDL.LU R122, [R1+0xec0] ;  /* 0x000ec000017a7983 */ /* 0x001ee20000300800 */
[----:B----4-:R-:W-:-:S04]  /*25f50*/  @P2 FMUL R112, R112, 0.25 ;  /* 0x3e80000070702820 */ /* 0x010fc80000400000 */
[----:B------:R-:W-:-:S05]  /*25f60*/  @!P1 FMUL R112, R112, 16777216 ;  /* 0x4b80000070709820 */ /* 0x000fca0000400000 */
[----:B------:R0:W-:Y:S04]  /*25f70*/  STL [R1+0xa4], R112 ;  /* 0x0000a47001007387 */ /* 0x0001e80000100800 */
[----:B0-----:R-:W4:Y:S01]  /*25f80*/  LDL.LU R112, [R1+0xebc] ;  /* 0x000ebc0001707983 */ /* 0x001f220000300800 */
[----:B------:R-:W-:Y:S02]  /*25f90*/  @!P0 FMUL R102, R102, 16777216 ;  /* 0x4b80000066668820 */ /* 0x000fe40000400000 */
[----:B------:R-:W-:Y:S02]  /*25fa0*/  @P2 FMUL R12, R12, 0.25 ;  /* 0x3e8000000c0c2820 */ /* 0x000fe40000400000 */
[----:B------:R-:W-:Y:S01]  /*25fb0*/  @P2 FMUL R103, R103, 0.25 ;  /* 0x3e80000067672820 */ /* 0x000fe20000400000 */
[----:B------:R-:W-:-:S02]  /*25fc0*/  FSETP.GT.AND P0, PT, |R104|, 8.50705917302346158658e+37, PT ;  /* 0x7e8000006800780b */ /* 0x000fc40003f04200 */
[----:B------:R-:W-:-:S11]  /*25fd0*/  FSETP.GEU.AND P2, PT, |R104|, 1.175494350822287508e-38, PT ;  /* 0x008000006800780b */ /* 0x000fd60003f4e200 */
[----:B------:R-:W-:Y:S02]  /*25fe0*/  @P0 FMUL R124, R124, 0.25 ;  /* 0x3e8000007c7c0820 */ /* 0x000fe40000400000 */
[----:B------:R-:W-:Y:S02]  /*25ff0*/  @P0 FMUL R107, R107, 0.25 ;  /* 0x3e8000006b6b0820 */ /* 0x000fe40000400000 */
[----:B------:R-:W-:Y:S02]  /*26000*/  @P0 FMUL R105, R105, 0.25 ;  /* 0x3e80000069690820 */ /* 0x000fe40000400000 */
[----:B------:R-:W-:Y:S02]  /*26010*/  @!P2 FMUL R124, R124, 16777216 ;  /* 0x4b8000007c7ca820 */ /* 0x000fe40000400000 */
[----:B------:R-:W-:Y:S02]  /*26020*/  @P0 FMUL R120, R120, 0.25 ;  /* 0x3e80000078780820 */ /* 0x000fe40000400000 */
[----:B------:R-:W-:Y:S01]  /*26030*/  @!P2 FMUL R107, R107, 16777216 ;  /* 0x4b8000006b6ba820 */ /* 0x000fe20000400000 */
[----:B------:R0:W-:Y:S01]  /*26040*/  STL [R1+0x78], R124 ;  /* 0x0000787c01007387 */ /* 0x0001e20000100800 */
[----:B------:R-:W-:-:S02]  /*26050*/  @P0 FMUL R116, R116, 0.25 ;  /* 0x3e80000074740820 */ /* 0x000fc40000400000 */
[----:B------:R-:W-:Y:S02]  /*26060*/  @!P2 FMUL R105, R105, 16777216 ;  /* 0x4b8000006969a820 */ /* 0x000fe40000400000 */
[----:B------:R-:W-:Y:S02]  /*26070*/  @P0 FMUL R125, R125, 0.25 ;  /* 0x3e8000007d7d0820 */ /* 0x000fe40000400000 */
[----:B------:R-:W-:Y:S01]  /*26080*/  @!P2 FMUL R120, R120, 16777216 ;  /* 0x4b8000007878a820 */ /* 0x000fe20000400000 */
[----:B0-----:R-:W4:Y:S01]  /*26090*/  LDL.LU R124, [R1+0xeb8] ;  /* 0x000eb800017c7983 */ /* 0x001f220000300800 */
[----:B------:R-:W-:-:S03]  /*260a0*/  @!P2 FMUL R116, R116, 16777216 ;  /* 0x4b8000007474a820 */ /* 0x000fc60000400000 */
[----:B------:R0:W-:Y:S01]  /*260b0*/  STL [R1+0x7c], R107 ;  /* 0x00007c6b01007387 */ /* 0x0001e20000100800 */
[----:B------:R-:W-:Y:S02]  /*260c0*/  @!P2 FMUL R125, R125, 16777216 ;  /* 0x4b8000007d7da820 */ /* 0x000fe40000400000 */
[----:B------:R-:W-:Y:S01]  /*260d0*/  @!P1 FMUL R12, R12, 16777216 ;  /* 0x4b8000000c0c9820 */ /* 0x000fe20000400000 */
[----:B0-----:R-:W4:Y:S04]  /*260e0*/  LDL.LU R107, [R1+0xeb4] ;  /* 0x000eb400016b7983 */ /* 0x001f280000300800 */
[----:B------:R0:W-:Y:S01]  /*260f0*/  STL [R1+0x88], R105 ;  /* 0x0000886901007387 */ /* 0x0001e20000100800 */
[----:B------:R-:W-:-:S03]  /*26100*/  @!P1 FMUL R103, R103, 16777216 ;  /* 0x4b80000067679820 */ /* 0x000fc60000400000 */
[----:B0-----:R-:W4:Y:S04]  /*26110*/  LDL.LU R105, [R1+0xeb0] ;  /* 0x000eb00001697983 */ /* 0x001f280000300800 */
[----:B------:R0:W-:Y:S01]  /*26120*/  STL [R1+0x8c], R120 ;  /* 0x00008c7801007387 */ /* 0x0001e20000100800 */
[----:B------:R-:W-:Y:S02]  /*26130*/  @P0 FMUL R110, R110, 0.25 ;  /* 0x3e8000006e6e0820 */ /* 0x000fe40000400000 */
[----:B------:R-:W-:Y:S01]  /*26140*/  @P0 FMUL R104, R104, 0.25 ;  /* 0x3e80000068680820 */ /* 0x000fe20000400000 */
[----:B0-----:R-:W4:Y:S04]  /*26150*/  LDL.LU R120, [R1+0xeac] ;  /* 0x000eac0001787983 */ /* 0x001f280000300800 */
[----:B------:R0:W-:Y:S01]  /*26160*/  STL [R1+0x98], R116 ;  /* 0x0000987401007387 */ /* 0x0001e20000100800 */
[----:B------:R-:W-:-:S03]  /*26170*/  @P0 FMUL R108, R108, 0.25 ;  /* 0x3e8000006c6c0820 */ /* 0x000fc60000400000 */
[----:B0-----:R-:W4:Y:S04]  /*26180*/  LDL.LU R116, [R1+0xea8] ;  /* 0x000ea80001747983 */ /* 0x001f280000300800 */
[----:B------:R0:W-:Y:S04]  /*26190*/  STL [R1+0xa8], R125 ;  /* 0x0000a87d01007387 */ /* 0x0001e80000100800 */
[----:B0-----:R-:W4:Y:S01]  /*261a0*/  LDL.LU R125, [R1+0xea4] ;  /* 0x000ea400017d7983 */ /* 0x001f220000300800 */
[C---:B--2---:R-:W-:Y:S02]  /*261b0*/  FSETP.GT.AND P1, PT, |R106|.reuse, 8.50705917302346158658e+37, PT ;  /* 0x7e8000006a00780b */ /* 0x044fe40003f24200 */
[----:B------:R-:W-:-:S11]  /*261c0*/  FSETP.GEU.AND P0, PT, |R106|, 1.175494350822287508e-38, PT ;  /* 0x008000006a00780b */ /* 0x000fd60003f0e200 */
[----:B------:R-:W-:-:S04]  /*261d0*/  @P1 FMUL R117, R117, 0.25 ;  /* 0x3e80000075751820 */ /* 0x000fc80000400000 */
[----:B------:R-:W-:-:S05]  /*261e0*/  @!P0 FMUL R117, R117, 16777216 ;  /* 0x4b80000075758820 */ /* 0x000fca0000400000 */
[----:B------:R0:W-:Y:S01]  /*261f0*/  STL [R1+0xb0], R117 ;  /* 0x0000b07501007387 */ /* 0x0001e20000100800 */
[----:B------:R-:W-:Y:S02]  /*26200*/  @P1 FMUL R123, R123, 0.25 ;  /* 0x3e8000007b7b1820 */ /* 0x000fe40000400000 */
[----:B---3--:R-:W-:Y:S01]  /*26210*/  @P1 FMUL R115, R115, 0.25 ;  /* 0x3e80000073731820 */ /* 0x008fe20000400000 */
[----:B0-----:R-:W2:Y:S01]  /*26220*/  LDL.LU R117, [R1+0xea0] ;  /* 0x000ea00001757983 */ /* 0x001ea20000300800 */
[----:B------:R-:W-:Y:S02]  /*26230*/  @P1 FMUL R10, R10, 0.25 ;  /* 0x3e8000000a0a1820 */ /* 0x000fe40000400000 */
        /* <DEDUP_REMOVED lines=14> */
[----:B------:R-:W-:Y:S02]  /*26320*/  @!P2 FMUL R104, R104, 16777216 ;  /* 0x4b8000006868a820 */ /* 0x000fe40000400000 */
[----:B------:R-:W-:Y:S02]  /*26330*/  @!P2 FMUL R108, R108, 16777216 ;  /* 0x4b8000006c6ca820 */ /* 0x000fe40000400000 */
[----:B------:R-:W-:-:S02]  /*26340*/  @P1 FMUL R106, R106, 0.25 ;  /* 0x3e8000006a6a1820 */ /* 0x000fc40000400000 */
[----:B------:R-:W-:-:S04]  /*26350*/  @P1 FMUL R124, R124, 0.25 ;  /* 0x3e8000007c7c1820 */ /* 0x000fc80000400000 */
[----:B------:R-:W-:-:S05]  /*26360*/  @!P0 FMUL R124, R124, 16777216 ;  /* 0x4b8000007c7c8820 */ /* 0x000fca0000400000 */
[----:B------:R0:W-:Y:S04]  /*26370*/  STL [R1+0xd4], R124 ;  /* 0x0000d47c01007387 */ /* 0x0001e80000100800 */
[----:B0-----:R-:W4:Y:S01]  /*26380*/  LDL.LU R124, [R1+0xe8c] ;  /* 0x000e8c00017c7983 */ /* 0x001f220000300800 */
[----:B------:R-:W-:-:S13]  /*26390*/  FSETP.GT.AND P2, PT, |R105|, 8.50705917302346158658e+37, PT ;  /* 0x7e8000006900780b */ /* 0x000fda0003f44200 */
[----:B------:R-:W-:Y:S02]  /*263a0*/  @P2 FMUL R121, R121, 0.25 ;  /* 0x3e80000079792820 */ /* 0x000fe40000400000 */
[----:B------:R-:W-:Y:S02]  /*263b0*/  @P2 FMUL R114, R114, 0.25 ;  /* 0x3e80000072722820 */ /* 0x000fe40000400000 */
[----:B------:R-:W-:-:S04]  /*263c0*/  @P1 FMUL R116, R116, 0.25 ;  /* 0x3e80000074741820 */ /* 0x000fc80000400000 */
[----:B------:R-:W-:Y:S02]  /*263d0*/  @!P0 FMUL R116, R116, 16777216 ;  /* 0x4b80000074748820 */ /* 0x000fe40000400000 */
[----:B------:R-:W-:Y:S01]  /*263e0*/  @P1 FMUL R125, R125, 0.25 ;  /* 0x3e8000007d7d1820 */ /* 0x000fe20000400000 */
[----:B------:R-:W-:Y:S01]  /*263f0*/  FSETP.GEU.AND P1, PT, |R105|, 1.175494350822287508e-38, PT ;  /* 0x008000006900780b */ /* 0x000fe20003f2e200 */
[----:B------:R-:W-:Y:S02]  /*26400*/  @P2 FMUL R113, R113, 0.25 ;  /* 0x3e80000071712820 */ /* 0x000fe40000400000 */
[----:B------:R-:W-:Y:S01]  /*26410*/  @!P0 FMUL R125, R125, 16777216 ;  /* 0x4b8000007d7d8820 */ /* 0x000fe20000400000 */
[----:B------:R0:W-:Y:S01]  /*26420*/  STL [R1+0x130], R116 ;  /* 0x0001307401007387 */ /* 0x0001e20000100800 */
[----:B------:R-:W-:Y:S02]  /*26430*/  @P2 FMUL R122, R122, 0.25 ;  /* 0x3e8000007a7a2820 */ /* 0x000fe40000400000 */
[----:B------:R-:W-:-:S06]  /*26440*/  @P2 FMUL R107, R107, 0.25 ;  /* 0x3e8000006b6b2820 */ /* 0x000fcc0000400000 */
[----:B------:R-:W-:Y:S01]  /*26450*/  @!P1 FMUL R121, R121, 16777216 ;  /* 0x4b80000079799820 */ /* 0x000fe20000400000 */
[----:B0-----:R-:W4:Y:S01]  /*26460*/  LDL.LU R116, [R1+0xe88] ;  /* 0x000e880001747983 */ /* 0x001f220000300800 */
[----:B------:R-:W-:Y:S02]  /*26470*/  @!P1 FMUL R114, R114, 16777216 ;  /* 0x4b80000072729820 */ /* 0x000fe40000400000 */
[----:B------:R-:W-:Y:S01]  /*26480*/  @!P1 FMUL R113, R113, 16777216 ;  /* 0x4b80000071719820 */ /* 0x000fe20000400000 */
[----:B------:R0:W-:Y:S01]  /*26490*/  STL [R1+0x134], R125 ;  /* 0x0001347d01007387 */ /* 0x0001e20000100800 */
[----:B------:R-:W-:Y:S02]  /*264a0*/  @P2 FMUL R120, R120, 0.25 ;  /* 0x3e80000078782820 */ /* 0x000fe40000400000 */
[----:B------:R-:W-:Y:S02]  /*264b0*/  @!P1 FMUL R122, R122, 16777216 ;  /* 0x4b8000007a7a9820 */ /* 0x000fe40000400000 */
[----:B------:R-:W-:Y:S01]  /*264c0*/  @!P1 FMUL R107, R107, 16777216 ;  /* 0x4b8000006b6b9820 */ /* 0x000fe20000400000 */
[----:B0-----:R-:W4:Y:S04]  /*264d0*/  LDL.LU R125, [R1+0xe84] ;  /* 0x000e8400017d7983 */ /* 0x001f280000300800 */
[----:B------:R0:W-:Y:S01]  /*264e0*/  STL [R1+0xb8], R121 ;  /* 0x0000b87901007387 */ /* 0x0001e20000100800 */
[----:B------:R-:W-:-:S03]  /*264f0*/  @!P1 FMUL R120, R120, 16777216 ;  /* 0x4b80000078789820 */ /* 0x000fc60000400000 */
[----:B0-----:R-:W4:Y:S04]  /*26500*/  LDL.LU R121, [R1+0xe80] ;  /* 0x000e800001797983 */ /* 0x001f280000300800 */
[----:B------:R0:W-:Y:S04]  /*26510*/  STL [R1+0xbc], R114 ;  /* 0x0000bc7201007387 */ /* 0x0001e80000100800 */
[----:B0-----:R-:W4:Y:S04]  /*26520*/  LDL.LU R114, [R1+0xe7c] ;  /* 0x000e7c0001727983 */ /* 0x001f280000300800 */
[----:B------:R0:W-:Y:S04]  /*26530*/  STL [R1+0xc8], R113 ;  /* 0x0000c87101007387 */ /* 0x0001e80000100800 */
[----:B0-----:R-:W4:Y:S04]  /*26540*/  LDL.LU R113, [R1+0xe78] ;  /* 0x000e780001717983 */ /* 0x001f280000300800 */
[----:B------:R0:W-:Y:S01]  /*26550*/  STL [R1+0xcc], R122 ;  /* 0x0000cc7a01007387 */ /* 0x0001e20000100800 */
[----:B--2---:R-:W-:-:S04]  /*26560*/  @P2 FMUL R117, R117, 0.25 ;  /* 0x3e80000075752820 */ /* 0x004fc80000400000 */
[----:B------:R-:W-:Y:S01]  /*26570*/  @!P1 FMUL R117, R117, 16777216 ;  /* 0x4b80000075759820 */ /* 0x000fe20000400000 */
[----:B0-----:R-:W2:Y:S04]  /*26580*/  LDL.LU R122, [R1+0xe74] ;  /* 0x000e7400017a7983 */ /* 0x001ea80000300800 */
[----:B------:R0:W-:Y:S04]  /*26590*/  STL [R1+0xd8], R107 ;  /* 0x0000d86b01007387 */ /* 0x0001e80000100800 */
[----:B0-----:R-:W2:Y:S04]  /*265a0*/  LDL.LU R107, [R1+0xe70] ;  /* 0x000e7000016b7983 */ /* 0x001ea80000300800 */
[----:B------:R0:W-:Y:S01]  /*265b0*/  STL [R1+0xdc], R120 ;  /* 0x0000dc7801007387 */ /* 0x0001e20000100800 */
[----:B---3--:R-:W-:-:S03]  /*265c0*/  @P2 FMUL R123, R123, 0.25 ;  /* 0x3e8000007b7b2820 */ /* 0x008fc60000400000 */
[----:B0-----:R-:W3:Y:S04]  /*265d0*/  LDL.LU R120, [R1+0xe6c] ;  /* 0x000e6c0001787983 */ /* 0x001ee80000300800 */
[----:B------:R0:W-:Y:S04]  /*265e0*/  STL [R1+0x138], R117 ;  /* 0x0001387501007387 */ /* 0x0001e80000100800 */
[----:B0-----:R-:W3:Y:S01]  /*265f0*/  LDL.LU R117, [R1+0xe68] ;  /* 0x000e680001757983 */ /* 0x001ee20000300800 */
[----:B------:R-:W-:Y:S02]  /*26600*/  @!P0 FMUL R106, R106, 16777216 ;  /* 0x4b8000006a6a8820 */ /* 0x000fe40000400000 */
[----:B------:R-:W-:-:S02]  /*26610*/  @!P1 FMUL R123, R123, 16777216 ;  /* 0x4b8000007b7b9820 */ /* 0x000fc40000400000 */
[----:B------:R-:W-:-:S03]  /*26620*/  @P2 FMUL R105, R105, 0.25 ;  /* 0x3e80000069692820 */ /* 0x000fc60000400000 */
[----:B------:R0:W-:Y:S04]  /*26630*/  STL [R1+0x13c], R123 ;  /* 0x00013c7b01007387 */ /* 0x0001e80000100800 */
[----:B0-----:R-:W3:Y:S01]  /*26640*/  LDL.LU R123, [R1+0xe64] ;  /* 0x000e6400017b7983 */ /* 0x001ee20000300800 */
[C---:B----4-:R-:W-:Y:S02]  /*26650*/  FSETP.GT.AND P0, PT, |R112|.reuse, 8.50705917302346158658e+37, PT ;  /* 0x7e8000007000780b */ /* 0x050fe40003f04200 */
[----:B------:R-:W-:-:S11]  /*26660*/  FSETP.GEU.AND P2, PT, |R112|, 1.175494350822287508e-38, PT ;  /* 0x008000007000780b */ /* 0x000fd60003f4e200 */
[----:B------:R-:W-:Y:S02]  /*26670*/  @P0 FMUL R115, R115, 0.25 ;  /* 0x3e80000073730820 */ /* 0x000fe40000400000 */
[----:B------:R-:W-:Y:S02]  /*26680*/  @P0 FMUL R10, R10, 0.25 ;  /* 0x3e8000000a0a0820 */ /* 0x000fe40000400000 */
[----:B------:R-:W-:Y:S02]  /*26690*/  @!P2 FMUL R115, R115, 16777216 ;  /* 0x4b8000007373a820 */ /* 0x000fe40000400000 */
[----:B------:R-:W-:-:S03]  /*266a0*/  @!P2 FMUL R10, R10, 16777216 ;  /* 0x4b8000000a0aa820 */ /* 0x000fc60000400000 */
[----:B------:R0:W-:Y:S04]  /*266b0*/  STL [R1+0x140], R115 ;  /* 0x0001407301007387 */ /* 0x0001e80000100800 */
[----:B0-----:R-:W3:Y:S04]  /*266c0*/  LDL.LU R115, [R1+0xe60] ;  /* 0x000e600001737983 */ /* 0x001ee80000300800 */
[----:B------:R0:W-:Y:S04]  /*266d0*/  STL [R1+0x144], R10 ;  /* 0x0001440a01007387 */ /* 0x0001e80000100800 */
[----:B0-----:R-:W3:Y:S01]  /*266e0*/  LDL.LU R10, [R1+0xe5c] ;  /* 0x000e5c00010a7983 */ /* 0x001ee20000300800 */
[----:B------:R-:W-:-:S02]  /*266f0*/  @!P1 FMUL R105, R105, 16777216 ;  /* 0x4b80000069699820 */ /* 0x000fc40000400000 */
[----:B------:R-:W-:Y:S02]  /*26700*/  @P0 FMUL R112, R112, 0.25 ;  /* 0x3e80000070700820 */ /* 0x000fe40000400000 */
[----:B------:R-:W-:-:S04]  /*26710*/  @P0 FMUL R125, R125, 0.25 ;  /* 0x3e8000007d7d0820 */ /* 0x000fc80000400000 */
[----:B------:R-:W-:Y:S02]  /*26720*/  @!P2 FMUL R125, R125, 16777216 ;  /* 0x4b8000007d7da820 */ /* 0x000fe40000400000 */
[----:B------:R-:W-:-:S03]  /*26730*/  @P0 FMUL R121, R121, 0.25 ;  /* 0x3e80000079790820 */ /* 0x000fc60000400000 */
[----:B------:R0:W-:Y:S01]  /*26740*/  STL [R1+0x150], R125 ;  /* 0x0001507d01007387 */ /* 0x0001e20000100800 */
[----:B------:R-:W-:-:S03]  /*26750*/  @!P2 FMUL R121, R121, 16777216 ;  /* 0x4b8000007979a820 */ /* 0x000fc60000400000 */
[----:B0-----:R-:W4:Y:S04]  /*26760*/  LDL.LU R125, [R1+0xe58] ;  /* 0x000e5800017d7983 */ /* 0x001f280000300800 */
[----:B------:R0:W-:Y:S04]  /*26770*/  STL [R1+0x154], R121 ;  /* 0x0001547901007387 */ /* 0x0001e80000100800 */
[----:B0-----:R-:W4:Y:S01]  /*26780*/  LDL.LU R121, [R1+0xe54] ;  /* 0x000e540001797983 */ /* 0x001f220000300800 */
[----:B------:R-:W-:-:S04]  /*26790*/  @P0 FMUL R113, R113, 0.25 ;  /* 0x3e80000071710820 */ /* 0x000fc80000400000 */
[----:B------:R-:W-:-:S05]  /*267a0*/  @!P2 FMUL R113, R113, 16777216 ;  /* 0x4b8000007171a820 */ /* 0x000fca0000400000 */
[----:B------:R0:W-:Y:S01]  /*267b0*/  STL [R1+0x160], R113 ;  /* 0x0001607101007387 */ /* 0x0001e20000100800 */
[----:B--2---:R-:W-:-:S03]  /*267c0*/  @P0 FMUL R122, R122, 0.25 ;  /* 0x3e8000007a7a0820 */ /* 0x004fc60000400000 */
[----:B0-----:R-:W2:Y:S01]  /*267d0*/  LDL.LU R113, [R1+0xe50] ;  /* 0x000e500001717983 */ /* 0x001ea20000300800 */
[----:B------:R-:W-:Y:S01]  /*267e0*/  FSETP.GT.AND P1, PT, |R107|, 8.50705917302346158658e+37, PT ;  /* 0x7e8000006b00780b */ /* 0x000fe20003f24200 */
[----:B------:R-:W-:Y:S02]  /*267f0*/  @!P2 FMUL R122, R122, 16777216 ;  /* 0x4b8000007a7aa820 */ /* 0x000fe40000400000 */
[----:B---3--:R-:W-:-:S10]  /*26800*/  @P0 FMUL R120, R120, 0.25 ;  /* 0x3e80000078780820 */ /* 0x008fd40000400000 */
[----:B------:R-:W-:Y:S02]  /*26810*/  @P1 FMUL R124, R124, 0.25 ;  /* 0x3e8000007c7c1820 */ /* 0x000fe40000400000 */
[----:B------:R-:W-:Y:S02]  /*26820*/  @!P2 FMUL R120, R120, 16777216 ;  /* 0x4b8000007878a820 */ /* 0x000fe40000400000 */
[----:B------:R-:W-:Y:S01]  /*26830*/  @P0 FMUL R117, R117, 0.25 ;  /* 0x3e80000075750820 */ /* 0x000fe20000400000 */
[----:B------:R-:W-:Y:S01]  /*26840*/  FSETP.GEU.AND P0, PT, |R107|, 1.175494350822287508e-38, PT ;  /* 0x008000006b00780b */ /* 0x000fe20003f0e200 */
[----:B------:R-:W-:Y:S01]  /*26850*/  @P1 FMUL R116, R116, 0.25 ;  /* 0x3e80000074741820 */ /* 0x000fe20000400000 */
[----:B------:R0:W-:Y:S01]  /*26860*/  STL [R1+0x164], R122 ;  /* 0x0001647a01007387 */ /* 0x0001e20000100800 */
[----:B------:R-:W-:Y:S02]  /*26870*/  @!P2 FMUL R117, R117, 16777216 ;  /* 0x4b8000007575a820 */ /* 0x000fe40000400000 */
[----:B------:R-:W-:Y:S01]  /*26880*/  @P1 FMUL R114, R114, 0.25 ;  /* 0x3e80000072721820 */ /* 0x000fe20000400000 */
[----:B0-----:R-:W3:Y:S07]  /*26890*/  LDL.LU R122, [R1+0xe4c] ;  /* 0x000e4c00017a7983 */ /* 0x001eee0000300800 */
[----:B------:R-:W-:-:S02]  /*268a0*/  @!P0 FMUL R124, R124, 16777216 ;  /* 0x4b8000007c7c8820 */ /* 0x000fc40000400000 */
[----:B------:R-:W-:Y:S01]  /*268b0*/  @!P0 FMUL R116, R116, 16777216 ;  /* 0x4b80000074748820 */ /* 0x000fe20000400000 */
[----:B------:R0:W-:Y:S01]  /*268c0*/  STL [R1+0x170], R120 ;  /* 0x0001707801007387 */ /* 0x0001e20000100800 */
[----:B------:R-:W-:Y:S02]  /*268d0*/  @P1 FMUL R123, R123, 0.25 ;  /* 0x3e8000007b7b1820 */ /* 0x000fe40000400000 */
[----:B------:R-:W-:Y:S02]  /*268e0*/  @!P0 FMUL R114, R114, 16777216 ;  /* 0x4b80000072728820 */ /* 0x000fe40000400000 */
[----:B------:R-:W-:Y:S01]  /*268f0*/  @!P0 FMUL R123, R123, 16777216 ;  /* 0x4b8000007b7b8820 */ /* 0x000fe20000400000 */
[----:B0-----:R-:W3:Y:S04]  /*26900*/  LDL.LU R120, [R1+0xe48] ;  /* 0x000e480001787983 */ /* 0x001ee80000300800 */
[----:B------:R0:W-:Y:S04]  /*26910*/  STL [R1+0x174], R117 ;  /* 0x0001747501007387 */ /* 0x0001e80000100800 */
        /* <DEDUP_REMOVED lines=8> */
[----:B0-----:R-:W3:Y:S01]  /*269a0*/  LDL.LU R123, [R1+0xe34] ;  /* 0x000e3400017b7983 */ /* 0x001ee20000300800 */
[----:B------:R-:W-:-:S04]  /*269b0*/  @P1 FMUL R115, R115, 0.25 ;  /* 0x3e80000073731820 */ /* 0x000fc80000400000 */
[----:B------:R-:W-:Y:S02]  /*269c0*/  @!P0 FMUL R115, R115, 16777216 ;  /* 0x4b80000073738820 */ /* 0x000fe40000400000 */
[----:B------:R-:W-:-:S03]  /*269d0*/  @P1 FMUL R10, R10, 0.25 ;  /* 0x3e8000000a0a1820 */ /* 0x000fc60000400000 */
[----:B------:R0:W-:Y:S01]  /*269e0*/  STL [R1+0x168], R115 ;  /* 0x0001687301007387 */ /* 0x0001e20000100800 */
[----:B------:R-:W-:-:S03]  /*269f0*/  @!P0 FMUL R10, R10, 16777216 ;  /* 0x4b8000000a0a8820 */ /* 0x000fc60000400000 */
[----:B0-----:R-:W3:Y:S04]  /*26a00*/  LDL.LU R115, [R1+0xe30] ;  /* 0x000e300001737983 */ /* 0x001ee80000300800 */
[----:B------:R0:W-:Y:S04]  /*26a10*/  STL [R1+0x16c], R10 ;  /* 0x00016c0a01007387 */ /* 0x0001e80000100800 */
[----:B0-----:R-:W3:Y:S01]  /*26a20*/  LDL.LU R10, [R1+0xe2c] ;  /* 0x000e2c00010a7983 */ /* 0x001ee20000300800 */
[----:B------:R-:W-:Y:S02]  /*26a30*/  @!P2 FMUL R112, R112, 16777216 ;  /* 0x4b8000007070a820 */ /* 0x000fe40000400000 */
[----:B------:R-:W-:-:S02]  /*26a40*/  @P1 FMUL R107, R107, 0.25 ;  /* 0x3e8000006b6b1820 */ /* 0x000fc40000400000 */
[----:B----4-:R-:W-:-:S04]  /*26a50*/  @P1 FMUL R125, R125, 0.25 ;  /* 0x3e8000007d7d1820 */ /* 0x010fc80000400000 */
[----:B------:R-:W-:-:S05]  /*26a60*/  @!P0 FMUL R125, R125, 16777216 ;  /* 0x4b8000007d7d8820 */ /* 0x000fca0000400000 */
[----:B------:R0:W-:Y:S01]  /*26a70*/  STL [R1+0x178], R125 ;  /* 0x0001787d01007387 */ /* 0x0001e20000100800 */
[----:B------:R-:W-:-:S03]  /*26a80*/  @P1 FMUL R121, R121, 0.25 ;  /* 0x3e80000079791820 */ /* 0x000fc60000400000 */
[----:B0-----:R-:W4:Y:S01]  /*26a90*/  LDL.LU R125, [R1+0xe28] ;  /* 0x000e2800017d7983 */ /* 0x001f220000300800 */
[----:B------:R-:W-:Y:S01]  /*26aa0*/  @!P0 FMUL R121, R121, 16777216 ;  /* 0x4b80000079798820 */ /* 0x000fe20000400000 */
[C---:B--2---:R-:W-:Y:S02]  /*26ab0*/  FSETP.GT.AND P2, PT, |R113|.reuse, 8.50705917302346158658e+37, PT ;  /* 0x7e8000007100780b */ /* 0x044fe40003f44200 */
[----:B------:R-:W-:Y:S02]  /*26ac0*/  FSETP.GEU.AND P1, PT, |R113|, 1.175494350822287508e-38, PT ;  /* 0x008000007100780b */ /* 0x000fe40003f2e200 */
[----:B------:R0:W-:Y:S04]  /*26ad0*/  STL [R1+0x17c], R121 ;  /* 0x00017c7901007387 */ /* 0x0001e80000100800 */
[----:B0-----:R-:W2:Y:S05]  /*26ae0*/  LDL.LU R121, [R1+0xe24] ;  /* 0x000e240001797983 */ /* 0x001eaa0000300800 */
[----:B---3--:R-:W-:-:S04]  /*26af0*/  @P2 FMUL R117, R117, 0.25 ;  /* 0x3e80000075752820 */ /* 0x008fc80000400000 */
[----:B------:R-:W-:Y:S02]  /*26b00*/  @!P1 FMUL R117, R117, 16777216 ;  /* 0x4b80000075759820 */ /* 0x000fe40000400000 */
[----:B------:R-:W-:-:S03]  /*26b10*/  @P2 FMUL R124, R124, 0.25 ;  /* 0x3e8000007c7c2820 */ /* 0x000fc60000400000 */
[----:B------:R0:W-:Y:S01]  /*26b20*/  STL [R1+0x190], R117 ;  /* 0x0001907501007387 */ /* 0x0001e20000100800 */
[----:B------:R-:W-:-:S03]  /*26b30*/  @!P1 FMUL R124, R124, 16777216 ;  /* 0x4b8000007c7c9820 */ /* 0x000fc60000400000 */
        /* <DEDUP_REMOVED lines=12> */
[----:B------:R-:W-:-:S05]  /*26c00*/  @!P1 FMUL R10, R10, 16777216 ;  /* 0x4b8000000a0a9820 */ /* 0x000fca0000400000 */
[----:B------:R0:W-:Y:S04]  /*26c10*/  STL [R1+0x1b0], R10 ;  /* 0x0001b00a01007387 */ /* 0x0001e80000100800 */
[----:B0-----:R-:W3:Y:S01]  /*26c20*/  LDL.LU R10, [R1+0xe10] ;  /* 0x000e1000010a7983 */ /* 0x001ee20000300800 */
[----:B------:R-:W-:Y:S01]  /*26c30*/  @!P0 FMUL R107, R107, 16777216 ;  /* 0x4b8000006b6b8820 */ /* 0x000fe20000400000 */
[----:B------:R-:W-:Y:S01]  /*26c40*/  FSETP.GT.AND P0, PT, |R115|, 8.50705917302346158658e+37, PT ;  /* 0x7e8000007300780b */ /* 0x000fe20003f04200 */
[----:B------:R-:W-:Y:S02]  /*26c50*/  @P2 FMUL R111, R111, 0.25 ;  /* 0x3e8000006f6f2820 */ /* 0x000fe40000400000 */
[----:B------:R-:W-:Y:S02]  /*26c60*/  @P2 FMUL R109, R109, 0.25 ;  /* 0x3e8000006d6d2820 */ /* 0x000fe40000400000 */
[----:B------:R-:W-:-:S08]  /*26c70*/  @P2 FMUL R113, R113, 0.25 ;  /* 0x3e80000071712820 */ /* 0x000fd00000400000 */
[----:B------:R-:W-:Y:S02]  /*26c80*/  @P0 FMUL R122, R122, 0.25 ;  /* 0x3e8000007a7a0820 */ /* 0x000fe40000400000 */
[----:B------:R-:W-:Y:S02]  /*26c90*/  @P0 FMUL R120, R120, 0.25 ;  /* 0x3e80000078780820 */ /* 0x000fe40000400000 */
[----:B------:R-:W-:Y:S02]  /*26ca0*/  @P0 FMUL R116, R116, 0.25 ;  /* 0x3e80000074740820 */ /* 0x000fe40000400000 */
[----:B----4-:R-:W-:Y:S01]  /*26cb0*/  @P2 FMUL R125, R125, 0.25 ;  /* 0x3e8000007d7d2820 */ /* 0x010fe20000400000 */
[----:B------:R-:W-:-:S03]  /*26cc0*/  FSETP.GEU.AND P2, PT, |R115|, 1.175494350822287508e-38, PT ;  /* 0x008000007300780b */ /* 0x000fc60003f4e200 */
[----:B------:R-:W-:-:S05]  /*26cd0*/  @!P1 FMUL R125, R125, 16777216 ;  /* 0x4b8000007d7d9820 */ /* 0x000fca0000400000 */
[----:B------:R0:W-:Y:S05]  /*26ce0*/  STL [R1+0x1b4], R125 ;  /* 0x0001b47d01007387 */ /* 0x0001ea0000100800 */
[----:B------:R-:W-:Y:S02]  /*26cf0*/  @!P2 FMUL R122, R122, 16777216 ;  /* 0x4b8000007a7aa820 */ /* 0x000fe40000400000 */
[----:B------:R-:W-:Y:S02]  /*26d00*/  @!P2 FMUL R120, R120, 16777216 ;  /* 0x4b8000007878a820 */ /* 0x000fe40000400000 */
[----:B------:R-:W-:Y:S01]  /*26d10*/  @!P2 FMUL R116, R116, 16777216 ;  /* 0x4b8000007474a820 */ /* 0x000fe20000400000 */
[----:B0-----:R-:W4:Y:S04]  /*26d20*/  LDL.LU R125, [R1+0xe0c] ;  /* 0x000e0c00017d7983 */ /* 0x001f280000300800 */
[----:B------:R-:W4:Y:S04]  /*26d30*/  LDL.LU R94, [R1+0x1f4] ;  /* 0x0001f400015e7983 */ /* 0x000f280000300800 */
[----:B------:R0:W-:Y:S01]  /*26d40*/  STL [R1+0x188], R122 ;  /* 0x0001887a01007387 */ /* 0x0001e20000100800 */
[----:B--2---:R-:W-:-:S04]  /*26d50*/  @P0 FMUL R121, R121, 0.25 ;  /* 0x3e80000079790820 */ /* 0x004fc80000400000 */
[----:B------:R-:W-:Y:S01]  /*26d60*/  @!P2 FMUL R121, R121, 16777216 ;  /* 0x4b8000007979a820 */ /* 0x000fe20000400000 */
[----:B0-----:R-:W2:Y:S04]  /*26d70*/  LDL.LU R122, [R1+0xe08] ;  /* 0x000e0800017a7983 */ /* 0x001ea80000300800 */
[----:B------:R0:W-:Y:S04]  /*26d80*/  STL [R1+0x18c], R120 ;  /* 0x00018c7801007387 */ /* 0x0001e80000100800 */
[----:B0-----:R-:W2:Y:S04]  /*26d90*/  LDL.LU R120, [R1+0xe04] ;  /* 0x000e040001787983 */ /* 0x001ea80000300800 */
[----:B------:R0:W-:Y:S04]  /*26da0*/  STL [R1+0x198], R116 ;  /* 0x0001987401007387 */ /* 0x0001e80000100800 */
[----:B0-----:R-:W2:Y:S04]  /*26db0*/  LDL.LU R116, [R1+0xe00] ;  /* 0x000e000001747983 */ /* 0x001ea80000300800 */
[----:B------:R0:W-:Y:S04]  /*26dc0*/  STL [R1+0x19c], R121 ;  /* 0x00019c7901007387 */ /* 0x0001e80000100800 */
[----:B0-----:R-:W2:Y:S01]  /*26dd0*/  LDL.LU R121, [R1+0xdfc] ;  /* 0x000dfc0001797983 */ /* 0x001ea20000300800 */
        /* <DEDUP_REMOVED lines=12> */
[----:B------:R-:W-:-:S04]  /*26ea0*/  @P0 FMUL R10, R10, 0.25 ;  /* 0x3e8000000a0a0820 */ /* 0x000fc80000400000 */
[----:B------:R-:W-:-:S05]  /*26eb0*/  @!P2 FMUL R10, R10, 16777216 ;  /* 0x4b8000000a0aa820 */ /* 0x000fca0000400000 */
[----:B------:R0:W-:Y:S04]  /*26ec0*/  STL [R1+0x1bc], R10 ;  /* 0x0001bc0a01007387 */ /* 0x0001e80000100800 */
[----:B0-----:R-:W3:Y:S01]  /*26ed0*/  LDL.LU R10, [R1+0xdec] ;  /* 0x000dec00010a7983 */ /* 0x001ee20000300800 */
[----:B------:R-:W-:Y:S02]  /*26ee0*/  @!P1 FMUL R111, R111, 16777216 ;  /* 0x4b8000006f6f9820 */ /* 0x000fe40000400000 */
[----:B------:R-:W-:Y:S01]  /*26ef0*/  @!P1 FMUL R109, R109, 16777216 ;  /* 0x4b8000006d6d9820 */ /* 0x000fe20000400000 */
[----:B------:R-:W3:Y:S01]  /*26f00*/  LDL.LU R97, [R1+0x1fc] ;  /* 0x0001fc0001617983 */ /* 0x000ee20000300800 */
[----:B------:R-:W-:Y:S01]  /*26f10*/  @!P1 FMUL R113, R113, 16777216 ;  /* 0x4b80000071719820 */ /* 0x000fe20000400000 */
[C---:B------:R-:W-:Y:S01]  /*26f20*/  FSETP.GT.AND P1, PT, |R114|.reuse, 8.50705917302346158658e+37, PT ;  /* 0x7e8000007200780b */ /* 0x040fe20003f24200 */
[----:B------:R-:W-:Y:S01]  /*26f30*/  @P0 FMUL R115, R115, 0.25 ;  /* 0x3e80000073730820 */ /* 0x000fe20000400000 */
[----:B------:R-:W-:-:S03]  /*26f40*/  FSETP.GEU.AND P0, PT, |R114|, 1.175494350822287508e-38, PT ;  /* 0x008000007200780b */ /* 0x000fc60003f0e200 */
[----:B------:R-:W-:-:S08]  /*26f50*/  @!P2 FMUL R115, R115, 16777216 ;  /* 0x4b8000007373a820 */ /* 0x000fd00000400000 */
[----:B------:R-:W-:Y:S02]  /*26f60*/  @P1 FMUL R114, R114, 0.25 ;  /* 0x3e80000072721820 */ /* 0x000fe40000400000 */
[----:B----4-:R-:W-:-:S04]  /*26f70*/  @P1 FMUL R125, R125, 0.25 ;  /* 0x3e8000007d7d1820 */ /* 0x010fc80000400000 */
[----:B------:R-:W-:-:S05]  /*26f80*/  @!P0 FMUL R125, R125, 16777216 ;  /* 0x4b8000007d7d8820 */ /* 0x000fca0000400000 */
[----:B------:R0:W-:Y:S01]  /*26f90*/  STL [R1+0x1c0], R125 ;  /* 0x0001c07d01007387 */ /* 0x0001e20000100800 */
[----:B--2---:R-:W-:-:S03]  /*26fa0*/  @P1 FMUL R122, R122, 0.25 ;  /* 0x3e8000007a7a1820 */ /* 0x004fc60000400000 */
[----:B0-----:R-:W2:Y:S01]  /*26fb0*/  LDL.LU R125, [R1+0xde8] ;  /* 0x000de800017d7983 */ /* 0x001ea20000300800 */
[----:B------:R-:W-:Y:S02]  /*26fc0*/  @!P0 FMUL R122, R122, 16777216 ;  /* 0x4b8000007a7a8820 */ /* 0x000fe40000400000 */
[----:B------:R-:W-:-:S03]  /*26fd0*/  @P1 FMUL R120, R120, 0.25 ;  /* 0x3e80000078781820 */ /* 0x000fc60000400000 */
[----:B------:R0:W-:Y:S01]  /*26fe0*/  STL [R1+0x1c4], R122 ;  /* 0x0001c47a01007387 */ /* 0x0001e20000100800 */
[----:B------:R-:W-:-:S03]  /*26ff0*/  @!P0 FMUL R120, R120, 16777216 ;  /* 0x4b80000078788820 */ /* 0x000fc60000400000 */
[----:B0-----:R-:W4:Y:S01]  /*27000*/  LDL.LU R122, [R1+0xde4] ;  /* 0x000de400017a7983 */ /* 0x001f220000300800 */
[----:B------:R-:W-:-:S03]  /*27010*/  @P1 FMUL R116, R116, 0.25 ;  /* 0x3e80000074741820 */ /* 0x000fc60000400000 */
[----:B------:R0:W-:Y:S01]  /*27020*/  STL [R1+0x1d0], R120 ;  /* 0x0001d07801007387 */ /* 0x0001e20000100800 */
[----:B------:R-:W-:-:S03]  /*27030*/  @!P0 FMUL R116, R116, 16777216 ;  /* 0x4b80000074748820 */ /* 0x000fc60000400000 */
[----:B0-----:R-:W4:Y:S01]  /*27040*/  LDL.LU R120, [R1+0xde0] ;  /* 0x000de00001787983 */ /* 0x001f220000300800 */
[----:B------:R-:W-:-:S03]  /*27050*/  @P1 FMUL R121, R121, 0.25 ;  /* 0x3e80000079791820 */ /* 0x000fc60000400000 */
[----:B------:R0:W-:Y:S01]  /*27060*/  STL [R1+0x1d4], R116 ;  /* 0x0001d47401007387 */ /* 0x0001e20000100800 */
[----:B------:R-:W-:-:S03]  /*27070*/  @!P0 FMUL R121, R121, 16777216 ;  /* 0x4b80000079798820 */ /* 0x000fc60000400000 */
[----:B0-----:R-:W4:Y:S04]  /*27080*/  LDL.LU R116, [R1+0xddc] ;  /* 0x000ddc0001747983 */ /* 0x001f280000300800 */
[----:B------:R-:W4:Y:S04]  /*27090*/  LDL.LU R98, [R1+0x200] ;  /* 0x0002000001627983 */ /* 0x000f280000300800 */
[----:B------:R0:W-:Y:S01]  /*270a0*/  STL [R1+0x1e0], R121 ;  /* 0x0001e07901007387 */ /* 0x0001e20000100800 */
[----:B------:R-:W-:-:S03]  /*270b0*/  @P1 FMUL R94, R94, 0.25 ;  /* 0x3e8000005e5e1820 */ /* 0x000fc60000400000 */
[----:B0-----:R-:W4:Y:S01]  /*270c0*/  LDL.LU R121, [R1+0xdd8] ;  /* 0x000dd80001797983 */ /* 0x001f220000300800 */
[----:B------:R-:W-:Y:S01]  /*270d0*/  @!P0 FMUL R94, R94, 16777216 ;  /* 0x4b8000005e5e8820 */ /* 0x000fe20000400000 */
[----:B---3--:R-:W-:Y:S01]  /*270e0*/  FSETP.GT.AND P2, PT, |R117|, 8.50705917302346158658e+37, PT ;  /* 0x7e8000007500780b */ /* 0x008fe20003f44200 */
[----:B------:R-:W-:-:S04]  /*270f0*/  @P1 FMUL R124, R124, 0.25 ;  /* 0x3e8000007c7c1820 */ /* 0x000fc80000400000 */
[----:B------:R-:W-:-:S05]  /*27100*/  @!P0 FMUL R124, R124, 16777216 ;  /* 0x4b8000007c7c8820 */ /* 0x000fca0000400000 */
[----:B------:R0:W-:Y:S04]  /*27110*/  STL [R1+0x1e4], R124 ;  /* 0x0001e47c01007387 */ /* 0x0001e80000100800 */
[----:B0-----:R-:W3:Y:S01]  /*27120*/  LDL.LU R124, [R1+0xdd4] ;  /* 0x000dd400017c7983 */ /* 0x001ee20000300800 */
[----:B------:R-:W-:-:S04]  /*27130*/  @P1 FMUL R123, R123, 0.25 ;  /* 0x3e8000007b7b1820 */ /* 0x000fc80000400000 */
[----:B------:R-:W-:Y:S01]  /*27140*/  @!P0 FMUL R123, R123, 16777216 ;  /* 0x4b8000007b7b8820 */ /* 0x000fe20000400000 */
[----:B------:R-:W-:-:S04]  /*27150*/  FSETP.GEU.AND P1, PT, |R117|, 1.175494350822287508e-38, PT ;  /* 0x008000007500780b */ /* 0x000fc80003f2e200 */
[----:B------:R0:W-:Y:S04]  /*27160*/  STL [R1+0x1f0], R123 ;  /* 0x0001f07b01007387 */ /* 0x0001e80000100800 */
[----:B0-----:R-:W3:Y:S04]  /*27170*/  LDL.LU R123, [R1+0xdd0] ;  /* 0x000dd000017b7983 */ /* 0x001ee80000300800 */
[----:B------:R-:W3:Y:S04]  /*27180*/  LDL.LU R20, [R1+0x234] ;  /* 0x0002340001147983 */ /* 0x000ee80000300800 */
[----:B------:R-:W-:Y:S01]  /*27190*/  STL [R1+0x1f4], R94 ;  /* 0x0001f45e01007387 */ /* 0x000fe20000100800 */
[----:B------:R-:W-:-:S04]  /*271a0*/  @P2 FMUL R10, R10, 0.25 ;  /* 0x3e8000000a0a2820 */ /* 0x000fc80000400000 */
[----:B------:R-:W-:-:S05]  /*271b0*/  @!P1 FMUL R10, R10, 16777216 ;  /* 0x4b8000000a0a9820 */ /* 0x000fca0000400000 */
[----:B------:R0:W-:Y:S04]  /*271c0*/  STL [R1+0x1c8], R10 ;  /* 0x0001c80a01007387 */ /* 0x0001e80000100800 */
[----:B0-----:R-:W3:Y:S01]  /*271d0*/  LDL.LU R10, [R1+0xdcc] ;  /* 0x000dcc00010a7983 */ /* 0x001ee20000300800 */
[----:B------:R-:W-:Y:S02]  /*271e0*/  @!P0 FMUL R114, R114, 16777216 ;  /* 0x4b80000072728820 */ /* 0x000fe40000400000 */
[----:B------:R-:W-:Y:S02]  /*271f0*/  @P2 FMUL R117, R117, 0.25 ;  /* 0x3e80000075752820 */ /* 0x000fe40000400000 */
[----:B------:R-:W-:-:S04]  /*27200*/  @P2 FMUL R97, R97, 0.25 ;  /* 0x3e80000061612820 */ /* 0x000fc80000400000 */
[----:B------:R-:W-:Y:S02]  /*27210*/  @!P1 FMUL R97, R97, 16777216 ;  /* 0x4b80000061619820 */ /* 0x000fe40000400000 */
[----:B--2---:R-:W-:-:S04]  /*27220*/  @P2 FMUL R125, R125, 0.25 ;  /* 0x3e8000007d7d2820 */ /* 0x004fc80000400000 */
[----:B------:R-:W-:-:S05]  /*27230*/  @!P1 FMUL R125, R125, 16777216 ;  /* 0x4b8000007d7d9820 */ /* 0x000fca0000400000 */
[----:B------:R0:W-:Y:S04]  /*27240*/  STL [R1+0x1cc], R125 ;  /* 0x0001cc7d01007387 */ /* 0x0001e80000100800 */
[----:B0-----:R-:W2:Y:S01]  /*27250*/  LDL.LU R125, [R1+0xdc8] ;  /* 0x000dc800017d7983 */ /* 0x001ea20000300800 */
[----:B----4-:R-:W-:-:S04]  /*27260*/  @P2 FMUL R122, R122, 0.25 ;  /* 0x3e8000007a7a2820 */ /* 0x010fc80000400000 */
[----:B------:R-:W-:Y:S02]  /*27270*/  @!P1 FMUL R122, R122, 16777216 ;  /* 0x4b8000007a7a9820 */ /* 0x000fe40000400000 */
[----:B------:R-:W-:-:S03]  /*27280*/  @P2 FMUL R120, R120, 0.25 ;  /* 0x3e80000078782820 */ /* 0x000fc60000400000 */
[----:B------:R0:W-:Y:S01]  /*27290*/  STL [R1+0x1d8], R122 ;  /* 0x0001d87a01007387 */ /* 0x0001e20000100800 */
[----:B------:R-:W-:-:S03]  /*272a0*/  @!P1 FMUL R120, R120, 16777216 ;  /* 0x4b80000078789820 */ /* 0x000fc60000400000 */
[----:B0-----:R-:W4:Y:S04]  /*272b0*/  LDL.LU R122, [R1+0xdc4] ;  /* 0x000dc400017a7983 */ /* 0x001f280000300800 */
[----:B------:R0:W-:Y:S01]  /*272c0*/  STL [R1+0x1dc], R120 ;  /* 0x0001dc7801007387 */ /* 0x0001e20000100800 */
[----:B------:R-:W-:-:S03]  /*272d0*/  FSETP.GT.AND P0, PT, |R116|, 8.50705917302346158658e+37, PT ;  /* 0x7e8000007400780b */ /* 0x000fc60003f04200 */
[----:B0-----:R-:W4:Y:S01]  /*272e0*/  LDL.LU R120, [R1+0xdc0] ;  /* 0x000dc00001787983 */ /* 0x001f220000300800 */
[----:B------:R-:W-:-:S04]  /*272f0*/  @P2 FMUL R121, R121, 0.25 ;  /* 0x3e80000079792820 */ /* 0x000fc80000400000 */
[----:B------:R-:W-:-:S05]  /*27300*/  @!P1 FMUL R121, R121, 16777216 ;  /* 0x4b80000079799820 */ /* 0x000fca0000400000 */
[----:B------:R0:W-:Y:S04]  /*27310*/  STL [R1+0x1e8], R121 ;  /* 0x0001e87901007387 */ /* 0x0001e80000100800 */
[----:B0-----:R-:W4:Y:S01]  /*27320*/  LDL.LU R121, [R1+0xdbc] ;  /* 0x000dbc0001797983 */ /* 0x001f220000300800 */
[----:B---3--:R-:W-:-:S04]  /*27330*/  @P2 FMUL R124, R124, 0.25 ;  /* 0x3e8000007c7c2820 */ /* 0x008fc80000400000 */
[----:B------:R-:W-:-:S05]  /*27340*/  @!P1 FMUL R124, R124, 16777216 ;  /* 0x4b8000007c7c9820 */ /* 0x000fca0000400000 */
[----:B------:R0:W-:Y:S04]  /*27350*/  STL [R1+0x1ec], R124 ;  /* 0x0001ec7c01007387 */ /* 0x0001e80000100800 */
[----:B0-----:R-:W3:Y:S04]  /*27360*/  LDL.LU R124, [R1+0xdb8] ;  /* 0x000db800017c7983 */ /* 0x001ee80000300800 */
[----:B------:R-:W3:Y:S04]  /*27370*/  LDL.LU R16, [R1+0x208] ;  /* 0x0002080001107983 */ /* 0x000ee80000300800 */
[----:B------:R-:W3:Y:S04]  /*27380*/  LDL.LU R95, [R1+0x20c] ;  /* 0x00020c00015f7983 */ /* 0x000ee80000300800 */
[----:B------:R-:W3:Y:S01]  /*27390*/  LDL.LU R15, [R1+0x218] ;  /* 0x00021800010f7983 */ /* 0x000ee20000300800 */
[----:B------:R-:W-:-:S04]  /*273a0*/  @P2 FMUL R123, R123, 0.25 ;  /* 0x3e8000007b7b2820 */ /* 0x000fc80000400000 */
[----:B------:R-:W-:Y:S01]  /*273b0*/  @!P1 FMUL R123, R123, 16777216 ;  /* 0x4b8000007b7b9820 */ /* 0x000fe20000400000 */
[----:B------:R-:W-:-:S04]  /*273c0*/  FSETP.GEU.AND P2, PT, |R116|, 1.175494350822287508e-38, PT ;  /* 0x008000007400780b */ /* 0x000fc80003f4e200 */
[----:B------:R0:W-:Y:S04]  /*273d0*/  STL [R1+0x1f8], R123 ;  /* 0x0001f87b01007387 */ /* 0x0001e80000100800 */
[----:B0-----:R-:W3:Y:S04]  /*273e0*/  LDL.LU R123, [R1+0xdb4] ;  /* 0x000db400017b7983 */ /* 0x001ee80000300800 */
[----:B------:R-:W-:Y:S01]  /*273f0*/  STL [R1+0x1fc], R97 ;  /* 0x0001fc6101007387 */ /* 0x000fe20000100800 */
[----:B------:R-:W-:-:S04]  /*27400*/  @P0 FMUL R10, R10, 0.25 ;  /* 0x3e8000000a0a0820 */ /* 0x000fc80000400000 */
[----:B------:R-:W-:-:S05]  /*27410*/  @!P2 FMUL R10, R10, 16777216 ;  /* 0x4b8000000a0aa820 */ /* 0x000fca0000400000 */
[----:B------:R0:W-:Y:S04]  /*27420*/  STL [R1+0x204], R10 ;  /* 0x0002040a01007387 */ /* 0x0001e80000100800 */
[----:B0-----:R-:W3:Y:S01]  /*27430*/  LDL.LU R10, [R1+0xdb0] ;  /* 0x000db000010a7983 */ /* 0x001ee20000300800 */
[----:B------:R-:W-:-:S04]  /*27440*/  @P0 FMUL R98, R98, 0.25 ;  /* 0x3e80000062620820 */ /* 0x000fc80000400000 */
[----:B------:R-:W-:-:S05]  /*27450*/  @!P2 FMUL R98, R98, 16777216 ;  /* 0x4b8000006262a820 */ /* 0x000fca0000400000 */
[----:B------:R-:W-:Y:S01]  /*27460*/  STL [R1+0x200], R98 ;  /* 0x0002006201007387 */ /* 0x000fe20000100800 */
        /* <DEDUP_REMOVED lines=14> */
[----:B------:R0:W-:Y:S04]  /*27550*/  STL [R1+0x220], R120 ;  /* 0x0002207801007387 */ /* 0x0001e80000100800 */
[----:B0-----:R-:W4:Y:S01]  /*27560*/  LDL.LU R120, [R1+0xda4] ;  /* 0x000da40001787983 */ /* 0x001f220000300800 */
[----:B------:R-:W-:Y:S01]  /*27570*/  FSETP.GT.AND P1, PT, |R121|, 8.50705917302346158658e+37, PT ;  /* 0x7e8000007900780b */ /* 0x000fe20003f24200 */
[----:B---3--:R-:W-:-:S04]  /*27580*/  @P0 FMUL R124, R124, 0.25 ;  /* 0x3e8000007c7c0820 */ /* 0x008fc80000400000 */
[----:B------:R-:W-:-:S05]  /*27590*/  @!P2 FMUL R124, R124, 16777216 ;  /* 0x4b8000007c7ca820 */ /* 0x000fca0000400000 */
[----:B------:R0:W-:Y:S04]  /*275a0*/  STL [R1+0x224], R124 ;  /* 0x0002247c01007387 */ /* 0x0001e80000100800 */
[----:B0-----:R-:W3:Y:S01]  /*275b0*/  LDL.LU R124, [R1+0xda0] ;  /* 0x000da000017c7983 */ /* 0x001ee20000300800 */
[----:B------:R-:W-:-:S04]  /*275c0*/  @P0 FMUL R123, R123, 0.25 ;  /* 0x3e8000007b7b0820 */ /* 0x000fc80000400000 */
[----:B------:R-:W-:Y:S01]  /*275d0*/  @!P2 FMUL R123, R123, 16777216 ;  /* 0x4b8000007b7ba820 */ /* 0x000fe20000400000 */
[----:B------:R-:W-:-:S04]  /*275e0*/  FSETP.GEU.AND P0, PT, |R121|, 1.175494350822287508e-38, PT ;  /* 0x008000007900780b */ /* 0x000fc80003f0e200 */
[----:B------:R0:W-:Y:S01]  /*275f0*/  STL [R1+0x230], R123 ;  /* 0x0002307b01007387 */ /* 0x0001e20000100800 */
[----:B------:R-:W-:-:S03]  /*27600*/  @P1 FMUL R16, R16, 0.25 ;  /* 0x3e80000010101820 */ /* 0x000fc60000400000 */
[----:B0-----:R-:W3:Y:S01]  /*27610*/  LDL.LU R123, [R1+0xd9c] ;  /* 0x000d9c00017b7983 */ /* 0x001ee20000300800 */
[----:B------:R-:W-:-:S04]  /*27620*/  @P1 FMUL R95, R95, 0.25 ;  /* 0x3e8000005f5f1820 */ /* 0x000fc80000400000 */
[----:B------:R-:W-:Y:S01]  /*27630*/  @!P0 FMUL R16, R16, 16777216 ;  /* 0x4b80000010108820 */ /* 0x000fe20000400000 */
[----:B------:R-:W3:Y:S01]  /*27640*/  LDL.LU R14, [R1+0x240] ;  /* 0x00024000010e7983 */ /* 0x000ee20000300800 */
[----:B------:R-:W-:-:S03]  /*27650*/  @!P0 FMUL R95, R95, 16777216 ;  /* 0x4b8000005f5f8820 */ /* 0x000fc60000400000 */
[----:B------:R-:W3:Y:S04]  /*27660*/  LDL.LU R94, [R1+0x244] ;  /* 0x00024400015e7983 */ /* 0x000ee80000300800 */
[----:B------:R-:W3:Y:S04]  /*27670*/  LDL.LU R97, [R1+0x248] ;  /* 0x0002480001617983 */ /* 0x000ee80000300800 */
[----:B------:R-:W3:Y:S01]  /*27680*/  LDL.LU R98, [R1+0x24c] ;  /* 0x00024c0001627983 */ /* 0x000ee20000300800 */
[----:B------:R-:W-:-:S03]  /*27690*/  @P1 FMUL R10, R10, 0.25 ;  /* 0x3e8000000a0a1820 */ /* 0x000fc60000400000 */
[----:B------:R-:W-:Y:S01]  /*276a0*/  STL [R1+0x234], R20 ;  /* 0x0002341401007387 */ /* 0x000fe20000100800 */
[----:B------:R-:W-:-:S03]  /*276b0*/  @!P0 FMUL R10, R10, 16777216 ;  /* 0x4b8000000a0a8820 */ /* 0x000fc60000400000 */
[----:B------:R-:W-:Y:S04]  /*276c0*/  STL [R1+0x208], R16 ;  /* 0x0002081001007387 */ /* 0x000fe80000100800 */
[----:B------:R0:W-:Y:S04]  /*276d0*/  STL [R1+0x21c], R10 ;  /* 0x00021c0a01007387 */ /* 0x0001e80000100800 */
[----:B------:R-:W-:Y:S04]  /*276e0*/  STL [R1+0x20c], R95 ;  /* 0x00020c5f01007387 */ /* 0x000fe80000100800 */
[----:B0-----:R-:W3:Y:S01]  /*276f0*/  LDL.LU R10, [R1+0xd98] ;  /* 0x000d9800010a7983 */ /* 0x001ee20000300800 */
[----:B------:R-:W-:-:S04]  /*27700*/  @P1 FMUL R15, R15, 0.25 ;  /* 0x3e8000000f0f1820 */ /* 0x000fc80000400000 */
[----:B------:R-:W-:Y:S02]  /*27710*/  @!P0 FMUL R15, R15, 16777216 ;  /* 0x4b8000000f0f8820 */ /* 0x000fe40000400000 */
[----:B------:R-:W-:-:S03]  /*27720*/  @!P2 FMUL R116, R116, 16777216 ;  /* 0x4b8000007474a820 */ /* 0x000fc60000400000 */
[----:B------:R-:W-:Y:S01]  /*27730*/  STL [R1+0x218], R15 ;  /* 0x0002180f01007387 */ /* 0x000fe20000100800 */
[----:B------:R-:W-:Y:S02]  /*27740*/  @P1 FMUL R121, R121, 0.25 ;  /* 0x3e80000079791820 */ /* 0x000fe40000400000 */
[----:B--2---:R-:W-:-:S04]  /*27750*/  @P1 FMUL R125, R125, 0.25 ;  /* 0x3e8000007d7d1820 */ /* 0x004fc80000400000 */
[----:B------:R-:W-:-:S05]  /*27760*/  @!P0 FMUL R125, R125, 16777216 ;  /* 0x4b8000007d7d8820 */ /* 0x000fca0000400000 */
[----:B------:R0:W-:Y:S04]  /*27770*/  STL [R1+0x228], R125 ;  /* 0x0002287d01007387 */ /* 0x0001e80000100800 */
[----:B0-----:R-:W2:Y:S01]  /*27780*/  LDL.LU R125, [R1+0xd94] ;  /* 0x000d9400017d7983 */ /* 0x001ea20000300800 */
[----:B----4-:R-:W-:-:S04]  /*27790*/  @P1 FMUL R122, R122, 0.25 ;  /* 0x3e8000007a7a1820 */ /* 0x010fc80000400000 */
[----:B------:R-:W-:-:S05]  /*277a0*/  @!P0 FMUL R122, R122, 16777216 ;  /* 0x4b8000007a7a8820 */ /* 0x000fca0000400000 */
[----:B------:R0:W-:Y:S01]  /*277b0*/  STL [R1+0x22c], R122 ;  /* 0x00022c7a01007387 */ /* 0x0001e20000100800 */
[----:B------:R-:W-:-:S03]  /*277c0*/  FSETP.GT.AND P2, PT, |R120|, 8.50705917302346158658e+37, PT ;  /* 0x7e8000007800780b */ /* 0x000fc60003f44200 */
[----:B0-----:R-:W4:Y:S01]  /*277d0*/  LDL.LU R122, [R1+0xd90] ;  /* 0x000d9000017a7983 */ /* 0x001f220000300800 */
        /* <DEDUP_REMOVED lines=10> */
[----:B------:R-:W-:Y:S02]  /*27880*/  @P2 FMUL R94, R94, 0.25 ;  /* 0x3e8000005e5e2820 */ /* 0x000fe40000400000 */
[----:B------:R-:W-:Y:S01]  /*27890*/  @P2 FMUL R97, R97, 0.25 ;  /* 0x3e80000061612820 */ /* 0x000fe20000400000 */
[----:B------:R-:W3:Y:S01]  /*278a0*/  LDL.LU R0, [R1+0x250] ;  /* 0x0002500001007983 */ /* 0x000ee20000300800 */
[----:B------:R-:W-:Y:S02]  /*278b0*/  @!P1 FMUL R14, R14, 16777216 ;  /* 0x4b8000000e0e9820 */ /* 0x000fe40000400000 */
[----:B------:R-:W-:Y:S01]  /*278c0*/  @!P1 FMUL R94, R94, 16777216 ;  /* 0x4b8000005e5e9820 */ /* 0x000fe20000400000 */
[----:B------:R-:W3:Y:S01]  /*278d0*/  LDL.LU R24, [R1+0x254] ;  /* 0x0002540001187983 */ /* 0x000ee20000300800 */
[----:B------:R-:W-:-:S03]  /*278e0*/  @!P1 FMUL R97, R97, 16777216 ;  /* 0x4b80000061619820 */ /* 0x000fc60000400000 */
[----:B------:R-:W3:Y:S04]  /*278f0*/  LDL.LU R21, [R1+0x260] ;  /* 0x0002600001157983 */ /* 0x000ee80000300800 */
[----:B------:R-:W3:Y:S04]  /*27900*/  LDL.LU R20, [R1+0x264] ;  /* 0x0002640001147983 */ /* 0x000ee80000300800 */
[----:B------:R-:W3:Y:S01]  /*27910*/  LDL.LU R15, [R1+0x26c] ;  /* 0x00026c00010f7983 */ /* 0x000ee20000300800 */
[----:B------:R-:W-:-:S04]  /*27920*/  @P2 FMUL R10, R10, 0.25 ;  /* 0x3e8000000a0a2820 */ /* 0x000fc80000400000 */
[----:B------:R-:W-:Y:S01]  /*27930*/  @!P1 FMUL R10, R10, 16777216 ;  /* 0x4b8000000a0a9820 */ /* 0x000fe20000400000 */
[----:B------:R-:W-:Y:S04]  /*27940*/  STL [R1+0x240], R14 ;  /* 0x0002400e01007387 */ /* 0x000fe80000100800 */
        /* <DEDUP_REMOVED lines=13> */
[----:B----4-:R-:W-:Y:S01]  /*27a20*/  FSETP.GT.AND P0, PT, |R122|, 8.50705917302346158658e+37, PT ;  /* 0x7e8000007a00780b */ /* 0x010fe20003f04200 */
        /* <DEDUP_REMOVED lines=9> */
[----:B0-----:R-:W4:Y:S01]  /*27ac0*/  LDL.LU R123, [R1+0xd78] ;  /* 0x000d7800017b7983 */ /* 0x001f220000300800 */
[----:B------:R-:W-:Y:S02]  /*27ad0*/  @P0 FMUL R24, R24, 0.25 ;  /* 0x3e80000018180820 */ /* 0x000fe40000400000 */
[----:B------:R-:W-:Y:S01]  /*27ae0*/  @P0 FMUL R21, R21, 0.25 ;  /* 0x3e80000015150820 */ /* 0x000fe20000400000 */
[----:B------:R-:W4:Y:S01]  /*27af0*/  LDL.LU R16, [R1+0x298] ;  /* 0x0002980001107983 */ /* 0x000f220000300800 */
[----:B------:R-:W-:Y:S02]  /*27b00*/  @P0 FMUL R20, R20, 0.25 ;  /* 0x3e80000014140820 */ /* 0x000fe40000400000 */
[----:B------:R-:W-:Y:S01]  /*27b10*/  @!P2 FMUL R0, R0, 16777216 ;  /* 0x4b8000000000a820 */ /* 0x000fe20000400000 */
[----:B------:R-:W4:Y:S01]  /*27b20*/  LDL.LU R95, [R1+0x29c] ;  /* 0x00029c00015f7983 */ /* 0x000f220000300800 */
[----:B------:R-:W-:Y:S02]  /*27b30*/  @!P2 FMUL R24, R24, 16777216 ;  /* 0x4b8000001818a820 */ /* 0x000fe40000400000 */
[----:B------:R-:W-:Y:S01]  /*27b40*/  @!P2 FMUL R21, R21, 16777216 ;  /* 0x4b8000001515a820 */ /* 0x000fe20000400000 */
[----:B------:R-:W4:Y:S01]  /*27b50*/  LDL.LU R14, [R1+0x2b0] ;  /* 0x0002b000010e7983 */ /* 0x000f220000300800 */
[----:B------:R-:W-:-:S03]  /*27b60*/  @!P2 FMUL R20, R20, 16777216 ;  /* 0x4b8000001414a820 */ /* 0x000fc60000400000 */
[----:B------:R-:W4:Y:S04]  /*27b70*/  LDL.LU R94, [R1+0x2b4] ;  /* 0x0002b400015e7983 */ /* 0x000f280000300800 */
[----:B------:R-:W4:Y:S04]  /*27b80*/  LDL.LU R97, [R1+0x480] ;  /* 0x0004800001617983 */ /* 0x000f280000300800 */
[----:B------:R-:W4:Y:S01]  /*27b90*/  LDL.LU R98, [R1+0x484] ;  /* 0x0004840001627983 */ /* 0x000f220000300800 */
[----:B------:R-:W-:-:S03]  /*27ba0*/  @P0 FMUL R10, R10, 0.25 ;  /* 0x3e8000000a0a0820 */ /* 0x000fc60000400000 */
[----:B------:R-:W-:Y:S01]  /*27bb0*/  STL [R1+0x250], R0 ;  /* 0x0002500001007387 */ /* 0x000fe20000100800 */
[----:B------:R-:W-:-:S03]  /*27bc0*/  @!P2 FMUL R10, R10, 16777216 ;  /* 0x4b8000000a0aa820 */ /* 0x000fc60000400000 */
[----:B------:R-:W-:Y:S04]  /*27bd0*/  STL [R1+0x254], R24 ;  /* 0x0002541801007387 */ /* 0x000fe80000100800 */
[----:B------:R-:W-:Y:S04]  /*27be0*/  STL [R1+0x260], R21 ;  /* 0x0002601501007387 */ /* 0x000fe80000100800 */
[----:B------:R0:W-:Y:S04]  /*27bf0*/  STL [R1+0x270], R10 ;  /* 0x0002700a01007387 */ /* 0x0001e80000100800 */
[----:B------:R-:W-:Y:S04]  /*27c00*/  STL [R1+0x264], R20 ;  /* 0x0002641401007387 */ /* 0x000fe80000100800 */
[----:B0-----:R-:W4:Y:S01]  /*27c10*/  LDL.LU R10, [R1+0xd74] ;  /* 0x000d7400010a7983 */ /* 0x001f220000300800 */
        /* <DEDUP_REMOVED lines=9> */
[----:B---3--:R-:W-:Y:S01]  /*27cb0*/  FSETP.GT.AND P1, PT, |R124|, 8.50705917302346158658e+37, PT ;  /* 0x7e8000007c00780b */ /* 0x008fe20003f24200 */
[----:B----4-:R-:W-:-:S04]  /*27cc0*/  @P0 FMUL R123, R123, 0.25 ;  /* 0x3e8000007b7b0820 */ /* 0x010fc80000400000 */
[----:B------:R-:W-:Y:S01]  /*27cd0*/  @!P2 FMUL R123, R123, 16777216 ;  /* 0x4b8000007b7ba820 */ /* 0x000fe20000400000 */
[----:B------:R-:W-:-:S04]  /*27ce0*/  FSETP.GEU.AND P0, PT, |R124|, 1.175494350822287508e-38, PT ;  /* 0x008000007c00780b */ /* 0x000fc80003f0e200 */
[----:B------:R0:W-:Y:S03]  /*27cf0*/  STL [R1+0x27c], R123 ;  /* 0x00027c7b01007387 */ /* 0x0001e60000100800 */
[----:B------:R-:W-:Y:S01]  /*27d00*/  @P1 FMUL R16, R16, 0.25 ;  /* 0x3e80000010101820 */ /* 0x000fe20000400000 */
[----:B0-----:R-:W3:Y:S01]  /*27d10*/  LDL.LU R123, [R1+0xd6c] ;  /* 0x000d6c00017b7983 */ /* 0x001ee20000300800 */
[----:B------:R-:W-:Y:S02]  /*27d20*/  @P1 FMUL R95, R95, 0.25 ;  /* 0x3e8000005f5f1820 */ /* 0x000fe40000400000 */
[----:B------:R-:W-:Y:S01]  /*27d30*/  @P1 FMUL R14, R14, 0.25 ;  /* 0x3e8000000e0e1820 */ /* 0x000fe20000400000 */
[----:B------:R-:W4:Y:S01]  /*27d40*/  LDL.LU R35, [R1+0x2b8] ;  /* 0x0002b80001237983 */ /* 0x000f220000300800 */
[----:B------:R-:W-:Y:S02]  /*27d50*/  @P1 FMUL R94, R94, 0.25 ;  /* 0x3e8000005e5e1820 */ /* 0x000fe40000400000 */
[----:B------:R-:W-:Y:S01]  /*27d60*/  @!P0 FMUL R16, R16, 16777216 ;  /* 0x4b80000010108820 */ /* 0x000fe20000400000 */
[----:B------:R-:W4:Y:S01]  /*27d70*/  LDL.LU R15, [R1+0x2bc] ;  /* 0x0002bc00010f7983 */ /* 0x000f220000300800 */
[----:B------:R-:W-:-:S02]  /*27d80*/  @P1 FMUL R97, R97, 0.25 ;  /* 0x3e80000061611820 */ /* 0x000fc40000400000 */
[----:B------:R-:W-:Y:S01]  /*27d90*/  @!P0 FMUL R95, R95, 16777216 ;  /* 0x4b8000005f5f8820 */ /* 0x000fe20000400000 */
[----:B------:R-:W4:Y:S01]  /*27da0*/  LDL.LU R34, [R1+0x488] ;  /* 0x0004880001227983 */ /* 0x000f220000300800 */
[----:B------:R-:W-:-:S03]  /*27db0*/  @!P0 FMUL R14, R14, 16777216 ;  /* 0x4b8000000e0e8820 */ /* 0x000fc60000400000 */
[----:B------:R-:W4:Y:S01]  /*27dc0*/  LDL.LU R31, [R1+0x550] ;  /* 0x00055000011f7983 */ /* 0x000f220000300800 */
[----:B------:R-:W-:-:S03]  /*27dd0*/  @!P0 FMUL R94, R94, 16777216 ;  /* 0x4b8000005e5e8820 */ /* 0x000fc60000400000 */
[----:B------:R-:W4:Y:S01]  /*27de0*/  LDL.LU R30, [R1+0x558] ;  /* 0x00055800011e7983 */ /* 0x000f220000300800 */
[----:B------:R-:W-:-:S03]  /*27df0*/  @!P0 FMUL R97, R97, 16777216 ;  /* 0x4b80000061618820 */ /* 0x000fc60000400000 */
[----:B------:R-:W4:Y:S04]  /*27e00*/  LDL.LU R27, [R1+0x55c] ;  /* 0x00055c00011b7983 */ /* 0x000f280000300800 */
[----:B------:R-:W4:Y:S01]  /*27e10*/  LDL.LU R26, [R1+0x624] ;  /* 0x00062400011a7983 */ /* 0x000f220000300800 */
[----:B------:R-:W-:-:S03]  /*27e20*/  @P1 FMUL R10, R10, 0.25 ;  /* 0x3e8000000a0a1820 */ /* 0x000fc60000400000 */
[----:B------:R-:W-:Y:S01]  /*27e30*/  STL [R1+0x298], R16 ;  /* 0x0002981001007387 */ /* 0x000fe20000100800 */
[----:B------:R-:W-:-:S03]  /*27e40*/  @!P0 FMUL R10, R10, 16777216 ;  /* 0x4b8000000a0a8820 */ /* 0x000fc60000400000 */
[----:B------:R-:W-:Y:S04]  /*27e50*/  STL [R1+0x29c], R95 ;  /* 0x00029c5f01007387 */ /* 0x000fe80000100800 */
[----:B------:R-:W-:Y:S04]  /*27e60*/  STL [R1+0x2b0], R14 ;  /* 0x0002b00e01007387 */ /* 0x000fe80000100800 */
[----:B------:R-:W-:Y:S04]  /*27e70*/  STL [R1+0x2b4], R94 ;  /* 0x0002b45e01007387 */ /* 0x000fe80000100800 */
[----:B------:R0:W-:Y:S04]  /*27e80*/  STL [R1+0x554], R10 ;  /* 0x0005540a01007387 */ /* 0x0001e80000100800 */
[----:B------:R-:W-:Y:S04]  /*27e90*/  STL [R1+0x480], R97 ;  /* 0x0004806101007387 */ /* 0x000fe80000100800 */
[----:B0-----:R-:W4:Y:S01]  /*27ea0*/  LDL.LU R10, [R1+0xd68] ;  /* 0x000d6800010a7983 */ /* 0x001f220000300800 */
[----:B------:R-:W-:-:S02]  /*27eb0*/  @!P2 FMUL R122, R122, 16777216 ;  /* 0x4b8000007a7aa820 */ /* 0x000fc40000400000 */
[----:B------:R-:W-:Y:S02]  /*27ec0*/  @P1 FMUL R98, R98, 0.25 ;  /* 0x3e80000062621820 */ /* 0x000fe40000400000 */
[----:B------:R-:W-:Y:S02]  /*27ed0*/  @P1 FMUL R124, R124, 0.25 ;  /* 0x3e8000007c7c1820 */ /* 0x000fe40000400000 */
[----:B------:R-:W-:Y:S02]  /*27ee0*/  @!P0 FMUL R98, R98, 16777216 ;  /* 0x4b80000062628820 */ /* 0x000fe40000400000 */
[----:B------:R-:W-:-:S03]  /*27ef0*/  @!P0 FMUL R124, R124, 16777216 ;  /* 0x4b8000007c7c8820 */ /* 0x000fc60000400000 */
[----:B------:R-:W-:Y:S04]  /*27f00*/  STL [R1+0x484], R98 ;  /* 0x0004846201007387 */ /* 0x000fe80000100800 */
[----:B------:R0:W-:Y:S04]  /*27f10*/  STL [R1], R124 ;  /* 0x0000007c01007387 */ /* 0x0001e80000100800 */
[----:B0-----:R-:W4:Y:S01]  /*27f20*/  LDL.LU R124, [R1+0xd64] ;  /* 0x000d6400017c7983 */ /* 0x001f220000300800 */
[----:B--2---:R-:W-:Y:S01]  /*27f30*/  FSETP.GT.AND P2, PT, |R125|, 8.50705917302346158658e+37, PT ;  /* 0x7e8000007d00780b */ /* 0x004fe20003f44200 */
[----:B---3--:R-:W-:Y:S01]  /*27f40*/  @P1 FMUL R123, R123, 0.25 ;  /* 0x3e8000007b7b1820 */ /* 0x008fe20000400000 */
[----:B------:R-:W-:-:S03]  /*27f50*/  FSETP.GEU.AND P1, PT, |R125|, 1.175494350822287508e-38, PT ;  /* 0x008000007d00780b */ /* 0x000fc60003f2e200 */
[----:B------:R-:W-:-:S08]  /*27f60*/  @!P0 FMUL R123, R123, 16777216 ;  /* 0x4b8000007b7b8820 */ /* 0x000fd00000400000 */
[----:B----4-:R-:W-:Y:S01]  /*27f70*/  @P2 FMUL R35, R35, 0.25 ;  /* 0x3e80000023232820 */ /* 0x010fe20000400000 */
[----:B------:R0:W-:Y:S01]  /*27f80*/  STL [R1+0x620], R123 ;  /* 0x0006207b01007387 */ /* 0x0001e20000100800 */
[----:B------:R-:W-:Y:S02]  /*27f90*/  @P2 FMUL R15, R15, 0.25 ;  /* 0x3e8000000f0f2820 */ /* 0x000fe40000400000 */
[----:B------:R-:W-:Y:S02]  /*27fa0*/  @P2 FMUL R34, R34, 0.25 ;  /* 0x3e80000022222820 */ /* 0x000fe40000400000 */
[----:B------:R-:W-:Y:S01]  /*27fb0*/  @!P1 FMUL R35, R35, 16777216 ;  /* 0x4b80000023239820 */ /* 0x000fe20000400000 */
[----:B0-----:R-:W2:Y:S04]  /*27fc0*/  LDL.LU R123, [R1+0xd60] ;  /* 0x000d6000017b7983 */ /* 0x001ea80000300800 */
[----:B------:R-:W3:Y:S04]  /*27fd0*/  LDL R98, [R1+0x648] ;  /* 0x0006480001627983 */ /* 0x000ee80000100800 */
[----:B------:R-:W4:Y:S04]  /*27fe0*/  LDL R25, [R1+0x660] ;  /* 0x0006600001197983 */ /* 0x000f280000100800 */
[----:B------:R-:W2:Y:S04]  /*27ff0*/  LDL R0, [R1+0x664] ;  /* 0x0006640001007983 */ /* 0x000ea80000100800 */
[----:B------:R-:W2:Y:S04]  /*28000*/  LDL R24, [R1+0x668] ;  /* 0x0006680001187983 */ /* 0x000ea80000100800 */
[----:B------:R-:W2:Y:S01]  /*28010*/  LDL.LU R21, [R1+0x62c] ;  /* 0x00062c0001157983 */ /* 0x000ea20000300800 */
[----:B------:R-:W-:-:S03]  /*28020*/  @P2 FMUL R31, R31, 0.25 ;  /* 0x3e8000001f1f2820 */ /* 0x000fc60000400000 */
[----:B------:R-:W2:Y:S01]  /*28030*/  LDL.LU R20, [R1+0x630] ;  /* 0x0006300001147983 */ /* 0x000ea20000300800 */
[----:B------:R-:W-:-:S03]  /*28040*/  @!P1 FMUL R15, R15, 16777216 ;  /* 0x4b8000000f0f9820 */ /* 0x000fc60000400000 */
        /* <DEDUP_REMOVED lines=10> */
[----:B------:R0:W-:Y:S01]  /*280f0*/  STL [R1+0x2b8], R35 ;  /* 0x0002b82301007387 */ /* 0x0001e20000100800 */
[----:B------:R-:W-:Y:S02]  /*28100*/  @!P1 FMUL R30, R30, 16777216 ;  /* 0x4b8000001e1e9820 */ /* 0x000fe40000400000 */
[----:B------:R-:W-:Y:S02]  /*28110*/  @P2 FMUL R10, R10, 0.25 ;  /* 0x3e8000000a0a2820 */ /* 0x000fe40000400000 */
[----:B------:R-:W-:Y:S01]  /*28120*/  @!P1 FMUL R27, R27, 16777216 ;  /* 0x4b8000001b1b9820 */ /* 0x000fe20000400000 */
[----:B0-----:R-:W2:Y:S04]  /*28130*/  LDL.LU R35, [R1+0xd5c] ;  /* 0x000d5c0001237983 */ /* 0x001ea80000300800 */
[----:B------:R0:W-:Y:S01]  /*28140*/  STL [R1+0x2bc], R15 ;  /* 0x0002bc0f01007387 */ /* 0x0001e20000100800 */
[----:B------:R-:W-:-:S02]  /*28150*/  @!P1 FMUL R26, R26, 16777216 ;  /* 0x4b8000001a1a9820 */ /* 0x000fc40000400000 */
[----:B------:R-:W-:Y:S01]  /*28160*/  @!P1 FMUL R10, R10, 16777216 ;  /* 0x4b8000000a0a9820 */ /* 0x000fe20000400000 */
[----:B0-----:R-:W2:Y:S04]  /*28170*/  LDL.LU R15, [R1+0x294] ;  /* 0x00029400010f7983 */ /* 0x001ea80000300800 */
[----:B------:R0:W-:Y:S04]  /*28180*/  STL [R1+0x488], R34 ;  /* 0x0004882201007387 */ /* 0x0001e80000100800 */
        /* <DEDUP_REMOVED lines=10> */
[----:B0-----:R-:W2:Y:S01]  /*28230*/  LDL.LU R10, [R1+0xd44] ;  /* 0x000d4400010a7983 */ /* 0x001ea20000300800 */
[----:B------:R-:W-:-:S13]  /*28240*/  FSETP.GT.AND P0, PT, |R124|, 8.50705917302346158658e+37, PT ;  /* 0x7e8000007c00780b */ /* 0x000fda0003f04200 */
[----:B--2---:R-:W-:-:S05]  /*28250*/  @P0 FMUL R10, R10, 0.25 ;  /* 0x3e8000000a0a0820 */ /* 0x004fca0000400000 */
[----:B------:R0:W-:Y:S04]  /*28260*/  STL [R1+0x634], R10 ;  /* 0x0006340a01007387 */ /* 0x0001e80000100800 */
[----:B0-----:R-:W2:Y:S02]  /*28270*/  LDL.LU R10, [R1+0xd40] ;  /* 0x000d4000010a7983 */ /* 0x001ea40000300800 */
[----:B--2---:R-:W-:-:S05]  /*28280*/  @P0 FMUL R10, R10, 0.25 ;  /* 0x3e8000000a0a0820 */ /* 0x004fca0000400000 */
[----:B------:R0:W-:Y:S04]  /*28290*/  STL [R1+0x63c], R10 ;  /* 0x00063c0a01007387 */ /* 0x0001e80000100800 */
[----:B0-----:R-:W2:Y:S01]  /*282a0*/  LDL.LU R10, [R1+0xd3c] ;  /* 0x000d3c00010a7983 */ /* 0x001ea20000300800 */
[----:B---3--:R-:W-:-:S05]  /*282b0*/  @P0 FMUL R98, R98, 0.25 ;  /* 0x3e80000062620820 */ /* 0x008fca0000400000 */
[----:B------:R0:W-:Y:S04]  /*282c0*/  @P0 STL [R1+0x648], R98 ;  /* 0x0006486201000387 */ /* 0x0001e80000100800 */
[----:B0-----:R-:W3:Y:S01]  /*282d0*/  LDL.LU R98, [R1+0x290] ;  /* 0x0002900001627983 */ /* 0x001ee20000300800 */
[----:B--2---:R-:W-:-:S05]  /*282e0*/  @P0 FMUL R10, R10, 0.25 ;  /* 0x3e8000000a0a0820 */ /* 0x004fca0000400000 */
[----:B------:R0:W-:Y:S04]  /*282f0*/  STL [R1+0x650], R10 ;  /* 0x0006500a01007387 */ /* 0x0001e80000100800 */
[----:B0-----:R-:W2:Y:S01]  /*28300*/  LDL.LU R10, [R1+0xd38] ;  /* 0x000d3800010a7983 */ /* 0x001ea20000300800 */
[----:B----4-:R-:W-:Y:S02]  /*28310*/  @P0 FMUL R25, R25, 0.25 ;  /* 0x3e80000019190820 */ /* 0x010fe40000400000 */
[----:B------:R-:W-:Y:S02]  /*28320*/  @P0 FMUL R0, R0, 0.25 ;  /* 0x3e80000000000820 */ /* 0x000fe40000400000 */
[----:B------:R-:W-:Y:S02]  /*28330*/  @P2 FMUL R125, R125, 0.25 ;  /* 0x3e8000007d7d2820 */ /* 0x000fe40000400000 */
[----:B------:R-:W-:Y:S01]  /*28340*/  @P0 FMUL R24, R24, 0.25 ;  /* 0x3e80000018180820 */ /* 0x000fe20000400000 */
[----:B------:R-:W-:Y:S01]  /*28350*/  FSETP.GT.AND P2, PT, |R123|, 8.50705917302346158658e+37, PT ;  /* 0x7e8000007b00780b */ /* 0x000fe20003f44200 */
[----:B------:R-:W-:Y:S01]  /*28360*/  @!P1 FMUL R125, R125, 16777216 ;  /* 0x4b8000007d7d9820 */ /* 0x000fe20000400000 */
[----:B------:R-:W-:Y:S01]  /*28370*/  FSETP.GEU.AND P1, PT, |R124|, 1.175494350822287508e-38, PT ;  /* 0x008000007c00780b */ /* 0x000fe20003f2e200 */
[----:B--2---:R-:W-:-:S05]  /*28380*/  @P0 FMUL R10, R10, 0.25 ;  /* 0x3e8000000a0a0820 */ /* 0x004fca0000400000 */
[----:B------:R0:W-:Y:S04]  /*28390*/  STL [R1+0xcec], R10 ;  /* 0x000cec0a01007387 */ /* 0x0001e80000100800 */
[----:B0-----:R-:W2:Y:S04]  /*283a0*/  LDL.LU R10, [R1+0x658] ;  /* 0x00065800010a7983 */ /* 0x001ea80000300800 */
[----:B------:R0:W-:Y:S01]  /*283b0*/  @P0 STL [R1+0x660], R25 ;  /* 0x0006601901000387 */ /* 0x0001e20000100800 */
[----:B------:R-:W-:-:S03]  /*283c0*/  @P0 FMUL R124, R124, 0.25 ;  /* 0x3e8000007c7c0820 */ /* 0x000fc60000400000 */
[----:B0-----:R-:W4:Y:S04]  /*283d0*/  LDL.LU R25, [R1+0xd34] ;  /* 0x000d340001197983 */ /* 0x001f280000300800 */
[----:B------:R0:W-:Y:S04]  /*283e0*/  @P0 STL [R1+0x664], R0 ;  /* 0x0006640001000387 */ /* 0x0001e80000100800 */
[----:B0-----:R-:W3:Y:S04]  /*283f0*/  LDL.LU R0, [R1+0xd30] ;  /* 0x000d300001007983 */ /* 0x001ee80000300800 */
[----:B------:R0:W-:Y:S01]  /*28400*/  @P0 STL [R1+0x668], R24 ;  /* 0x0006681801000387 */ /* 0x0001e20000100800 */
[----:B------:R-:W-:Y:S01]  /*28410*/  FSETP.GEU.AND P0, PT, |R123|, 1.175494350822287508e-38, PT ;  /* 0x008000007b00780b */ /* 0x000fe20003f0e200 */
[----:B------:R-:W-:-:S02]  /*28420*/  @P2 FMUL R21, R21, 0.25 ;  /* 0x3e80000015152820 */ /* 0x000fc40000400000 */
[----:B------:R-:W-:Y:S02]  /*28430*/  @P2 FMUL R20, R20, 0.25 ;  /* 0x3e80000014142820 */ /* 0x000fe40000400000 */
[----:B------:R-:W-:Y:S02]  /*28440*/  @P2 FMUL R16, R16, 0.25 ;  /* 0x3e80000010102820 */ /* 0x000fe40000400000 */
[----:B------:R-:W-:Y:S02]  /*28450*/  @P2 FMUL R95, R95, 0.25 ;  /* 0x3e8000005f5f2820 */ /* 0x000fe40000400000 */
[----:B------:R-:W-:Y:S01]  /*28460*/  @P2 FMUL R14, R14, 0.25 ;  /* 0x3e8000000e0e2820 */ /* 0x000fe20000400000 */
[----:B0-----:R-:W4:Y:S01]  /*28470*/  LDL.LU R24, [R1+0xd2c] ;  /* 0x000d2c0001187983 */ /* 0x001f220000300800 */
[----:B------:R-:W-:Y:S02]  /*28480*/  @P2 FMUL R94, R94, 0.25 ;  /* 0x3e8000005e5e2820 */ /* 0x000fe40000400000 */
[----:B------:R-:W-:-:S02]  /*28490*/  @!P0 FMUL R21, R21, 16777216 ;  /* 0x4b80000015158820 */ /* 0x000fc40000400000 */
        /* <DEDUP_REMOVED lines=9> */
[----:B--2---:R-:W-:Y:S01]  /*28530*/  @P2 FMUL R10, R10, 0.25 ;  /* 0x3e8000000a0a2820 */ /* 0x004fe20000400000 */
[----:B------:R-:W-:Y:S02]  /*28540*/  FSETP.NEU.AND P2, PT, R15, RZ, PT ;  /* 0x000000ff0f00720b */ /* 0x000fe40003f4d000 */
[----:B------:R-:W2:Y:S04]  /*28550*/  LDL.LU R15, [R1+0xd28] ;  /* 0x000d2800010f7983 */ /* 0x000ea80000300800 */
[----:B------:R0:W-:Y:S04]  /*28560*/  STL [R1+0x62c], R21 ;  /* 0x00062c1501007387 */ /* 0x0001e80000100800 */
[----:B0-----:R-:W4:Y:S04]  /*28570*/  LDL.LU R21, [R1+0xd24] ;  /* 0x000d240001157983 */ /* 0x001f280000300800 */
[----:B------:R0:W-:Y:S01]  /*28580*/  STL [R1+0x630], R20 ;  /* 0x0006301401007387 */ /* 0x0001e20000100800 */
[----:B------:R-:W-:-:S03]  /*28590*/  @!P0 FMUL R10, R10, 16777216 ;  /* 0x4b8000000a0a8820 */ /* 0x000fc60000400000 */
[----:B0-----:R-:W4:Y:S04]  /*285a0*/  LDL.LU R20, [R1+0xd20] ;  /* 0x000d200001147983 */ /* 0x001f280000300800 */
[----:B------:R0:W-:Y:S01]  /*285b0*/  STL [R1+0x638], R16 ;  /* 0x0006381001007387 */ /* 0x0001e20000100800 */
[----:B---3--:R-:W-:-:S03]  /*285c0*/  FSETP.NEU.AND P0, PT, R98, RZ, PT ;  /* 0x000000ff6200720b */ /* 0x008fc60003f0d000 */
        /* <DEDUP_REMOVED lines=9> */
[----:B------:R-:W4:Y:S01]  /*28660*/  LDL.LU R98, [R1+0xd08] ;  /* 0x000d080001627983 */ /* 0x000f220000300800 */
[----:B--2---:R-:W3:Y:S02]  /*28670*/  MUFU.RCP R15, R15 ;  /* 0x0000000f000f7308 */ /* 0x004ee40000001000 */
[----:B---3--:R-:W-:-:S02]  /*28680*/  FMUL R97, R15, R97 ;  /* 0x000000610f617220 */ /* 0x008fc40000400000 */
[----:B----4-:R-:W-:-:S05]  /*28690*/  FMUL R98, R15, R98 ;  /* 0x000000620f627220 */ /* 0x010fca0000400000 */
[----:B------:R0:W-:Y:S02]  /*286a0*/  STL [R1+0x3f8], R98 ;  /* 0x0003f86201007387 */ /* 0x0001e40000100800 */
[----:B0-----:R-:W-:Y:S02]  /*286b0*/  IMAD.MOV.U32 R98, RZ, RZ, R18 ;  /* 0x000000ffff627224 */ /* 0x001fe400078e0012 */
[----:B------:R-:W2:Y:S04]  /*286c0*/  LDL.LU R18, [R1+0xd04] ;  /* 0x000d040001127983 */ /* 0x000ea80000300800 */
[----:B------:R0:W-:Y:S02]  /*286d0*/  STL [R1+0x3ec], R97 ;  /* 0x0003ec6101007387 */ /* 0x0001e40000100800 */
[----:B0-----:R-:W-:-:S02]  /*286e0*/  IMAD.MOV.U32 R97, RZ, RZ, R11 ;  /* 0x000000ffff617224 */ /* 0x001fc400078e000b */
[C---:B------:R-:W-:Y:S01]  /*286f0*/  FMUL R11, R15.reuse, R94 ;  /* 0x0000005e0f0b7220 */ /* 0x040fe20000400000 */
[----:B------:R-:W-:Y:S02]  /*28700*/  MOV R94, R19 ;  /* 0x00000013005e7202 */ /* 0x000fe40000000f00 */
[----:B------:R-:W3:Y:S04]  /*28710*/  LDL.LU R19, [R1+0xd00] ;  /* 0x000d000001137983 */ /* 0x000ee80000300800 */
[----:B------:R0:W-:Y:S02]  /*28720*/  STL [R1+0xc88], R11 ;  /* 0x000c880b01007387 */ /* 0x0001e40000100800 */
[----:B0-----:R-:W-:Y:S02]  /*28730*/  IMAD.MOV.U32 R11, RZ, RZ, R22 ;  /* 0x000000ffff0b7224 */ /* 0x001fe400078e0016 */
[----:B------:R-:W4:Y:S01]  /*28740*/  LDL.LU R22, [R1+0xcfc] ;  /* 0x000cfc0001167983 */ /* 0x000f220000300800 */
[----:B------:R-:W-:-:S05]  /*28750*/  FMUL R14, R15, R14 ;  /* 0x0000000e0f0e7220 */ /* 0x000fca0000400000 */
[----:B------:R0:W-:Y:S02]  /*28760*/  STL [R1+0x3e4], R14 ;  /* 0x0003e40e01007387 */ /* 0x0001e40000100800 */
[----:B0-----:R-:W-:Y:S02]  /*28770*/  IMAD.MOV.U32 R14, RZ, RZ, R23 ;  /* 0x000000ffff0e7224 */ /* 0x001fe400078e0017 */
[----:B------:R-:W4:Y:S01]  /*28780*/  LDL.LU R23, [R1+0xcf8] ;  /* 0x000cf80001177983 */ /* 0x000f220000300800 */
[----:B--2---:R-:W-:-:S05]  /*28790*/  FMUL R18, R15, R18 ;  /* 0x000000120f127220 */ /* 0x004fca0000400000 */
[----:B------:R0:W-:Y:S02]  /*287a0*/  STL [R1+0x3f0], R18 ;  /* 0x0003f01201007387 */ /* 0x0001e40000100800 */
[----:B0-----:R-:W-:Y:S02]  /*287b0*/  MOV R18, R96 ;  /* 0x0000006000127202 */ /* 0x001fe40000000f00 */
[----:B------:R-:W2:Y:S01]  /*287c0*/  LDL.LU R96, [R1+0xcf4] ;  /* 0x000cf40001607983 */ /* 0x000ea20000300800 */
[----:B---3--:R-:W-:-:S05]  /*287d0*/  FMUL R19, R15, R19 ;  /* 0x000000130f137220 */ /* 0x008fca0000400000 */
[----:B------:R0:W-:Y:S02]  /*287e0*/  STL [R1+0x3e0], R19 ;  /* 0x0003e01301007387 */ /* 0x0001e40000100800 */
[----:B0-----:R-:W-:Y:S02]  /*287f0*/  IMAD.MOV.U32 R19, RZ, RZ, R18 ;  /* 0x000000ffff137224 */ /* 0x001fe400078e0012 */
[----:B------:R-:W-:Y:S02]  /*28800*/  IMAD.MOV.U32 R18, RZ, RZ, R118 ;  /* 0x000000ffff127224 */ /* 0x000fe400078e0076 */
[C---:B----4-:R-:W-:Y:S01]  /*28810*/  FMUL R118, R15.reuse, R22 ;  /* 0x000000160f767220 */ /* 0x050fe20000400000 */
[----:B------:R-:W-:Y:S02]  /*28820*/  MOV R22, R17 ;  /* 0x0000001100167202 */ /* 0x000fe40000000f00 */
[----:B------:R-:W3:Y:S01]  /*28830*/  LDL.LU R17, [R1+0xcf0] ;  /* 0x000cf00001117983 */ /* 0x000ee20000300800 */
[----:B------:R-:W0:Y:S03]  /*28840*/  MUFU.RCP R0, R0 ;  /* 0x0000000000007308 */ /* 0x000e260000001000 */
[----:B------:R-:W-:Y:S01]  /*28850*/  STL [R1+0xc8c], R118 ;  /* 0x000c8c7601007387 */ /* 0x000fe20000100800 */
[----:B------:R-:W-:-:S04]  /*28860*/  FMUL R15, R15, R23 ;  /* 0x000000170f0f7220 */ /* 0x000fc80000400000 */
[----:B------:R-:W1:Y:S01]  /*28870*/  MUFU.RCP R2, R2 ;  /* 0x0000000200027308 */ /* 0x000e620000001000 */
[----:B------:R4:W-:Y:S01]  /*28880*/  STL [R1+0x3dc], R15 ;  /* 0x0003dc0f01007387 */ /* 0x0009e20000100800 */
[C---:B0-----:R-:W-:Y:S02]  /*28890*/  FMUL R23, R0.reuse, R16 ;  /* 0x0000001000177220 */ /* 0x041fe40000400000 */
[----:B----4-:R-:W-:-:S04]  /*288a0*/  FMUL R15, R0, R95 ;  /* 0x0000005f000f7220 */ /* 0x010fc80000400000 */
[----:B------:R-:W0:Y:S01]  /*288b0*/  MUFU.RCP R3, R3 ;  /* 0x0000000300037308 */ /* 0x000e220000001000 */
[----:B-1----:R-:W-:-:S07]  /*288c0*/  FMUL R118, R2, R34 ;  /* 0x0000002202767220 */ /* 0x002fce0000400000 */
[----:B------:R-:W1:Y:S08]  /*288d0*/  MUFU.RCP R4, R4 ;  /* 0x0000000400047308 */ /* 0x000e700000001000 */
[----:B------:R-:W4:Y:S08]  /*288e0*/  MUFU.RCP R5, R5 ;  /* 0x0000000500057308 */ /* 0x000f300000001000 */
[----:B------:R-:W0:Y:S08]  /*288f0*/  MUFU.RCP R6, R6 ;  /* 0x0000000600067308 */ /* 0x000e300000001000 */
[----:B------:R-:W0:Y:S08]  /*28900*/  MUFU.RCP R7, R7 ;  /* 0x0000000700077308 */ /* 0x000e300000001000 */
[----:B------:R-:W0:Y:S08]  /*28910*/  MUFU.RCP R8, R8 ;  /* 0x0000000800087308 */ /* 0x000e300000001000 */
[----:B------:R-:W0:Y:S01]  /*28920*/  MUFU.RCP R9, R9 ;  /* 0x0000000900097308 */ /* 0x000e220000001000 */
[----:B--2---:R-:W-:-:S05]  /*28930*/  FMUL R96, R0, R96 ;  /* 0x0000006000607220 */ /* 0x004fca0000400000 */
[----:B------:R-:W-:Y:S04]  /*28940*/  STL [R1+0x378], R96 ;  /* 0x0003786001007387 */ /* 0x000fe80000100800 */
[----:B------:R2:W-:Y:S04]  /*28950*/  STL [R1+0x370], R15 ;  /* 0x0003700f01007387 */ /* 0x0005e80000100800 */
[----:B------:R-:W-:Y:S01]  /*28960*/  STL [R1+0x374], R23 ;  /* 0x0003741701007387 */ /* 0x000fe20000100800 */
[C---:B--2---:R-:W-:Y:S02]  /*28970*/  FMUL R15, R0.reuse, R20 ;  /* 0x00000014000f7220 */ /* 0x044fe40000400000 */
[----:B---3--:R-:W-:-:S05]  /*28980*/  FMUL R16, R0, R17 ;  /* 0x0000001100107220 */ /* 0x008fca0000400000 */
[----:B------:R2:W-:Y:S04]  /*28990*/  STL [R1+0x368], R16 ;  /* 0x0003681001007387 */ /* 0x0005e80000100800 */
[----:B------:R3:W-:Y:S01]  /*289a0*/  STL [R1+0x36c], R15 ;  /* 0x00036c0f01007387 */ /* 0x0007e20000100800 */
[C---:B--2---:R-:W-:Y:S02]  /*289b0*/  FMUL R16, R0.reuse, R21 ;  /* 0x0000001500107220 */ /* 0x044fe40000400000 */
[C---:B---3--:R-:W-:Y:S02]  /*289c0*/  FMUL R15, R0.reuse, R24 ;  /* 0x00000018000f7220 */ /* 0x048fe40000400000 */
[----:B------:R-:W-:Y:S01]  /*289d0*/  FMUL R0, R0, R25 ;  /* 0x0000001900007220 */ /* 0x000fe20000400000 */
[----:B------:R2:W-:Y:S04]  /*289e0*/  STL [R1+0x360], R16 ;  /* 0x0003601001007387 */ /* 0x0005e80000100800 */
[----:B------:R-:W-:Y:S04]  /*289f0*/  STL [R1+0x364], R15 ;  /* 0x0003640f01007387 */ /* 0x000fe80000100800 */
[----:B------:R3:W-:Y:S01]  /*28a00*/  STL [R1+0x35c], R0 ;  /* 0x00035c0001007387 */ /* 0x0007e20000100800 */
[----:B--2---:R-:W-:-:S02]  /*28a10*/  FMUL R16, R2, R27 ;  /* 0x0000001b02107220 */ /* 0x004fc40000400000 */
[C---:B---3--:R-:W-:Y:S02]  /*28a20*/  FMUL R0, R2.reuse, R26 ;  /* 0x0000001a02007220 */ /* 0x048fe40000400000 */
[----:B------:R-:W-:-:S03]  /*28a30*/  FMUL R15, R2, R30 ;  /* 0x0000001e020f7220 */ /* 0x000fc60000400000 */
[----:B------:R2:W-:Y:S01]  /*28a40*/  STL [R1+0x3d8], R0 ;  /* 0x0003d80001007387 */ /* 0x0005e20000100800 */
[----:B------:R-:W-:Y:S02]  /*28a50*/  IMAD.MOV.U32 R23, RZ, RZ, R22 ;  /* 0x000000ffff177224 */ /* 0x000fe400078e0016 */
[----:B------:R-:W-:Y:S01]  /*28a60*/  IMAD.MOV.U32 R22, RZ, RZ, R11 ;  /* 0x000000ffff167224 */ /* 0x000fe200078e000b */
[----:B------:R-:W-:Y:S01]  /*28a70*/  STL [R1+0x3cc], R16 ;  /* 0x0003cc1001007387 */ /* 0x000fe20000100800 */
[C---:B------:R-:W-:Y:S02]  /*28a80*/  FMUL R11, R2.reuse, R38 ;  /* 0x00000026020b7220 */ /* 0x040fe40000400000 */
[C---:B--2---:R-:W-:Y:S01]  /*28a90*/  FMUL R0, R2.reuse, R31 ;  /* 0x0000001f02007220 */ /* 0x044fe20000400000 */
[----:B------:R-:W-:Y:S04]  /*28aa0*/  STL [R1+0x3d4], R15 ;  /* 0x0003d40f01007387 */ /* 0x000fe80000100800 */
[----:B------:R2:W-:Y:S04]  /*28ab0*/  STL [R1+0x3c8], R0 ;  /* 0x0003c80001007387 */ /* 0x0005e80000100800 */
[----:B------:R-:W-:Y:S01]  /*28ac0*/  STL [R1+0xc90], R118 ;  /* 0x000c907601007387 */ /* 0x000fe20000100800 */
[----:B--2---:R-:W-:-:S03]  /*28ad0*/  FMUL R0, R2, R35 ;  /* 0x0000002302007220 */ /* 0x004fc60000400000 */
[----:B------:R-:W-:Y:S04]  /*28ae0*/  STL [R1+0xc94], R11 ;  /* 0x000c940b01007387 */ /* 0x000fe80000100800 */
[----:B------:R2:W-:Y:S02]  /*28af0*/  STL [R1+0x3c0], R0 ;  /* 0x0003c00001007387 */ /* 0x0005e40000100800 */
[----:B--2---:R-:W-:Y:S02]  /*28b00*/  FMUL R0, R2, R39 ;  /* 0x0000002702007220 */ /* 0x004fe40000400000 */
[----:B0-----:R-:W-:-:S03]  /*28b10*/  FMUL R2, R3, R28 ;  /* 0x0000001c03027220 */ /* 0x001fc60000400000 */
[----:B------:R0:W-:Y:S01]  /*28b20*/  STL [R1+0x3bc], R0 ;  /* 0x0003bc0001007387 */ /* 0x0001e20000100800 */
[----:B------:R-:W-:-:S03]  /*28b30*/  FMUL R11, R3, R32 ;  /* 0x00000020030b7220 */ /* 0x000fc60000400000 */
[----:B------:R2:W-:Y:S01]  /*28b40*/  STL [R1+0x33c], R2 ;  /* 0x00033c0201007387 */ /* 0x0005e20000100800 */
[C---:B0-----:R-:W-:Y:S02]  /*28b50*/  FMUL R0, R3.reuse, R29 ;  /* 0x0000001d03007220 */ /* 0x041fe40000400000 */
[----:B--2---:R-:W-:-:S03]  /*28b60*/  FMUL R2, R3, R33 ;  /* 0x0000002103027220 */ /* 0x004fc60000400000 */
[----:B------:R0:W-:Y:S04]  /*28b70*/  STL [R1+0x330], R0 ;  /* 0x0003300001007387 */ /* 0x0001e80000100800 */
[----:B------:R2:W-:Y:S01]  /*28b80*/  STL [R1+0x338], R11 ;  /* 0x0003380b01007387 */ /* 0x0005e20000100800 */
[----:B0-----:R-:W-:-:S03]  /*28b90*/  FMUL R0, R3, R36 ;  /* 0x0000002403007220 */ /* 0x001fc60000400000 */
[----:B------:R0:W-:Y:S01]  /*28ba0*/  STL [R1+0x328], R2 ;  /* 0x0003280201007387 */ /* 0x0001e20000100800 */
[----:B--2---:R-:W-:-:S03]  /*28bb0*/  FMUL R11, R3, R37 ;  /* 0x00000025030b7220 */ /* 0x004fc60000400000 */
[----:B------:R2:W-:Y:S01]  /*28bc0*/  STL [R1+0x32c], R0 ;  /* 0x00032c0001007387 */ /* 0x0005e20000100800 */
[----:B0-----:R-:W-:-:S03]  /*28bd0*/  FMUL R2, R3, R40 ;  /* 0x0000002803027220 */ /* 0x001fc60000400000 */
[----:B------:R-:W-:Y:S01]  /*28be0*/  STL [R1+0x320], R11 ;  /* 0x0003200b01007387 */ /* 0x000fe20000100800 */
[----:B--2---:R-:W-:-:S03]  /*28bf0*/  FMUL R0, R3, R41 ;  /* 0x0000002903007220 */ /* 0x004fc60000400000 */
[----:B------:R1:W-:Y:S04]  /*28c00*/  STL [R1+0x324], R2 ;  /* 0x0003240201007387 */ /* 0x0003e80000100800 */
[----:B------:R0:W-:Y:S01]  /*28c10*/  STL [R1+0x31c], R0 ;  /* 0x00031c0001007387 */ /* 0x0001e20000100800 */
[C---:B-1----:R-:W-:Y:S02]  /*28c20*/  FMUL R2, R4.reuse, R42 ;  /* 0x0000002a04027220 */ /* 0x042fe40000400000 */
[----:B0-----:R-:W-:-:S03]  /*28c30*/  FMUL R0, R4, R43 ;  /* 0x0000002b04007220 */ /* 0x001fc60000400000 */
[----:B------:R0:W-:Y:S01]  /*28c40*/  STL [R1+0x3b8], R2 ;  /* 0x0003b80201007387 */ /* 0x0001e20000100800 */
[----:B------:R-:W-:-:S03]  /*28c50*/  FMUL R11, R4, R50 ;  /* 0x00000032040b7220 */ /* 0x000fc60000400000 */
[----:B------:R1:W-:Y:S01]  /*28c60*/  STL [R1+0x3b0], R0 ;  /* 0x0003b00001007387 */ /* 0x0003e20000100800 */
[C---:B0-----:R-:W-:Y:S02]  /*28c70*/  FMUL R2, R4.reuse, R46 ;  /* 0x0000002e04027220 */ /* 0x041fe40000400000 */
[----:B-1----:R-:W-:-:S03]  /*28c80*/  FMUL R0, R4, R47 ;  /* 0x0000002f04007220 */ /* 0x002fc60000400000 */
[----:B------:R-:W-:Y:S04]  /*28c90*/  STL [R1+0x3b4], R2 ;  /* 0x0003b40201007387 */ /* 0x000fe80000100800 */
[----:B------:R0:W-:Y:S04]  /*28ca0*/  STL [R1+0xc98], R11 ;  /* 0x000c980b01007387 */ /* 0x0001e80000100800 */
[----:B------:R1:W-:Y:S01]  /*28cb0*/  STL [R1+0x3a8], R0 ;  /* 0x0003a80001007387 */ /* 0x0003e20000100800 */
[----:B------:R-:W-:Y:S02]  /*28cc0*/  FMUL R118, R4, R54 ;  /* 0x0000003604767220 */ /* 0x000fe40000400000 */
[----:B----4-:R-:W-:-:S02]  /*28cd0*/  FMUL R3, R5, R44 ;  /* 0x0000002c05037220 */ /* 0x010fc40000400000 */
[C---:B0-----:R-:W-:Y:S02]  /*28ce0*/  FMUL R11, R4.reuse, R55 ;  /* 0x00000037040b7220 */ /* 0x041fe40000400000 */
[----:B-1----:R-:W-:-:S05]  /*28cf0*/  FMUL R0, R4, R51 ;  /* 0x0000003304007220 */ /* 0x002fca0000400000 */
[----:B------:R0:W-:Y:S01]  /*28d00*/  STL [R1+0x3a0], R0 ;  /* 0x0003a00001007387 */ /* 0x0001e20000100800 */
[----:B------:R-:W-:-:S03]  /*28d10*/  FMUL R2, R5, R48 ;  /* 0x0000003005027220 */ /* 0x000fc60000400000 */
[----:B------:R-:W-:Y:S01]  /*28d20*/  STL [R1+0xc9c], R118 ;  /* 0x000c9c7601007387 */ /* 0x000fe20000100800 */
[----:B0-----:R-:W-:-:S03]  /*28d30*/  FMUL R0, R5, R45 ;  /* 0x0000002d05007220 */ /* 0x001fc60000400000 */
[----:B------:R-:W-:Y:S04]  /*28d40*/  STL [R1+0xca0], R11 ;  /* 0x000ca00b01007387 */ /* 0x000fe80000100800 */
[----:B------:R-:W-:Y:S04]  /*28d50*/  STL [R1+0x310], R3 ;  /* 0x0003100301007387 */ /* 0x000fe80000100800 */
[----:B------:R0:W-:Y:S04]  /*28d60*/  STL [R1+0x2fc], R0 ;  /* 0x0002fc0001007387 */ /* 0x0001e80000100800 */
[----:B------:R1:W-:Y:S01]  /*28d70*/  STL [R1+0x304], R2 ;  /* 0x0003040201007387 */ /* 0x0003e20000100800 */
[----:B0-----:R-:W-:-:S02]  /*28d80*/  FMUL R0, R5, R49 ;  /* 0x0000003105007220 */ /* 0x001fc40000400000 */
[C---:B------:R-:W-:Y:S02]  /*28d90*/  FMUL R3, R5.reuse, R53 ;  /* 0x0000003505037220 */ /* 0x040fe40000400000 */
[C---:B-1----:R-:W-:Y:S01]  /*28da0*/  FMUL R2, R5.reuse, R52 ;  /* 0x0000003405027220 */ /* 0x042fe20000400000 */
[----:B------:R0:W-:Y:S04]  /*28db0*/  STL [R1+0x2f4], R0 ;  /* 0x0002f40001007387 */ /* 0x0001e80000100800 */
[----:B------:R1:W-:Y:S01]  /*28dc0*/  STL [R1+0x2f8], R2 ;  /* 0x0002f80201007387 */ /* 0x0003e20000100800 */
[----:B0-----:R-:W-:-:S03]  /*28dd0*/  FMUL R0, R5, R56 ;  /* 0x0000003805007220 */ /* 0x001fc60000400000 */
[----:B------:R0:W-:Y:S01]  /*28de0*/  STL [R1+0x2e8], R3 ;  /* 0x0002e80301007387 */ /* 0x0001e20000100800 */
[----:B-1----:R-:W-:-:S03]  /*28df0*/  FMUL R2, R5, R57 ;  /* 0x0000003905027220 */ /* 0x002fc60000400000 */
[----:B------:R1:W-:Y:S04]  /*28e00*/  STL [R1+0x2f0], R0 ;  /* 0x0002f00001007387 */ /* 0x0003e80000100800 */
[----:B------:R2:W-:Y:S01]  /*28e10*/  STL [R1+0x2e0], R2 ;  /* 0x0002e00201007387 */ /* 0x0005e20000100800 */
[C---:B0-----:R-:W-:Y:S02]  /*28e20*/  FMUL R3, R6.reuse, R59 ;  /* 0x0000003b06037220 */ /* 0x041fe40000400000 */
[C---:B-1----:R-:W-:Y:S02]  /*28e30*/  FMUL R0, R6.reuse, R58 ;  /* 0x0000003a06007220 */ /* 0x042fe40000400000 */
[----:B--2---:R-:W-:-:S03]  /*28e40*/  FMUL R2, R6, R62 ;  /* 0x0000003e06027220 */ /* 0x004fc60000400000 */
[----:B------:R0:W-:Y:S01]  /*28e50*/  STL [R1+0x398], R0 ;  /* 0x0003980001007387 */ /* 0x0001e20000100800 */
[----:B------:R-:W-:-:S03]  /*28e60*/  FMUL R11, R6, R66 ;  /* 0x00000042060b7220 */ /* 0x000fc60000400000 */
[----:B------:R-:W-:Y:S01]  /*28e70*/  STL [R1+0x390], R3 ;  /* 0x0003900301007387 */ /* 0x000fe20000100800 */
[C---:B------:R-:W-:Y:S02]  /*28e80*/  FMUL R118, R6.reuse, R70 ;  /* 0x0000004606767220 */ /* 0x040fe40000400000 */
[C---:B0-----:R-:W-:Y:S01]  /*28e90*/  FMUL R0, R6.reuse, R63 ;  /* 0x0000003f06007220 */ /* 0x041fe20000400000 */
[----:B------:R-:W-:Y:S04]  /*28ea0*/  STL [R1+0x394], R2 ;  /* 0x0003940201007387 */ /* 0x000fe80000100800 */
[----:B------:R0:W-:Y:S04]  /*28eb0*/  STL [R1+0x388], R0 ;  /* 0x0003880001007387 */ /* 0x0001e80000100800 */
[----:B------:R-:W-:Y:S01]  /*28ec0*/  STL [R1+0xca4], R11 ;  /* 0x000ca40b01007387 */ /* 0x000fe20000100800 */
[----:B0-----:R-:W-:-:S03]  /*28ed0*/  FMUL R0, R6, R67 ;  /* 0x0000004306007220 */ /* 0x001fc60000400000 */
[----:B------:R-:W-:Y:S04]  /*28ee0*/  STL [R1+0xca8], R118 ;  /* 0x000ca87601007387 */ /* 0x000fe80000100800 */
[----:B------:R0:W-:Y:S01]  /*28ef0*/  STL [R1+0x380], R0 ;  /* 0x0003800001007387 */ /* 0x0001e20000100800 */
[C---:B------:R-:W-:Y:S02]  /*28f00*/  FMUL R3, R7.reuse, R60 ;  /* 0x0000003c07037220 */ /* 0x040fe40000400000 */
[----:B------:R-:W-:Y:S02]  /*28f10*/  FMUL R2, R7, R61 ;  /* 0x0000003d07027220 */ /* 0x000fe40000400000 */
[----:B0-----:R-:W-:-:S05]  /*28f20*/  FMUL R0, R6, R71 ;  /* 0x0000004706007220 */ /* 0x001fca0000400000 */
[----:B------:R0:W-:Y:S04]  /*28f30*/  STL [R1+0x37c], R0 ;  /* 0x00037c0001007387 */ /* 0x0001e80000100800 */
[----:B------:R1:W-:Y:S01]  /*28f40*/  STL [R1+0x2d8], R3 ;  /* 0x0002d80301007387 */ /* 0x0003e20000100800 */
[----:B0-----:R-:W-:-:S03]  /*28f50*/  FMUL R0, R7, R64 ;  /* 0x0000004007007220 */ /* 0x001fc60000400000 */
[----:B------:R0:W-:Y:S01]  /*28f60*/  STL [R1+0x2cc], R2 ;  /* 0x0002cc0201007387 */ /* 0x0001e20000100800 */
[----:B-1----:R-:W-:-:S03]  /*28f70*/  FMUL R3, R7, R65 ;  /* 0x0000004107037220 */ /* 0x002fc60000400000 */
[----:B------:R1:W-:Y:S04]  /*28f80*/  STL [R1+0x2d0], R0 ;  /* 0x0002d00001007387 */ /* 0x0003e80000100800 */
[----:B------:R-:W-:Y:S01]  /*28f90*/  STL [R1+0x2ac], R3 ;  /* 0x0002ac0301007387 */ /* 0x000fe20000100800 */
[C---:B0-----:R-:W-:Y:S02]  /*28fa0*/  FMUL R2, R7.reuse, R69 ;  /* 0x0000004507027220 */ /* 0x041fe40000400000 */
[----:B-1----:R-:W-:-:S05]  /*28fb0*/  FMUL R0, R7, R68 ;  /* 0x0000004407007220 */ /* 0x002fca0000400000 */
[----:B------:R0:W-:Y:S04]  /*28fc0*/  STL [R1+0x2c8], R0 ;  /* 0x0002c80001007387 */ /* 0x0001e80000100800 */
[----:B------:R1:W-:Y:S01]  /*28fd0*/  STL [R1+0x2a0], R2 ;  /* 0x0002a00201007387 */ /* 0x0003e20000100800 */
[C---:B0-----:R-:W-:Y:S02]  /*28fe0*/  FMUL R0, R7.reuse, R72 ;  /* 0x0000004807007220 */ /* 0x041fe40000400000 */
[----:B-1----:R-:W-:-:S03]  /*28ff0*/  FMUL R2, R7, R73 ;  /* 0x0000004907027220 */ /* 0x002fc60000400000 */
[----:B------:R0:W-:Y:S01]  /*29000*/  STL [R1+0x2a8], R0 ;  /* 0x0002a80001007387 */ /* 0x0001e20000100800 */
[----:B------:R-:W-:-:S03]  /*29010*/  FMUL R3, R8, R75 ;  /* 0x0000004b08037220 */ /* 0x000fc60000400000 */
[----:B------:R1:W-:Y:S01]  /*29020*/  STL [R1+0x294], R2 ;  /* 0x0002940201007387 */ /* 0x0003e20000100800 */
[C---:B0-----:R-:W-:Y:S02]  /*29030*/  FMUL R0, R8.reuse, R74 ;  /* 0x0000004a08007220 */ /* 0x041fe40000400000 */
[----:B-1----:R-:W-:-:S03]  /*29040*/  FMUL R2, R8, R78 ;  /* 0x0000004e08027220 */ /* 0x002fc60000400000 */
[----:B------:R0:W-:Y:S01]  /*29050*/  STL [R1+0x358], R0 ;  /* 0x0003580001007387 */ /* 0x0001e20000100800 */
[----:B------:R-:W-:Y:S01]  /*29060*/  MOV R96, R94 ;  /* 0x0000005e00607202 */ /* 0x000fe20000000f00 */
[C---:B------:R-:W-:Y:S02]  /*29070*/  FMUL R118, R8.reuse, R82 ;  /* 0x0000005208767220 */ /* 0x040fe40000400000 */
[----:B------:R-:W-:Y:S04]  /*29080*/  STL [R1+0x350], R3 ;  /* 0x0003500301007387 */ /* 0x000fe80000100800 */
[----:B------:R-:W-:Y:S01]  /*29090*/  STL [R1+0x354], R2 ;  /* 0x0003540201007387 */ /* 0x000fe20000100800 */
[----:B0-----:R-:W-:-:S03]  /*290a0*/  FMUL R0, R8, R79 ;  /* 0x0000004f08007220 */ /* 0x001fc60000400000 */
[----:B------:R-:W2:Y:S01]  /*290b0*/  LDL.LU R94, [R1+0x10] ;  /* 0x00001000015e7983 */ /* 0x000ea20000300800 */
[----:B------:R-:W-:-:S03]  /*290c0*/  IMAD.MOV.U32 R15, RZ, RZ, R14 ;  /* 0x000000ffff0f7224 */ /* 0x000fc600078e000e */
[----:B------:R0:W-:Y:S04]  /*290d0*/  STL [R1+0x348], R0 ;  /* 0x0003480001007387 */ /* 0x0001e80000100800 */
[----:B------:R-:W-:Y:S04]  /*290e0*/  STL [R1+0xcac], R118 ;  /* 0x000cac7601007387 */ /* 0x000fe80000100800 */
[----:B------:R-:W3:Y:S01]  /*290f0*/  LDL.LU R14, [R1+0x20] ;  /* 0x00002000010e7983 */ /* 0x000ee20000300800 */
[C---:B0-----:R-:W-:Y:S02]  /*29100*/  FMUL R0, R8.reuse, R83 ;  /* 0x0000005308007220 */ /* 0x041fe40000400000 */
[----:B------:R-:W-:-:S02]  /*29110*/  FMUL R11, R8, R86 ;  /* 0x00000056080b7220 */ /* 0x000fc40000400000 */
[----:B------:R-:W-:Y:S01]  /*29120*/  FMUL R2, R8, R87 ;  /* 0x0000005708027220 */ /* 0x000fe20000400000 */
[----:B------:R0:W-:Y:S01]  /*29130*/  STL [R1+0x340], R0 ;  /* 0x0003400001007387 */ /* 0x0001e20000100800 */
[----:B------:R-:W-:-:S03]  /*29140*/  FMUL R3, R9, R77 ;  /* 0x0000004d09037220 */ /* 0x000fc60000400000 */
[----:B------:R-:W-:Y:S01]  /*29150*/  STL [R1+0xcb0], R11 ;  /* 0x000cb00b01007387 */ /* 0x000fe20000100800 */
[----:B0-----:R-:W-:-:S03]  /*29160*/  FMUL R0, R9, R76 ;  /* 0x0000004c09007220 */ /* 0x001fc60000400000 */
[----:B------:R0:W-:Y:S04]  /*29170*/  STL [R1+0x334], R2 ;  /* 0x0003340201007387 */ /* 0x0001e80000100800 */
[----:B------:R1:W-:Y:S01]  /*29180*/  STL [R1+0x280], R0 ;  /* 0x0002800001007387 */ /* 0x0003e20000100800 */
[----:B0-----:R-:W-:-:S03]  /*29190*/  FMUL R2, R9, R80 ;  /* 0x0000005009027220 */ /* 0x001fc60000400000 */
[----:B------:R0:W-:Y:S01]  /*291a0*/  STL [R1+0x128], R3 ;  /* 0x0001280301007387 */ /* 0x0001e20000100800 */
[----:B-1----:R-:W-:-:S03]  /*291b0*/  FMUL R0, R9, R81 ;  /* 0x0000005109007220 */ /* 0x002fc60000400000 */
[----:B------:R-:W-:Y:S04]  /*291c0*/  STL [R1+0x12c], R2 ;  /* 0x00012c0201007387 */ /* 0x000fe80000100800 */
[----:B------:R1:W-:Y:S01]  /*291d0*/  STL [R1+0x120], R0 ;  /* 0x0001200001007387 */ /* 0x0003e20000100800 */
[C---:B0-----:R-:W-:Y:S02]  /*291e0*/  FMUL R3, R9.reuse, R84 ;  /* 0x0000005409037220 */ /* 0x041fe40000400000 */
[----:B-1----:R-:W-:-:S03]  /*291f0*/  FMUL R0, R9, R85 ;  /* 0x0000005509007220 */ /* 0x002fc60000400000 */
[----:B------:R-:W-:Y:S01]  /*29200*/  STL [R1+0x124], R3 ;  /* 0x0001240301007387 */ /* 0x000fe20000100800 */
[----:B------:R-:W-:-:S03]  /*29210*/  FMUL R2, R9, R88 ;  /* 0x0000005809027220 */ /* 0x000fc60000400000 */
[----:B------:R0:W-:Y:S01]  /*29220*/  STL [R1+0x118], R0 ;  /* 0x0001180001007387 */ /* 0x0001e20000100800 */
[----:B------:R-:W-:-:S03]  /*29230*/  MOV R21, R98 ;  /* 0x0000006200157202 */ /* 0x000fc60000000f00 */
[----:B------:R1:W-:Y:S01]  /*29240*/  STL [R1+0x11c], R2 ;  /* 0x00011c0201007387 */ /* 0x0003e20000100800 */
[----:B0-----:R-:W-:-:S05]  /*29250*/  FMUL R0, R9, R89 ;  /* 0x0000005909007220 */ /* 0x001fca0000400000 */
[----:B------:R0:W-:Y:S04]  /*29260*/  STL [R1+0x10c], R0 ;  /* 0x00010c0001007387 */ /* 0x0001e80000100800 */
[----:B------:R-:W4:Y:S01]  /*29270*/  LDL.LU R98, [R1+0x2c] ;  /* 0x00002c0001627983 */ /* 0x000f220000300800 */
[----:B------:R-:W1:Y:S01]  /*29280*/  MUFU.RCP R99, R99 ;  /* 0x0000006300637308 */ /* 0x000e620000001000 */
[----:B------:R-:W-:Y:S02]  /*29290*/  IMAD.MOV.U32 R17, RZ, RZ, R97 ;  /* 0x000000ffff117224 */ /* 0x000fe400078e0061 */
[----:B------:R-:W4:Y:S05]  /*292a0*/  LDL.LU R97, [R1+0x30] ;  /* 0x0000300001617983 */ /* 0x000f2a0000300800 */
[----:B------:R-:W0:Y:S01]  /*292b0*/  MUFU.RCP R100, R100 ;  /* 0x0000006400647308 */ /* 0x000e220000001000 */
[----:B-1----:R-:W-:-:S02]  /*292c0*/  FMUL R2, R99, R90 ;  /* 0x0000005a63027220 */ /* 0x002fc40000400000 */
[----:B0-----:R-:W-:-:S03]  /*292d0*/  FMUL R0, R99, R91 ;  /* 0x0000005b63007220 */ /* 0x001fc60000400000 */
[----:B------:R0:W-:Y:S04]  /*292e0*/  STL [R1+0x318], R2 ;  /* 0x0003180201007387 */ /* 0x0001e80000100800 */
[----:B------:R1:W-:Y:S04]  /*292f0*/  STL [R1+0x30c], R0 ;  /* 0x00030c0001007387 */ /* 0x0003e80000100800 */
[----:B------:R-:W4:Y:S01]  /*29300*/  LDL.LU R16, [R1+0x34] ;  /* 0x0000340001107983 */ /* 0x000f220000300800 */
[C---:B0-----:R-:W-:Y:S02]  /*29310*/  FMUL R2, R99.reuse, R119 ;  /* 0x0000007763027220 */ /* 0x041fe40000400000 */
[----:B-1----:R-:W-:-:S03]  /*29320*/  FMUL R0, R99, R96 ;  /* 0x0000006063007220 */ /* 0x002fc60000400000 */
[----:B------:R0:W-:Y:S04]  /*29330*/  STL [R1+0x314], R2 ;  /* 0x0003140201007387 */ /* 0x0001e80000100800 */
[----:B------:R-:W4:Y:S04]  /*29340*/  LDL.LU R95, [R1+0x40] ;  /* 0x00004000015f7983 */ /* 0x000f280000300800 */
[----:B------:R1:W-:Y:S01]  /*29350*/  STL [R1+0x300], R0 ;  /* 0x0003000001007387 */ /* 0x0003e20000100800 */
[C---:B0-----:R-:W-:Y:S02]  /*29360*/  FMUL R2, R99.reuse, R23 ;  /* 0x0000001763027220 */ /* 0x041fe40000400000 */
[----:B-1----:R-:W-:-:S02]  /*29370*/  FMUL R0, R99, R15 ;  /* 0x0000000f63007220 */ /* 0x002fc40000400000 */
[----:B------:R-:W-:Y:S02]  /*29380*/  FMUL R3, R100, R93 ;  /* 0x0000005d64037220 */ /* 0x000fe40000400000 */
[C---:B--2---:R-:W-:Y:S02]  /*29390*/  FMUL R11, R99.reuse, R94 ;  /* 0x0000005e630b7220 */ /* 0x044fe40000400000 */
[----:B------:R-:W2:Y:S04]  /*293a0*/  LDL.LU R94, [R1+0x44] ;  /* 0x00004400015e7983 */ /* 0x000ea80000300800 */
[----:B------:R-:W-:Y:S04]  /*293b0*/  STL [R1+0xcb4], R11 ;  /* 0x000cb40b01007387 */ /* 0x000fe80000100800 */
[----:B------:R-:W2:Y:S01]  /*293c0*/  LDL.LU R96, [R1+0x50] ;  /* 0x0000500001607983 */ /* 0x000ea20000300800 */
[----:B---3--:R-:W-:-:S03]  /*293d0*/  FMUL R118, R99, R14 ;  /* 0x0000000e63767220 */ /* 0x008fc60000400000 */
[----:B------:R0:W-:Y:S04]  /*293e0*/  STL [R1+0x2e4], R0 ;  /* 0x0002e40001007387 */ /* 0x0001e80000100800 */
[----:B------:R-:W3:Y:S04]  /*293f0*/  LDL.LU R15, [R1+0x54] ;  /* 0x00005400010f7983 */ /* 0x000ee80000300800 */
[----:B------:R-:W3:Y:S01]  /*29400*/  LDL.LU R14, [R1+0x60] ;  /* 0x00006000010e7983 */ /* 0x000ee20000300800 */
[----:B0-----:R-:W-:-:S03]  /*29410*/  FMUL R0, R100, R92 ;  /* 0x0000005c64007220 */ /* 0x001fc60000400000 */
[----:B------:R-:W-:Y:S04]  /*29420*/  STL [R1+0xcb8], R118 ;  /* 0x000cb87601007387 */ /* 0x000fe80000100800 */
[----:B------:R0:W-:Y:S04]  /*29430*/  STL [R1+0x2dc], R2 ;  /* 0x0002dc0201007387 */ /* 0x0001e80000100800 */
[----:B------:R1:W-:Y:S01]  /*29440*/  STL [R1+0xfc], R0 ;  /* 0x0000fc0001007387 */ /* 0x0003e20000100800 */
[----:B0-----:R-:W-:-:S03]  /*29450*/  FMUL R2, R100, R22 ;  /* 0x0000001664027220 */ /* 0x001fc60000400000 */
[----:B------:R-:W-:Y:S01]  /*29460*/  STL [R1+0xf4], R3 ;  /* 0x0000f40301007387 */ /* 0x000fe20000100800 */
[----:B-1----:R-:W-:-:S03]  /*29470*/  FMUL R0, R100, R19 ;  /* 0x0000001364007220 */ /* 0x002fc60000400000 */
[----:B------:R-:W3:Y:S04]  /*29480*/  LDL.LU R20, [R1+0x38] ;  /* 0x0000380001147983 */ /* 0x000ee80000300800 */
[----:B------:R-:W-:Y:S04]  /*29490*/  STL [R1+0xf8], R2 ;  /* 0x0000f80201007387 */ /* 0x000fe80000100800 */
[----:B------:R-:W3:Y:S04]  /*294a0*/  LDL.LU R23, [R1+0x3c] ;  /* 0x00003c0001177983 */ /* 0x000ee80000300800 */
[----:B------:R0:W-:Y:S04]  /*294b0*/  STL [R1+0xec], R0 ;  /* 0x0000ec0001007387 */ /* 0x0001e80000100800 */
[----:B------:R-:W3:Y:S04]  /*294c0*/  LDL.LU R22, [R1+0x48] ;  /* 0x0000480001167983 */ /* 0x000ee80000300800 */
[----:B------:R-:W3:Y:S01]  /*294d0*/  LDL.LU R19, [R1+0x4c] ;  /* 0x00004c0001137983 */ /* 0x000ee20000300800 */
[----:B0-----:R-:W-:-:S03]  /*294e0*/  FMUL R0, R100, R18 ;  /* 0x0000001264007220 */ /* 0x001fc60000400000 */
[----:B------:R-:W3:Y:S01]  /*294f0*/  LDL.LU R18, [R1+0x58] ;  /* 0x0000580001127983 */ /* 0x000ee20000300800 */
[----:B------:R-:W-:-:S03]  /*29500*/  FMUL R3, R100, R21 ;  /* 0x0000001564037220 */ /* 0x000fc60000400000 */
[----:B------:R4:W-:Y:S04]  /*29510*/  STL [R1+0xf0], R0 ;  /* 0x0000f00001007387 */ /* 0x0009e80000100800 */
[----:B------:R-:W-:Y:S01]  /*29520*/  STL [R1+0xe4], R3 ;  /* 0x0000e40301007387 */ /* 0x000fe20000100800 */
[----:B----4-:R-:W-:-:S03]  /*29530*/  FMUL R0, R100, R98 ;  /* 0x0000006264007220 */ /* 0x010fc60000400000 */
[----:B------:R-:W4:Y:S01]  /*29540*/  LDL.LU R98, [R1+0x5c] ;  /* 0x00005c0001627983 */ /* 0x000f220000300800 */
[----:B------:R-:W0:Y:S01]  /*29550*/  MUFU.RCP R101, R101 ;  /* 0x0000006500657308 */ /* 0x000e220000001000 */
[----:B------:R-:W-:-:S05]  /*29560*/  FMUL R2, R100, R17 ;  /* 0x0000001164027220 */ /* 0x000fca0000400000 */
[----:B------:R-:W-:Y:S04]  /*29570*/  STL [R1+0xe8], R2 ;  /* 0x0000e80201007387 */ /* 0x000fe80000100800 */
[----:B------:R0:W-:Y:S04]  /*29580*/  STL [R1+0xe0], R0 ;  /* 0x0000e00001007387 */ /* 0x0001e80000100800 */
[----:B------:R-:W4:Y:S01]  /*29590*/  LDL.LU R17, [R1+0x68] ;  /* 0x0000680001117983 */ /* 0x000f220000300800 */
[----:B0-----:R-:W-:-:S03]  /*295a0*/  FMUL R0, R101, R97 ;  /* 0x0000006165007220 */ /* 0x001fc60000400000 */
[----:B------:R-:W4:Y:S01]  /*295b0*/  LDL.LU R97, [R1+0x6c] ;  /* 0x00006c0001617983 */ /* 0x000f220000300800 */
[----:B------:R-:W0:Y:S03]  /*295c0*/  MUFU.RCP R102, R102 ;  /* 0x0000006600667308 */ /* 0x000e260000001000 */
[----:B------:R1:W-:Y:S02]  /*295d0*/  STL [R1+0x2d4], R0 ;  /* 0x0002d40001007387 */ /* 0x0003e40000100800 */
[C---:B-1----:R-:W-:Y:S02]  /*295e0*/  FMUL R0, R101.reuse, R16 ;  /* 0x0000001065007220 */ /* 0x042fe40000400000 */
[C---:B------:R-:W-:Y:S01]  /*295f0*/  FMUL R2, R101.reuse, R95 ;  /* 0x0000005f65027220 */ /* 0x040fe20000400000 */
[----:B------:R-:W4:Y:S04]  /*29600*/  LDL.LU R16, [R1+0x70] ;  /* 0x0000700001107983 */ /* 0x000f280000300800 */
[----:B------:R2:W-:Y:S04]  /*29610*/  STL [R1+0x2c0], R0 ;  /* 0x0002c00001007387 */ /* 0x0005e80000100800 */
[----:B------:R-:W-:Y:S04]  /*29620*/  STL [R1+0x2c4], R2 ;  /* 0x0002c40201007387 */ /* 0x000fe80000100800 */
[----:B------:R-:W4:Y:S01]  /*29630*/  LDL.LU R95, [R1+0x74] ;  /* 0x00007400015f7983 */ /* 0x000f220000300800 */
[----:B------:R-:W-:-:S02]  /*29640*/  FMUL R13, R101, R13 ;  /* 0x0000000d650d7220 */ /* 0x000fc40000400000 */
[C---:B--2---:R-:W-:Y:S02]  /*29650*/  FMUL R0, R101.reuse, R94 ;  /* 0x0000005e65007220 */ /* 0x044fe40000400000 */
[----:B------:R-:W2:Y:S04]  /*29660*/  LDL.LU R94, [R1+0x80] ;  /* 0x00008000015e7983 */ /* 0x000ea80000300800 */
[----:B------:R3:W-:Y:S01]  /*29670*/  STL [R1+0x290], R0 ;  /* 0x0002900001007387 */ /* 0x0007e20000100800 */
[----:B------:R-:W-:-:S05]  /*29680*/  FMUL R118, R101, R96 ;  /* 0x0000006065767220 */ /* 0x000fca0000400000 */
[----:B------:R-:W-:Y:S01]  /*29690*/  STL [R1+0xcc4], R118 ;  /* 0x000cc47601007387 */ /* 0x000fe20000100800 */
[----:B---3--:R-:W-:-:S03]  /*296a0*/  FMUL R0, R101, R15 ;  /* 0x0000000f65007220 */ /* 0x008fc60000400000 */
[----:B------:R-:W3:Y:S01]  /*296b0*/  LDL.LU R96, [R1+0x84] ;  /* 0x0000840001607983 */ /* 0x000ee20000300800 */
[----:B------:R-:W-:-:S03]  /*296c0*/  FMUL R11, R101, R14 ;  /* 0x0000000e650b7220 */ /* 0x000fc60000400000 */
[----:B------:R1:W-:Y:S04]  /*296d0*/  STL [R1+0x288], R0 ;  /* 0x0002880001007387 */ /* 0x0003e80000100800 */
[----:B------:R-:W3:Y:S04]  /*296e0*/  LDL.LU R14, [R1+0x90] ;  /* 0x00009000010e7983 */ /* 0x000ee80000300800 */
[----:B------:R-:W-:Y:S04]  /*296f0*/  STL [R1+0xcc8], R11 ;  /* 0x000cc80b01007387 */ /* 0x000fe80000100800 */
[----:B------:R-:W3:Y:S04]  /*29700*/  LDL.LU R15, [R1+0x94] ;  /* 0x00009400010f7983 */ /* 0x000ee80000300800 */
[----:B------:R-:W-:Y:S01]  /*29710*/  STL [R1+0xccc], R13 ;  /* 0x000ccc0d01007387 */ /* 0x000fe20000100800 */
[----:B0-----:R-:W-:-:S05]  /*29720*/  FMUL R3, R102, R20 ;  /* 0x0000001466037220 */ /* 0x001fca0000400000 */
[----:B------:R-:W-:Y:S01]  /*29730*/  STL [R1+0x54], R3 ;  /* 0x0000540301007387 */ /* 0x000fe20000100800 */
[----:B------:R-:W-:-:S03]  /*29740*/  FMUL R2, R102, R23 ;  /* 0x0000001766027220 */ /* 0x000fc60000400000 */
[----:B------:R-:W3:Y:S01]  /*29750*/  LDL.LU R23, [R1+0xa4] ;  /* 0x0000a40001177983 */ /* 0x000ee20000300800 */
[----:B-1----:R-:W-:-:S03]  /*29760*/  FMUL R0, R102, R22 ;  /* 0x0000001666007220 */ /* 0x002fc60000400000 */
[----:B------:R0:W-:Y:S04]  /*29770*/  STL [R1+0x50], R2 ;  /* 0x0000500201007387 */ /* 0x0001e80000100800 */
[----:B------:R1:W-:Y:S04]  /*29780*/  STL [R1+0x48], R0 ;  /* 0x0000480001007387 */ /* 0x0003e80000100800 */
[----:B------:R-:W3:Y:S01]  /*29790*/  LDL.LU R20, [R1+0x78] ;  /* 0x0000780001147983 */ /* 0x000ee20000300800 */
[C---:B0-----:R-:W-:Y:S02]  /*297a0*/  FMUL R2, R102.reuse, R19 ;  /* 0x0000001366027220 */ /* 0x041fe40000400000 */
[----:B-1----:R-:W-:-:S03]  /*297b0*/  FMUL R0, R102, R18 ;  /* 0x0000001266007220 */ /* 0x002fc60000400000 */
[----:B------:R-:W-:Y:S04]  /*297c0*/  STL [R1+0x40], R2 ;  /* 0x0000400201007387 */ /* 0x000fe80000100800 */
[----:B------:R-:W3:Y:S04]  /*297d0*/  LDL.LU R22, [R1+0x7c] ;  /* 0x00007c0001167983 */ /* 0x000ee80000300800 */
[----:B------:R4:W-:Y:S04]  /*297e0*/  STL [R1+0x44], R0 ;  /* 0x0000440001007387 */ /* 0x0009e80000100800 */
[----:B------:R-:W3:Y:S04]  /*297f0*/  LDL.LU R19, [R1+0x88] ;  /* 0x0000880001137983 */ /* 0x000ee80000300800 */
[----:B------:R-:W3:Y:S01]  /*29800*/  LDL.LU R18, [R1+0x8c] ;  /* 0x00008c0001127983 */ /* 0x000ee20000300800 */
[----:B----4-:R-:W-:-:S03]  /*29810*/  FMUL R0, R102, R98 ;  /* 0x0000006266007220 */ /* 0x010fc60000400000 */
[----:B------:R-:W4:Y:S01]  /*29820*/  LDL.LU R98, [R1+0x98] ;  /* 0x0000980001627983 */ /* 0x000f220000300800 */
[----:B------:R-:W0:Y:S01]  /*29830*/  MUFU.RCP R103, R103 ;  /* 0x0000006700677308 */ /* 0x000e220000001000 */
[C---:B------:R-:W-:Y:S02]  /*29840*/  FMUL R2, R102.reuse, R17 ;  /* 0x0000001166027220 */ /* 0x040fe40000400000 */
[----:B------:R1:W-:Y:S02]  /*29850*/  STL [R1+0x38], R0 ;  /* 0x0000380001007387 */ /* 0x0003e40000100800 */
[----:B-1----:R-:W-:Y:S02]  /*29860*/  FMUL R0, R102, R97 ;  /* 0x0000006166007220 */ /* 0x002fe40000400000 */
[----:B------:R-:W4:Y:S04]  /*29870*/  LDL.LU R97, [R1+0xa8] ;  /* 0x0000a80001617983 */ /* 0x000f280000300800 */
[----:B------:R-:W-:Y:S04]  /*29880*/  STL [R1+0x3c], R2 ;  /* 0x00003c0201007387 */ /* 0x000fe80000100800 */
[----:B------:R1:W-:Y:S01]  /*29890*/  STL [R1+0x2c], R0 ;  /* 0x00002c0001007387 */ /* 0x0003e20000100800 */
[C---:B0-----:R-:W-:Y:S01]  /*298a0*/  FMUL R13, R103.reuse, R16 ;  /* 0x00000010670d7220 */ /* 0x041fe20000400000 */
[----:B------:R-:W0:Y:S04]  /*298b0*/  MUFU.RCP R104, R104 ;  /* 0x0000006800687308 */ /* 0x000e280000001000 */
[----:B------:R-:W-:Y:S04]  /*298c0*/  STL [R1+0xcd0], R13 ;  /* 0x000cd00d01007387 */ /* 0x000fe80000100800 */
[----:B------:R-:W4:Y:S01]  /*298d0*/  LDL.LU R17, [R1+0xb0] ;  /* 0x0000b00001117983 */ /* 0x000f220000300800 */
[----:B-1----:R-:W-:-:S05]  /*298e0*/  FMUL R0, R103, R95 ;  /* 0x0000005f67007220 */ /* 0x002fca0000400000 */
[----:B------:R3:W-:Y:S04]  /*298f0*/  STL [R1+0x110], R0 ;  /* 0x0001100001007387 */ /* 0x0007e80000100800 */
[----:B------:R-:W4:Y:S04]  /*29900*/  LDL.LU R16, [R1+0xb4] ;  /* 0x0000b40001107983 */ /* 0x000f280000300800 */
[----:B------:R-:W4:Y:S01]  /*29910*/  LDL.LU R95, [R1+0xc0] ;  /* 0x0000c000015f7983 */ /* 0x000f220000300800 */
[C---:B------:R-:W-:Y:S02]  /*29920*/  FMUL R12, R103.reuse, R12 ;  /* 0x0000000c670c7220 */ /* 0x040fe40000400000 */
[----:B--2---:R-:W-:-:S02]  /*29930*/  FMUL R11, R103, R94 ;  /* 0x0000005e670b7220 */ /* 0x004fc40000400000 */
[----:B------:R-:W2:Y:S04]  /*29940*/  LDL.LU R94, [R1+0xc4] ;  /* 0x0000c400015e7983 */ /* 0x000ea80000300800 */
[----:B------:R-:W-:Y:S01]  /*29950*/  STL [R1+0xcd4], R11 ;  /* 0x000cd40b01007387 */ /* 0x000fe20000100800 */
[C---:B---3--:R-:W-:Y:S02]  /*29960*/  FMUL R0, R103.reuse, R96 ;  /* 0x0000006067007220 */ /* 0x048fe40000400000 */
[C---:B------:R-:W-:Y:S02]  /*29970*/  FMUL R118, R103.reuse, R14 ;  /* 0x0000000e67767220 */ /* 0x040fe40000400000 */
[----:B------:R-:W3:Y:S04]  /*29980*/  LDL.LU R14, [R1+0xd0] ;  /* 0x0000d000010e7983 */ /* 0x000ee80000300800 */
[----:B------:R1:W-:Y:S04]  /*29990*/  STL [R1+0x104], R0 ;  /* 0x0001040001007387 */ /* 0x0003e80000100800 */
[----:B------:R-:W-:Y:S04]  /*299a0*/  STL [R1+0xcd8], R118 ;  /* 0x000cd87601007387 */ /* 0x000fe80000100800 */
[----:B------:R-:W3:Y:S01]  /*299b0*/  LDL.LU R96, [R1+0xd4] ;  /* 0x0000d40001607983 */ /* 0x000ee20000300800 */
[----:B-1----:R-:W-:-:S05]  /*299c0*/  FMUL R0, R103, R15 ;  /* 0x0000000f67007220 */ /* 0x002fca0000400000 */
[----:B------:R1:W-:Y:S04]  /*299d0*/  STL [R1+0x84], R0 ;  /* 0x0000840001007387 */ /* 0x0003e80000100800 */
[----:B------:R-:W3:Y:S01]  /*299e0*/  LDL.LU R15, [R1+0x130] ;  /* 0x00013000010f7983 */ /* 0x000ee20000300800 */
[----:B-1----:R-:W-:-:S03]  /*299f0*/  FMUL R0, R103, R23 ;  /* 0x0000001767007220 */ /* 0x002fc60000400000 */
[----:B------:R-:W-:Y:S04]  /*29a00*/  STL [R1+0xcdc], R12 ;  /* 0x000cdc0c01007387 */ /* 0x000fe80000100800 */
[----:B------:R-:W3:Y:S04]  /*29a10*/  LDL.LU R23, [R1+0x134] ;  /* 0x0001340001177983 */ /* 0x000ee80000300800 */
[----:B------:R1:W-:Y:S01]  /*29a20*/  STL [R1+0x74], R0 ;  /* 0x0000740001007387 */ /* 0x0003e20000100800 */
[----:B0-----:R-:W-:-:S05]  /*29a30*/  FMUL R2, R104, R20 ;  /* 0x0000001468027220 */ /* 0x001fca0000400000 */
[----:B------:R0:W-:Y:S01]  /*29a40*/  STL [R1+0x14], R2 ;  /* 0x0000140201007387 */ /* 0x0001e20000100800 */
[----:B------:R-:W-:-:S05]  /*29a50*/  FMUL R3, R104, R22 ;  /* 0x0000001668037220 */ /* 0x000fca0000400000 */
[----:B------:R-:W-:Y:S01]  /*29a60*/  STL [R1+0xc], R3 ;  /* 0x00000c0301007387 */ /* 0x000fe20000100800 */
[----:B-1----:R-:W-:-:S03]  /*29a70*/  FMUL R0, R104, R19 ;  /* 0x0000001368007220 */ /* 0x002fc60000400000 */
[----:B------:R-:W3:Y:S01]  /*29a80*/  LDL.LU R22, [R1+0xb8] ;  /* 0x0000b80001167983 */ /* 0x000ee20000300800 */
[----:B0-----:R-:W-:-:S03]  /*29a90*/  FMUL R2, R104, R18 ;  /* 0x0000001268027220 */ /* 0x001fc60000400000 */
[----:B------:R4:W-:Y:S04]  /*29aa0*/  STL [R1+0x10], R0 ;  /* 0x0000100001007387 */ /* 0x0009e80000100800 */
[----:B------:R0:W-:Y:S01]  /*29ab0*/  STL [R1+0x4], R2 ;  /* 0x0000040201007387 */ /* 0x0001e20000100800 */
[----:B----4-:R-:W-:-:S03]  /*29ac0*/  FMUL R0, R104, R98 ;  /* 0x0000006268007220 */ /* 0x010fc60000400000 */
[----:B------:R-:W4:Y:S04]  /*29ad0*/  LDL.LU R98, [R1+0xbc] ;  /* 0x0000bc0001627983 */ /* 0x000f280000300800 */
[----:B------:R1:W-:Y:S04]  /*29ae0*/  STL [R1+0x8], R0 ;  /* 0x0000080001007387 */ /* 0x0003e80000100800 */
[----:B------:R-:W4:Y:S01]  /*29af0*/  LDL.LU R19, [R1+0xc8] ;  /* 0x0000c80001137983 */ /* 0x000f220000300800 */
[----:B------:R-:W0:Y:S01]  /*29b00*/  MUFU.RCP R106, R106 ;  /* 0x0000006a006a7308 */ /* 0x000e220000001000 */
[----:B------:R-:W-:-:S02]  /*29b10*/  FMUL R119, R104, R97 ;  /* 0x0000006168777220 */ /* 0x000fc40000400000 */
[----:B------:R-:W4:Y:S04]  /*29b20*/  LDL.LU R18, [R1+0xcc] ;  /* 0x0000cc0001127983 */ /* 0x000f280000300800 */
[----:B------:R-:W4:Y:S01]  /*29b30*/  LDL.LU R97, [R1+0xd8] ;  /* 0x0000d80001617983 */ /* 0x000f220000300800 */
[----:B0-----:R-:W-:-:S05]  /*29b40*/  FMUL R2, R106, R17 ;  /* 0x000000116a027220 */ /* 0x001fca0000400000 */
[----:B------:R-:W-:Y:S01]  /*29b50*/  STL [R1+0x70], R2 ;  /* 0x0000700201007387 */ /* 0x000fe20000100800 */
[C---:B-1----:R-:W-:Y:S01]  /*29b60*/  FMUL R0, R106.reuse, R95 ;  /* 0x0000005f6a007220 */ /* 0x042fe20000400000 */
[----:B------:R-:W0:Y:S01]  /*29b70*/  MUFU.RCP R105, R105 ;  /* 0x0000006900697308 */ /* 0x000e220000001000 */
[C---:B------:R-:W-:Y:S02]  /*29b80*/  FMUL R12, R106.reuse, R16 ;  /* 0x000000106a0c7220 */ /* 0x040fe40000400000 */
[C---:B--2---:R-:W-:Y:S02]  /*29b90*/  FMUL R118, R106.reuse, R94 ;  /* 0x0000005e6a767220 */ /* 0x044fe40000400000 */
[----:B------:R-:W2:Y:S04]  /*29ba0*/  LDL.LU R94, [R1+0xdc] ;  /* 0x0000dc00015e7983 */ /* 0x000ea80000300800 */
[----:B------:R1:W-:Y:S04]  /*29bb0*/  STL [R1+0x68], R0 ;  /* 0x0000680001007387 */ /* 0x0003e80000100800 */
[----:B------:R-:W2:Y:S04]  /*29bc0*/  LDL.LU R95, [R1+0x138] ;  /* 0x00013800015f7983 */ /* 0x000ea80000300800 */
[----:B-1----:R-:W2:Y:S04]  /*29bd0*/  LDL.LU R0, [R1+0x13c] ;  /* 0x00013c0001007983 */ /* 0x002ea80000300800 */
[----:B------:R-:W2:Y:S01]  /*29be0*/  LDL.LU R25, [R1+0x140] ;  /* 0x0001400001197983 */ /* 0x000ea20000300800 */
[----:B---3--:R-:W-:-:S03]  /*29bf0*/  FMUL R2, R106, R14 ;  /* 0x0000000e6a027220 */ /* 0x008fc60000400000 */
[----:B------:R-:W3:Y:S04]  /*29c00*/  LDL.LU R24, [R1+0x144] ;  /* 0x0001440001187983 */ /* 0x000ee80000300800 */
[----:B------:R1:W-:Y:S04]  /*29c10*/  STL [R1+0x60], R2 ;  /* 0x0000600201007387 */ /* 0x0003e80000100800 */
[----:B------:R-:W3:Y:S01]  /*29c20*/  LDL.LU R14, [R1+0x150] ;  /* 0x00015000010e7983 */ /* 0x000ee20000300800 */
[----:B------:R-:W-:-:S05]  /*29c30*/  FMUL R11, R106, R96 ;  /* 0x000000606a0b7220 */ /* 0x000fca0000400000 */
[----:B------:R-:W-:Y:S04]  /*29c40*/  STL [R1+0xce0], R11 ;  /* 0x000ce00b01007387 */ /* 0x000fe80000100800 */
[----:B------:R-:W3:Y:S01]  /*29c50*/  LDL.LU R17, [R1+0x154] ;  /* 0x0001540001117983 */ /* 0x000ee20000300800 */
[----:B-1----:R-:W-:-:S05]  /*29c60*/  FMUL R2, R106, R15 ;  /* 0x0000000f6a027220 */ /* 0x002fca0000400000 */
[----:B------:R3:W-:Y:S04]  /*29c70*/  STL [R1+0x58], R2 ;  /* 0x0000580201007387 */ /* 0x0007e80000100800 */
[----:B------:R-:W3:Y:S01]  /*29c80*/  LDL.LU R34, [R1+0x160] ;  /* 0x0001600001227983 */ /* 0x000ee20000300800 */
[----:B------:R-:W-:-:S03]  /*29c90*/  FMUL R13, R106, R23 ;  /* 0x000000176a0d7220 */ /* 0x000fc60000400000 */
[----:B------:R-:W3:Y:S04]  /*29ca0*/  LDL.LU R31, [R1+0x164] ;  /* 0x00016400011f7983 */ /* 0x000ee80000300800 */
[----:B------:R-:W3:Y:S04]  /*29cb0*/  LDL.LU R23, [R1+0x170] ;  /* 0x0001700001177983 */ /* 0x000ee80000300800 */
[----:B------:R-:W-:Y:S04]  /*29cc0*/  STL [R1+0xce4], R13 ;  /* 0x000ce40d01007387 */ /* 0x000fe80000100800 */
[----:B------:R-:W3:Y:S04]  /*29cd0*/  LDL.LU R30, [R1+0x174] ;  /* 0x00017400011e7983 */ /* 0x000ee80000300800 */
[----:B------:R-:W3:Y:S04]  /*29ce0*/  LDL.LU R27, [R1+0x148] ;  /* 0x00014800011b7983 */ /* 0x000ee80000300800 */
[----:B------:R-:W3:Y:S04]  /*29cf0*/  LDL.LU R21, [R1+0x14c] ;  /* 0x00014c0001157983 */ /* 0x000ee80000300800 */
[----:B------:R-:W3:Y:S01]  /*29d00*/  LDL.LU R20, [R1+0x158] ;  /* 0x0001580001147983 */ /* 0x000ee20000300800 */
[----:B0-----:R-:W-:-:S02]  /*29d10*/  FMUL R100, R105, R22 ;  /* 0x0000001669647220 */ /* 0x001fc40000400000 */
[C---:B----4-:R-:W-:Y:S02]  /*29d20*/  FMUL R99, R105.reuse, R19 ;  /* 0x0000001369637220 */ /* 0x050fe40000400000 */
[----:B------:R-:W4:Y:S04]  /*29d30*/  LDL.LU R19, [R1+0x15c] ;  /* 0x00015c0001137983 */ /* 0x000f280000300800 */
[----:B------:R-:W4:Y:S04]  /*29d40*/  LDL.LU R16, [R1+0x168] ;  /* 0x0001680001107983 */ /* 0x000f280000300800 */
[----:B------:R-:W4:Y:S04]  /*29d50*/  LDL.LU R15, [R1+0x16c] ;  /* 0x00016c00010f7983 */ /* 0x000f280000300800 */
[----:B------:R-:W4:Y:S01]  /*29d60*/  LDL.LU R22, [R1+0x178] ;  /* 0x0001780001167983 */ /* 0x000f220000300800 */
[----:B------:R-:W0:Y:S01]  /*29d70*/  MUFU.RCP R112, R112 ;  /* 0x0000007000707308 */ /* 0x000e220000001000 */
[----:B------:R-:W-:-:S02]  /*29d80*/  FMUL R98, R105, R98 ;  /* 0x0000006269627220 */ /* 0x000fc40000400000 */
[C---:B------:R-:W-:Y:S02]  /*29d90*/  FMUL R96, R105.reuse, R18 ;  /* 0x0000001269607220 */ /* 0x040fe40000400000 */
[C---:B------:R-:W-:Y:S01]  /*29da0*/  FMUL R97, R105.reuse, R97 ;  /* 0x0000006169617220 */ /* 0x040fe20000400000 */
[----:B------:R-:W4:Y:S02]  /*29db0*/  LDL.LU R18, [R1+0x17c] ;  /* 0x00017c0001127983 */ /* 0x000f240000300800 */
[----:B------:R-:W1:Y:S01]  /*29dc0*/  MUFU.RCP R107, R107 ;  /* 0x0000006b006b7308 */ /* 0x000e620000001000 */
[C---:B--2---:R-:W-:Y:S02]  /*29dd0*/  FMUL R94, R105.reuse, R94 ;  /* 0x0000005e695e7220 */ /* 0x044fe40000400000 */
[C---:B------:R-:W-:Y:S02]  /*29de0*/  FMUL R95, R105.reuse, R95 ;  /* 0x0000005f695f7220 */ /* 0x040fe40000400000 */
[----:B------:R-:W-:-:S02]  /*29df0*/  FMUL R105, R105, R0 ;  /* 0x0000000069697220 */ /* 0x000fc40000400000 */
[----:B0-----:R-:W-:-:S05]  /*29e00*/  FMUL R0, R112, R25 ;  /* 0x0000001970007220 */ /* 0x001fca0000400000 */
[----:B------:R0:W-:Y:S04]  /*29e10*/  STL [R1+0x34], R0 ;  /* 0x0000340001007387 */ /* 0x0001e80000100800 */
[----:B------:R-:W2:Y:S01]  /*29e20*/  LDL.LU R26, [R1+0x190] ;  /* 0x00019000011a7983 */ /* 0x000ea20000300800 */
[----:B---3--:R-:W-:-:S03]  /*29e30*/  FMUL R2, R112, R14 ;  /* 0x0000000e70027220 */ /* 0x008fc60000400000 */
[----:B0-----:R-:W3:Y:S04]  /*29e40*/  LDL.LU R0, [R1+0x194] ;  /* 0x0001940001007983 */ /* 0x001ee80000300800 */
[----:B------:R0:W-:Y:S01]  /*29e50*/  STL [R1+0x28], R2 ;  /* 0x0000280201007387 */ /* 0x0001e20000100800 */
[----:B------:R-:W-:-:S03]  /*29e60*/  FMUL R13, R112, R24 ;  /* 0x00000018700d7220 */ /* 0x000fc60000400000 */
[----:B------:R-:W3:Y:S01]  /*29e70*/  LDL.LU R14, [R1+0x1a0] ;  /* 0x0001a000010e7983 */ /* 0x000ee20000300800 */
[----:B------:R-:W-:-:S03]  /*29e80*/  FMUL R11, R112, R17 ;  /* 0x00000011700b7220 */ /* 0x000fc60000400000 */
[----:B------:R-:W3:Y:S04]  /*29e90*/  LDL.LU R25, [R1+0x1a4] ;  /* 0x0001a40001197983 */ /* 0x000ee80000300800 */
[----:B------:R-:W3:Y:S01]  /*29ea0*/  LDL.LU R24, [R1+0x1b0] ;  /* 0x0001b00001187983 */ /* 0x000ee20000300800 */
[----:B------:R-:W-:-:S03]  /*29eb0*/  FMUL R4, R112, R34 ;  /* 0x0000002270047220 */ /* 0x000fc60000400000 */
[----:B------:R-:W3:Y:S01]  /*29ec0*/  LDL.LU R17, [R1+0x1b4] ;  /* 0x0001b40001117983 */ /* 0x000ee20000300800 */
[----:B------:R-:W-:-:S03]  /*29ed0*/  FMUL R3, R112, R31 ;  /* 0x0000001f70037220 */ /* 0x000fc60000400000 */
[----:B------:R-:W-:Y:S01]  /*29ee0*/  STL [R1+0x20], R4 ;  /* 0x0000200401007387 */ /* 0x000fe20000100800 */
[----:B0-----:R-:W-:-:S03]  /*29ef0*/  FMUL R2, R112, R23 ;  /* 0x0000001770027220 */ /* 0x001fc60000400000 */
[----:B------:R-:W3:Y:S04]  /*29f00*/  LDL.LU R23, [R1+0x188] ;  /* 0x0001880001177983 */ /* 0x000ee80000300800 */
[----:B------:R-:W-:Y:S04]  /*29f10*/  STL [R1+0x1c], R3 ;  /* 0x00001c0301007387 */ /* 0x000fe80000100800 */
[----:B------:R0:W-:Y:S01]  /*29f20*/  STL [R1+0x18], R2 ;  /* 0x0000180201007387 */ /* 0x0001e20000100800 */
[----:B-1----:R-:W-:-:S03]  /*29f30*/  FMUL R84, R107, R21 ;  /* 0x000000156b547220 */ /* 0x002fc60000400000 */
[----:B------:R-:W3:Y:S01]  /*29f40*/  LDL.LU R21, [R1+0x18c] ;  /* 0x00018c0001157983 */ /* 0x000ee20000300800 */
[----:B------:R-:W-:-:S03]  /*29f50*/  FMUL R85, R107, R20 ;  /* 0x000000146b557220 */ /* 0x000fc60000400000 */
[----:B------:R-:W3:Y:S01]  /*29f60*/  LDL.LU R20, [R1+0x198] ;  /* 0x0001980001147983 */ /* 0x000ee20000300800 */
[----:B----4-:R-:W-:-:S03]  /*29f70*/  FMUL R82, R107, R19 ;  /* 0x000000136b527220 */ /* 0x010fc60000400000 */
[----:B------:R-:W4:Y:S01]  /*29f80*/  LDL.LU R19, [R1+0x19c] ;  /* 0x00019c0001137983 */ /* 0x000f220000300800 */
[----:B------:R-:W-:-:S03]  /*29f90*/  FMUL R83, R107, R16 ;  /* 0x000000106b537220 */ /* 0x000fc60000400000 */
[----:B------:R-:W4:Y:S01]  /*29fa0*/  LDL.LU R16, [R1+0x1a8] ;  /* 0x0001a80001107983 */ /* 0x000f220000300800 */
[----:B------:R-:W-:-:S03]  /*29fb0*/  FMUL R79, R107, R15 ;  /* 0x0000000f6b4f7220 */ /* 0x000fc60000400000 */
[----:B------:R-:W4:Y:S01]  /*29fc0*/  LDL.LU R15, [R1+0x1ac] ;  /* 0x0001ac00010f7983 */ /* 0x000f220000300800 */
[----:B------:R-:W-:-:S03]  /*29fd0*/  FMUL R81, R107, R22 ;  /* 0x000000166b517220 */ /* 0x000fc60000400000 */
[----:B------:R-:W4:Y:S01]  /*29fe0*/  LDL.LU R22, [R1+0x1b8] ;  /* 0x0001b80001167983 */ /* 0x000f220000300800 */
[----:B------:R-:W1:Y:S01]  /*29ff0*/  MUFU.RCP R113, R113 ;  /* 0x0000007100717308 */ /* 0x000e620000001000 */
[----:B------:R-:W-:-:S07]  /*2a000*/  FMUL R86, R107, R27 ;  /* 0x0000001b6b567220 */ /* 0x000fce0000400000 */
[----:B------:R-:W0:Y:S01]  /*2a010*/  MUFU.RCP R46, R115 ;  /* 0x00000073002e7308 */ /* 0x000e220000001000 */
[----:B------:R-:W-:Y:S02]  /*2a020*/  FMUL R107, R107, R18 ;  /* 0x000000126b6b7220 */ /* 0x000fe40000400000 */
[----:B------:R-:W4:Y:S01]  /*2a030*/  LDL.LU R18, [R1+0x1bc] ;  /* 0x0001bc0001127983 */ /* 0x000f220000300800 */
[C---:B------:R-:W-:Y:S02]  /*2a040*/  FMUL R110, R104.reuse, R110 ;  /* 0x0000006e686e7220 */ /* 0x040fe40000400000 */
[----:B------:R-:W-:Y:S02]  /*2a050*/  FMUL R108, R104, R108 ;  /* 0x0000006c686c7220 */ /* 0x000fe40000400000 */
[C---:B-1----:R-:W-:Y:S02]  /*2a060*/  FMUL R111, R113.reuse, R111 ;  /* 0x0000006f716f7220 */ /* 0x042fe40000400000 */
[----:B------:R-:W-:-:S02]  /*2a070*/  FMUL R109, R113, R109 ;  /* 0x0000006d716d7220 */ /* 0x000fc40000400000 */
[----:B------:R-:W-:Y:S02]  /*2a080*/  FMUL R112, R112, R30 ;  /* 0x0000001e70707220 */ /* 0x000fe40000400000 */
[C---:B--2---:R-:W-:Y:S02]  /*2a090*/  FMUL R106, R113.reuse, R26 ;  /* 0x0000001a716a7220 */ /* 0x044fe40000400000 */
[C---:B---3--:R-:W-:Y:S02]  /*2a0a0*/  FMUL R104, R113.reuse, R0 ;  /* 0x0000000071687220 */ /* 0x048fe40000400000 */
[C---:B------:R-:W-:Y:S02]  /*2a0b0*/  FMUL R103, R113.reuse, R14 ;  /* 0x0000000e71677220 */ /* 0x040fe40000400000 */
[----:B------:R-:W2:Y:S04]  /*2a0c0*/  LDL R14, [R1+0x4b0] ;  /* 0x0004b000010e7983 */ /* 0x000ea80000100800 */
[----:B------:R-:W3:Y:S01]  /*2a0d0*/  LDL.LU R39, [R1+0x1c0] ;  /* 0x0001c00001277983 */ /* 0x000ee20000300800 */
[----:B------:R-:W-:-:S03]  /*2a0e0*/  FMUL R102, R113, R25 ;  /* 0x0000001971667220 */ /* 0x000fc60000400000 */
[----:B------:R-:W3:Y:S01]  /*2a0f0*/  LDL.LU R38, [R1+0x1c4] ;  /* 0x0001c40001267983 */ /* 0x000ee20000300800 */
[----:B------:R-:W-:-:S03]  /*2a100*/  FMUL R101, R113, R24 ;  /* 0x0000001871657220 */ /* 0x000fc60000400000 */
[----:B------:R-:W3:Y:S01]  /*2a110*/  LDL.LU R35, [R1+0x1d0] ;  /* 0x0001d00001237983 */ /* 0x000ee20000300800 */
[----:B------:R-:W-:-:S03]  /*2a120*/  FMUL R113, R113, R17 ;  /* 0x0000001171717220 */ /* 0x000fc60000400000 */
[----:B------:R-:W3:Y:S04]  /*2a130*/  LDL.LU R34, [R1+0x1d4] ;  /* 0x0001d40001227983 */ /* 0x000ee80000300800 */
[----:B------:R-:W3:Y:S01]  /*2a140*/  LDL.LU R31, [R1+0x1e0] ;  /* 0x0001e000011f7983 */ /* 0x000ee20000300800 */
[----:B0-----:R-:W-:-:S03]  /*2a150*/  FMUL R64, R46, R23 ;  /* 0x000000172e407220 */ /* 0x001fc60000400000 */
[----:B------:R-:W3:Y:S04]  /*2a160*/  LDL.LU R17, [R1+0x1e4] ;  /* 0x0001e40001117983 */ /* 0x000ee80000300800 */
[----:B------:R-:W3:Y:S04]  /*2a170*/  LDL.LU R23, [R1+0x1f0] ;  /* 0x0001f00001177983 */ /* 0x000ee80000300800 */
[----:B------:R-:W3:Y:S04]  /*2a180*/  LDL.LU R30, [R1+0x1f4] ;  /* 0x0001f400011e7983 */ /* 0x000ee80000300800 */
[----:B------:R-:W3:Y:S01]  /*2a190*/  LDL.LU R27, [R1+0x1c8] ;  /* 0x0001c800011b7983 */ /* 0x000ee20000300800 */
[----:B------:R-:W-:-:S03]  /*2a1a0*/  FMUL R41, R46, R21 ;  /* 0x000000152e297220 */ /* 0x000fc60000400000 */
[----:B------:R-:W3:Y:S01]  /*2a1b0*/  LDL.LU R26, [R1+0x1cc] ;  /* 0x0001cc00011a7983 */ /* 0x000ee20000300800 */
[----:B------:R-:W-:-:S03]  /*2a1c0*/  FMUL R40, R46, R20 ;  /* 0x000000142e287220 */ /* 0x000fc60000400000 */
[----:B------:R-:W3:Y:S01]  /*2a1d0*/  LDL.LU R21, [R1+0x1d8] ;  /* 0x0001d80001157983 */ /* 0x000ee20000300800 */
[----:B----4-:R-:W-:-:S03]  /*2a1e0*/  FMUL R43, R46, R19 ;  /* 0x000000132e2b7220 */ /* 0x010fc60000400000 */
[----:B------:R-:W4:Y:S01]  /*2a1f0*/  LDL.LU R19, [R1+0x1dc] ;  /* 0x0001dc0001137983 */ /* 0x000f220000300800 */
[----:B------:R-:W-:-:S03]  /*2a200*/  FMUL R42, R46, R16 ;  /* 0x000000102e2a7220 */ /* 0x000fc60000400000 */
[----:B------:R-:W4:Y:S04]  /*2a210*/  LDL.LU R20, [R1+0x1e8] ;  /* 0x0001e80001147983 */ /* 0x000f280000300800 */
[----:B------:R-:W4:Y:S01]  /*2a220*/  LDL.LU R16, [R1+0x1ec] ;  /* 0x0001ec0001107983 */ /* 0x000f220000300800 */
[----:B------:R-:W-:-:S03]  /*2a230*/  FMUL R44, R46, R22 ;  /* 0x000000162e2c7220 */ /* 0x000fc60000400000 */
[----:B------:R-:W4:Y:S04]  /*2a240*/  LDL.LU R25, [R1+0x1f8] ;  /* 0x0001f80001197983 */ /* 0x000f280000300800 */
[----:B------:R-:W4:Y:S04]  /*2a250*/  LDL.LU R24, [R1+0x1fc] ;  /* 0x0001fc0001187983 */ /* 0x000f280000300800 */
[----:B------:R-:W4:Y:S01]  /*2a260*/  LDL.LU R22, [R1+0x100] ;  /* 0x0001000001167983 */ /* 0x000f220000300800 */
[----:B------:R-:W3:Y:S01]  /*2a270*/  MUFU.RCP R114, R114 ;  /* 0x0000007200727308 */ /* 0x000ee20000001000 */
[----:B------:R-:W-:-:S07]  /*2a280*/  FMUL R45, R46, R15 ;  /* 0x0000000f2e2d7220 */ /* 0x000fce0000400000 */
[----:B------:R-:W0:Y:S01]  /*2a290*/  MUFU.RCP R54, R117 ;  /* 0x0000007500367308 */ /* 0x000e220000001000 */
[----:B------:R-:W-:Y:S01]  /*2a2a0*/  FMUL R46, R46, R18 ;  /* 0x000000122e2e7220 */ /* 0x000fe20000400000 */
[----:B------:R-:W4:Y:S04]  /*2a2b0*/  LDL.LU R15, [R1+0x200] ;  /* 0x00020000010f7983 */ /* 0x000f280000300800 */
[----:B------:R-:W4:Y:S01]  /*2a2c0*/  LDL.LU R18, [R1+0x204] ;  /* 0x0002040001127983 */ /* 0x000f220000300800 */
[----:B--2---:R-:W-:-:S03]  /*2a2d0*/  IADD3 R0, R14, -0x3f3504f3, RZ ;  /* 0xc0cafb0d0e007810 */ /* 0x004fc60007ffe0ff */
[----:B------:R-:W2:Y:S01]  /*2a2e0*/  LDL.LU R14, [R1+0x210] ;  /* 0x00021000010e7983 */ /* 0x000ea20000300800 */
[----:B------:R-:W-:-:S04]  /*2a2f0*/  LOP3.LUT R0, R0, 0xff800000, RZ, 0xc0, !PT ;  /* 0xff80000000007812 */ /* 0x000fc800078ec0ff */
[----:B------:R-:W1:Y:S01]  /*2a300*/  I2F R2, R0 ;  /* 0x0000000000027306 */ /* 0x000e620000201400 */
[C---:B---3--:R-:W-:Y:S02]  /*2a310*/  FMUL R88, R114.reuse, R17 ;  /* 0x0000001172587220 */ /* 0x048fe40000400000 */
[----:B------:R-:W3:Y:S01]  /*2a320*/  LDL.LU R17, [R1+0x214] ;  /* 0x0002140001117983 */ /* 0x000ee20000300800 */
[----:B------:R-:W-:-:S03]  /*2a330*/  FMUL R87, R114, R23 ;  /* 0x0000001772577220 */ /* 0x000fc60000400000 */
[----:B------:R-:W3:Y:S01]  /*2a340*/  LDL.LU R23, [R1+0x220] ;  /* 0x0002200001177983 */ /* 0x000ee20000300800 */
[C---:B0-----:R-:W-:Y:S02]  /*2a350*/  FMUL R48, R54.reuse, R21 ;  /* 0x0000001536307220 */ /* 0x041fe40000400000 */
[C---:B----4-:R-:W-:Y:S02]  /*2a360*/  FMUL R51, R54.reuse, R19 ;  /* 0x0000001336337220 */ /* 0x050fe40000400000 */
[----:B------:R-:W4:Y:S01]  /*2a370*/  LDL.LU R19, [R1+0x224] ;  /* 0x0002240001137983 */ /* 0x000f220000300800 */
[----:B------:R-:W-:-:S03]  /*2a380*/  FMUL R50, R54, R20 ;  /* 0x0000001436327220 */ /* 0x000fc60000400000 */
[----:B------:R-:W4:Y:S01]  /*2a390*/  LDL.LU R21, [R1+0x230] ;  /* 0x0002300001157983 */ /* 0x000f220000300800 */
[----:B------:R-:W-:-:S03]  /*2a3a0*/  FMUL R53, R54, R16 ;  /* 0x0000001036357220 */ /* 0x000fc60000400000 */
[----:B------:R-:W4:Y:S04]  /*2a3b0*/  LDL.LU R20, [R1+0x234] ;  /* 0x0002340001147983 */ /* 0x000f280000300800 */
[----:B------:R-:W4:Y:S01]  /*2a3c0*/  LDL.LU R16, [R1+0x208] ;  /* 0x0002080001107983 */ /* 0x000f220000300800 */
[----:B-1----:R-:W-:-:S03]  /*2a3d0*/  FFMA.FTZ R80, R2, 1.1920928955078125e-07, R22 ;  /* 0x3400000002507823 */ /* 0x002fc60000010016 */
[----:B------:R-:W4:Y:S01]  /*2a3e0*/  LDL.LU R22, [R1+0x20c] ;  /* 0x00020c0001167983 */ /* 0x000f220000300800 */
[----:B------:R-:W0:Y:S01]  /*2a3f0*/  MUFU.RCP R116, R116 ;  /* 0x0000007400747308 */ /* 0x000e220000001000 */
[C---:B------:R-:W-:Y:S02]  /*2a400*/  FMUL R93, R114.reuse, R39 ;  /* 0x00000027725d7220 */ /* 0x040fe40000400000 */
[----:B------:R-:W4:Y:S01]  /*2a410*/  LDL.LU R32, [R1+0x218] ;  /* 0x0002180001207983 */ /* 0x000f220000300800 */
[----:B------:R-:W-:-:S03]  /*2a420*/  FMUL R92, R114, R38 ;  /* 0x00000026725c7220 */ /* 0x000fc60000400000 */
[----:B------:R-:W4:Y:S01]  /*2a430*/  LDL.LU R29, [R1+0x21c] ;  /* 0x00021c00011d7983 */ /* 0x000f220000300800 */
[----:B------:R-:W1:Y:S01]  /*2a440*/  MUFU.RCP R60, R121 ;  /* 0x00000079003c7308 */ /* 0x000e620000001000 */
[----:B------:R-:W-:Y:S02]  /*2a450*/  FMUL R91, R114, R35 ;  /* 0x00000023725b7220 */ /* 0x000fe40000400000 */
[----:B------:R-:W4:Y:S04]  /*2a460*/  LDL.LU R28, [R1+0x228] ;  /* 0x00022800011c7983 */ /* 0x000f280000300800 */
[----:B------:R-:W4:Y:S01]  /*2a470*/  LDL.LU R39, [R1+0x22c] ;  /* 0x00022c0001277983 */ /* 0x000f220000300800 */
[----:B0-----:R-:W-:-:S03]  /*2a480*/  FMUL R77, R116, R18 ;  /* 0x00000012744d7220 */ /* 0x001fc60000400000 */
[----:B------:R-:W4:Y:S01]  /*2a490*/  LDL.LU R38, [R1+0x238] ;  /* 0x0002380001267983 */ /* 0x000f220000300800 */
[----:B------:R-:W-:-:S03]  /*2a4a0*/  FMUL R78, R116, R15 ;  /* 0x0000000f744e7220 */ /* 0x000fc60000400000 */
[----:B------:R-:W4:Y:S01]  /*2a4b0*/  LDL.LU R35, [R1+0x23c] ;  /* 0x00023c0001237983 */ /* 0x000f220000300800 */
[----:B------:R-:W-:-:S03]  /*2a4c0*/  FMUL R90, R114, R34 ;  /* 0x00000022725a7220 */ /* 0x000fc60000400000 */
[----:B------:R-:W4:Y:S01]  /*2a4d0*/  LDL.LU R18, [R1] ;  /* 0x0000000001127983 */ /* 0x000f220000300800 */
[----:B------:R-:W-:-:S03]  /*2a4e0*/  FMUL R89, R114, R31 ;  /* 0x0000001f72597220 */ /* 0x000fc60000400000 */
[----:B------:R-:W4:Y:S01]  /*2a4f0*/  LDL.LU R15, [R1+0x240] ;  /* 0x00024000010f7983 */ /* 0x000f220000300800 */
[----:B------:R-:W-:Y:S02]  /*2a500*/  FMUL R114, R114, R30 ;  /* 0x0000001e72727220 */ /* 0x000fe40000400000 */
[C---:B------:R-:W-:Y:S02]  /*2a510*/  FMUL R47, R54.reuse, R27 ;  /* 0x0000001b362f7220 */ /* 0x040fe40000400000 */
[C---:B------:R-:W-:Y:S02]  /*2a520*/  FMUL R49, R54.reuse, R26 ;  /* 0x0000001a36317220 */ /* 0x040fe40000400000 */
[C---:B------:R-:W-:Y:S02]  /*2a530*/  FMUL R52, R54.reuse, R25 ;  /* 0x0000001936347220 */ /* 0x040fe40000400000 */
[----:B------:R-:W-:Y:S02]  /*2a540*/  FMUL R54, R54, R24 ;  /* 0x0000001836367220 */ /* 0x000fe40000400000 */
[----:B--2---:R-:W-:-:S02]  /*2a550*/  FMUL R76, R116, R14 ;  /* 0x0000000e744c7220 */ /* 0x004fc40000400000 */
[----:B------:R-:W2:Y:S04]  /*2a560*/  LDL.LU R14, [R1+0x244] ;  /* 0x00024400010e7983 */ /* 0x000ea80000300800 */
[----:B------:R-:W2:Y:S04]  /*2a570*/  LDL.LU R34, [R1+0x248] ;  /* 0x0002480001227983 */ /* 0x000ea80000300800 */
[----:B------:R-:W2:Y:S04]  /*2a580*/  LDL.LU R31, [R1+0x24c] ;  /* 0x00024c00011f7983 */ /* 0x000ea80000300800 */
[----:B------:R-:W2:Y:S04]  /*2a590*/  LDL.LU R30, [R1+0x258] ;  /* 0x00025800011e7983 */ /* 0x000ea80000300800 */
[----:B------:R-:W2:Y:S01]  /*2a5a0*/  LDL.LU R27, [R1+0x25c] ;  /* 0x00025c00011b7983 */ /* 0x000ea20000300800 */
[----:B---3--:R-:W-:-:S03]  /*2a5b0*/  FMUL R75, R116, R17 ;  /* 0x00000011744b7220 */ /* 0x008fc60000400000 */
[----:B------:R-:W3:Y:S01]  /*2a5c0*/  LDL.LU R17, [R1+0x268] ;  /* 0x0002680001117983 */ /* 0x000ee20000300800 */
[----:B------:R-:W-:-:S03]  /*2a5d0*/  FMUL R74, R116, R23 ;  /* 0x00000017744a7220 */ /* 0x000fc60000400000 */
[----:B------:R-:W3:Y:S01]  /*2a5e0*/  LDL.LU R23, [R1+0x274] ;  /* 0x0002740001177983 */ /* 0x000ee20000300800 */
[----:B----4-:R-:W-:-:S03]  /*2a5f0*/  FMUL R73, R116, R19 ;  /* 0x0000001374497220 */ /* 0x010fc60000400000 */
[----:B------:R-:W4:Y:S04]  /*2a600*/  LDL.LU R19, [R1+0x250] ;  /* 0x0002500001137983 */ /* 0x000f280000300800 */
[----:B------:R-:W4:Y:S04]  /*2a610*/  LDL.LU R26, [R1+0x254] ;  /* 0x00025400011a7983 */ /* 0x000f280000300800 */
[----:B------:R-:W4:Y:S01]  /*2a620*/  LDL.LU R25, [R1+0x260] ;  /* 0x0002600001197983 */ /* 0x000f220000300800 */
[----:B-1----:R-:W-:-:S03]  /*2a630*/  FMUL R55, R60, R16 ;  /* 0x000000103c377220 */ /* 0x002fc60000400000 */
[----:B------:R-:W4:Y:S01]  /*2a640*/  LDL.LU R24, [R1+0x264] ;  /* 0x0002640001187983 */ /* 0x000f220000300800 */
[----:B------:R-:W-:-:S03]  /*2a650*/  FMUL R72, R116, R21 ;  /* 0x0000001574487220 */ /* 0x000fc60000400000 */
[----:B------:R-:W4:Y:S01]  /*2a660*/  LDL.LU R16, [R1+0x26c] ;  /* 0x00026c0001107983 */ /* 0x000f220000300800 */
[----:B------:R-:W-:-:S03]  /*2a670*/  FMUL R116, R116, R20 ;  /* 0x0000001474747220 */ /* 0x000fc60000400000 */
[----:B------:R-:W4:Y:S01]  /*2a680*/  LDL.LU R21, [R1+0x270] ;  /* 0x0002700001157983 */ /* 0x000f220000300800 */
[----:B------:R-:W-:-:S03]  /*2a690*/  FMUL R33, R60, R22 ;  /* 0x000000163c217220 */ /* 0x000fc60000400000 */
[----:B------:R-:W4:Y:S04]  /*2a6a0*/  LDL.LU R20, [R1+0x278] ;  /* 0x0002780001147983 */ /* 0x000f280000300800 */
[----:B------:R-:W4:Y:S01]  /*2a6b0*/  LDL.LU R22, [R1+0x27c] ;  /* 0x00027c0001167983 */ /* 0x000f220000300800 */
[----:B------:R-:W0:Y:S08]  /*2a6c0*/  MUFU.RCP R6, R120 ;  /* 0x0000007800067308 */ /* 0x000e300000001000 */
[----:B------:R-:W4:Y:S01]  /*2a6d0*/  MUFU.RCP R122, R122 ;  /* 0x0000007a007a7308 */ /* 0x000f220000001000 */
[----:B------:R-:W-:-:S02]  /*2a6e0*/  FMUL R58, R60, R38 ;  /* 0x000000263c3a7220 */ /* 0x000fc40000400000 */
[----:B------:R-:W-:Y:S02]  /*2a6f0*/  FMUL R59, R60, R39 ;  /* 0x000000273c3b7220 */ /* 0x000fe40000400000 */
[----:B0-----:R-:W-:Y:S02]  /*2a700*/  FMUL R39, R6, R15 ;  /* 0x0000000f06277220 */ /* 0x001fe40000400000 */
[C---:B------:R-:W-:Y:S02]  /*2a710*/  FMUL R56, R60.reuse, R32 ;  /* 0x000000203c387220 */ /* 0x040fe40000400000 */
[C---:B------:R-:W-:Y:S02]  /*2a720*/  FMUL R57, R60.reuse, R28 ;  /* 0x0000001c3c397220 */ /* 0x040fe40000400000 */
[----:B------:R-:W-:Y:S02]  /*2a730*/  FMUL R32, R60, R29 ;  /* 0x0000001d3c207220 */ /* 0x000fe40000400000 */
[----:B--2---:R-:W-:-:S02]  /*2a740*/  FMUL R38, R6, R14 ;  /* 0x0000000e06267220 */ /* 0x004fc40000400000 */
[----:B------:R-:W2:Y:S01]  /*2a750*/  LDL.LU R14, [R1+0x298] ;  /* 0x00029800010e7983 */ /* 0x000ea20000300800 */
[----:B------:R-:W-:-:S03]  /*2a760*/  FMUL R5, R6, R34 ;  /* 0x0000002206057220 */ /* 0x000fc60000400000 */
[----:B------:R-:W2:Y:S01]  /*2a770*/  LDL.LU R15, [R1+0x29c] ;  /* 0x00029c00010f7983 */ /* 0x000ea20000300800 */
[C---:B------:R-:W-:Y:S02]  /*2a780*/  FMUL R7, R6.reuse, R31 ;  /* 0x0000001f06077220 */ /* 0x040fe40000400000 */
[C---:B------:R-:W-:Y:S02]  /*2a790*/  FMUL R3, R6.reuse, R30 ;  /* 0x0000001e06037220 */ /* 0x040fe40000400000 */
[C---:B------:R-:W-:Y:S02]  /*2a7a0*/  FMUL R2, R6.reuse, R27 ;  /* 0x0000001b06027220 */ /* 0x040fe40000400000 */
[C---:B---3--:R-:W-:Y:S02]  /*2a7b0*/  FMUL R4, R6.reuse, R17 ;  /* 0x0000001106047220 */ /* 0x048fe40000400000 */
[----:B------:R-:W3:Y:S01]  /*2a7c0*/  LDL.LU R17, [R1+0x2b0] ;  /* 0x0002b00001117983 */ /* 0x000ee20000300800 */
[----:B------:R-:W-:-:S02]  /*2a7d0*/  FMUL R6, R6, R23 ;  /* 0x0000001706067220 */ /* 0x000fc40000400000 */
[C---:B----4-:R-:W-:Y:S02]  /*2a7e0*/  FMUL R31, R122.reuse, R19 ;  /* 0x000000137a1f7220 */ /* 0x050fe40000400000 */
[----:B------:R-:W4:Y:S04]  /*2a7f0*/  LDL.LU R19, [R1+0x2b4] ;  /* 0x0002b40001137983 */ /* 0x000f280000300800 */
[----:B------:R-:W2:Y:S01]  /*2a800*/  LDL.LU R34, [R1+0x480] ;  /* 0x0004800001227983 */ /* 0x000ea20000300800 */
[----:B------:R-:W-:-:S03]  /*2a810*/  FMUL R30, R122, R25 ;  /* 0x000000197a1e7220 */ /* 0x000fc60000400000 */
[----:B------:R-:W3:Y:S01]  /*2a820*/  LDL.LU R23, [R1+0x484] ;  /* 0x0004840001177983 */ /* 0x000ee20000300800 */
[----:B------:R-:W-:-:S03]  /*2a830*/  FMUL R61, R122, R16 ;  /* 0x000000107a3d7220 */ /* 0x000fc60000400000 */
[----:B------:R-:W4:Y:S04]  /*2a840*/  LDL.LU R16, [R1+0x554] ;  /* 0x0005540001107983 */ /* 0x000f280000300800 */
[----:B------:R-:W4:Y:S01]  /*2a850*/  LDL.LU R37, [R1+0x620] ;  /* 0x0006200001257983 */ /* 0x000f220000300800 */
[C---:B------:R-:W-:Y:S02]  /*2a860*/  FMUL R63, R122.reuse, R21 ;  /* 0x000000157a3f7220 */ /* 0x040fe40000400000 */
[C---:B------:R-:W-:Y:S01]  /*2a870*/  FMUL R62, R122.reuse, R20 ;  /* 0x000000147a3e7220 */ /* 0x040fe20000400000 */
[----:B------:R-:W4:Y:S01]  /*2a880*/  LDL.LU R25, [R1+0x62c] ;  /* 0x00062c0001197983 */ /* 0x000f220000300800 */
[----:B------:R-:W-:-:S03]  /*2a890*/  FMUL R28, R122, R24 ;  /* 0x000000187a1c7220 */ /* 0x000fc60000400000 */
[----:B------:R-:W4:Y:S01]  /*2a8a0*/  LDL.LU R27, [R1+0x630] ;  /* 0x00063000011b7983 */ /* 0x000f220000300800 */
[----:B------:R-:W-:-:S03]  /*2a8b0*/  FMUL R29, R122, R26 ;  /* 0x0000001a7a1d7220 */ /* 0x000fc60000400000 */
[----:B------:R-:W4:Y:S01]  /*2a8c0*/  LDL.LU R20, [R1+0x638] ;  /* 0x0006380001147983 */ /* 0x000f220000300800 */
[----:B------:R-:W-:-:S03]  /*2a8d0*/  FMUL R122, R122, R22 ;  /* 0x000000167a7a7220 */ /* 0x000fc60000400000 */
[----:B------:R-:W4:Y:S04]  /*2a8e0*/  LDL.LU R21, [R1+0x640] ;  /* 0x0006400001157983 */ /* 0x000f280000300800 */
[----:B------:R-:W4:Y:S04]  /*2a8f0*/  LDL.LU R24, [R1+0x644] ;  /* 0x0006440001187983 */ /* 0x000f280000300800 */
[----:B------:R-:W4:Y:S04]  /*2a900*/  LDL.LU R26, [R1+0x64c] ;  /* 0x00064c00011a7983 */ /* 0x000f280000300800 */
[----:B------:R-:W4:Y:S01]  /*2a910*/  LDL.LU R22, [R1+0x654] ;  /* 0x0006540001167983 */ /* 0x000f220000300800 */
[----:B------:R-:W2:Y:S03]  /*2a920*/  MUFU.RCP R18, R18 ;  /* 0x0000001200127308 */ /* 0x000ea60000001000 */
[----:B------:R-:W4:Y:S04]  /*2a930*/  LDL.LU R65, [R1+0x2b8] ;  /* 0x0002b80001417983 */ /* 0x000f280000300800 */
[----:B------:R-:W4:Y:S01]  /*2a940*/  LDL.LU R68, [R1+0x2bc] ;  /* 0x0002bc0001447983 */ /* 0x000f220000300800 */
[----:B------:R-:W4:Y:S03]  /*2a950*/  MUFU.RCP R123, R123 ;  /* 0x0000007b007b7308 */ /* 0x000f260000001000 */
[----:B------:R-:W4:Y:S04]  /*2a960*/  LDL.LU R66, [R1+0x488] ;  /* 0x0004880001427983 */ /* 0x000f280000300800 */
[----:B------:R-:W4:Y:S04]  /*2a970*/  LDL.LU R69, [R1+0x550] ;  /* 0x0005500001457983 */ /* 0x000f280000300800 */
[----:B------:R-:W4:Y:S04]  /*2a980*/  LDL.LU R67, [R1+0x558] ;  /* 0x0005580001437983 */ /* 0x000f280000300800 */
[----:B------:R-:W4:Y:S04]  /*2a990*/  LDL.LU R71, [R1+0x55c] ;  /* 0x00055c0001477983 */ /* 0x000f280000300800 */
[----:B------:R-:W4:Y:S04]  /*2a9a0*/  LDL.LU R70, [R1+0x624] ;  /* 0x0006240001467983 */ /* 0x000f280000300800 */
[----:B------:R-:W4:Y:S01]  /*2a9b0*/  LDL.LU R120, [R1+0x628] ;  /* 0x0006280001787983 */ /* 0x000f220000300800 */
[----:B------:R-:W-:-:S03]  /*2a9c0*/  FMUL R60, R60, R35 ;  /* 0x000000233c3c7220 */ /* 0x000fc60000400000 */
[----:B------:R-:W4:Y:S04]  /*2a9d0*/  LDL.LU R121, [R1+0x634] ;  /* 0x0006340001797983 */ /* 0x000f280000300800 */
[----:B------:R-:W4:Y:S01]  /*2a9e0*/  LDL.LU R117, [R1+0x63c] ;  /* 0x00063c0001757983 */ /* 0x000f220000300800 */
[----:B--2---:R-:W-:-:S03]  /*2a9f0*/  FMUL R9, R18, R34 ;  /* 0x0000002212097220 */ /* 0x004fc60000400000 */
[----:B------:R-:W2:Y:S01]  /*2aa00*/  LDL.LU R34, [R1+0x648] ;  /* 0x0006480001227983 */ /* 0x000ea20000300800 */
[----:B---3--:R-:W-:-:S03]  /*2aa10*/  FMUL R8, R18, R23 ;  /* 0x0000001712087220 */ /* 0x008fc60000400000 */
[----:B------:R-:W3:Y:S04]  /*2aa20*/  LDL.LU R23, [R1+0x650] ;  /* 0x0006500001177983 */ /* 0x000ee80000300800 */
[----:B------:R-:W3:Y:S04]  /*2aa30*/  LDL.LU R35, [R1+0x660] ;  /* 0x0006600001237983 */ /* 0x000ee80000300800 */
[----:B------:R-:W3:Y:S04]  /*2aa40*/  LDL.LU R36, [R1+0x664] ;  /* 0x0006640001247983 */ /* 0x000ee80000300800 */
[----:B------:R-:W3:Y:S01]  /*2aa50*/  LDL.LU R115, [R1+0x668] ;  /* 0x0006680001737983 */ /* 0x000ee20000300800 */
[----:B----4-:R-:W-:-:S02]  /*2aa60*/  FMUL R25, R123, R25 ;  /* 0x000000197b197220 */ /* 0x010fc40000400000 */
[C---:B------:R-:W-:Y:S02]  /*2aa70*/  FMUL R27, R123.reuse, R27 ;  /* 0x0000001b7b1b7220 */ /* 0x040fe40000400000 */
[C---:B------:R-:W-:Y:S02]  /*2aa80*/  FMUL R20, R123.reuse, R20 ;  /* 0x000000147b147220 */ /* 0x040fe40000400000 */
[C---:B------:R-:W-:Y:S02]  /*2aa90*/  FMUL R21, R123.reuse, R21 ;  /* 0x000000157b157220 */ /* 0x040fe40000400000 */
[C---:B------:R-:W-:Y:S02]  /*2aaa0*/  FMUL R24, R123.reuse, R24 ;  /* 0x000000187b187220 */ /* 0x040fe40000400000 */
[C---:B------:R-:W-:Y:S02]  /*2aab0*/  FMUL R26, R123.reuse, R26 ;  /* 0x0000001a7b1a7220 */ /* 0x040fe40000400000 */
[----:B------:R-:W-:-:S02]  /*2aac0*/  FMUL R22, R123, R22 ;  /* 0x000000167b167220 */ /* 0x000fc40000400000 */
[----:B------:R-:W-:Y:S02]  /*2aad0*/  FMUL R123, R123, R10 ;  /* 0x0000000a7b7b7220 */ /* 0x000fe40000400000 */
[----:B------:R-:W4:Y:S01]  /*2aae0*/  LDL.LU R10, [R1+0xcec] ;  /* 0x000cec00010a7983 */ /* 0x000f220000300800 */
[----:B------:R-:W-:Y:S02]  /*2aaf0*/  @!P1 FMUL R124, R124, 16777216 ;  /* 0x4b8000007c7c9820 */ /* 0x000fe40000400000 */
[C---:B------:R-:W-:Y:S02]  /*2ab00*/  FMUL R14, R18.reuse, R14 ;  /* 0x0000000e120e7220 */ /* 0x040fe40000400000 */
[C---:B------:R-:W-:Y:S02]  /*2ab10*/  FMUL R15, R18.reuse, R15 ;  /* 0x0000000f120f7220 */ /* 0x040fe40000400000 */
[C---:B------:R-:W-:Y:S02]  /*2ab20*/  FMUL R17, R18.reuse, R17 ;  /* 0x0000001112117220 */ /* 0x040fe40000400000 */
[----:B------:R-:W-:-:S02]  /*2ab30*/  FMUL R19, R18, R19 ;  /* 0x0000001312137220 */ /* 0x000fc40000400000 */
[C---:B------:R-:W-:Y:S02]  /*2ab40*/  FMUL R16, R18.reuse, R16 ;  /* 0x0000001012107220 */ /* 0x040fe40000400000 */
[----:B------:R-:W-:Y:S02]  /*2ab50*/  FMUL R18, R18, R37 ;  /* 0x0000002512127220 */ /* 0x000fe40000400000 */
[----:B------:R-:W0:Y:S01]  /*2ab60*/  MUFU.RCP R37, R124 ;  /* 0x0000007c00257308 */ /* 0x000e220000001000 */
[----:B------:R-:W-:Y:S01]  /*2ab70*/  F2FP.BF16.PACK_AB R24, R24, R22 ;  /* 0x000000161818723e */ /* 0x000fe200000010ff */
[----:B--2---:R-:W-:-:S04]  /*2ab80*/  @!P1 FMUL R34, R34, 16777216 ;  /* 0x4b80000022229820 */ /* 0x004fc80000400000 */
[----:B0-----:R-:W-:Y:S02]  /*2ab90*/  FMUL R22, R37, R34 ;  /* 0x0000002225167220 */ /* 0x001fe40000400000 */
[----:B----4-:R-:W-:-:S04]  /*2aba0*/  @!P1 FMUL R10, R10, 16777216 ;  /* 0x4b8000000a0a9820 */ /* 0x010fc80000400000 */
[----:B------:R-:W-:Y:S02]  /*2abb0*/  FMUL R34, R37, R10 ;  /* 0x0000000a25227220 */ /* 0x000fe40000400000 */
[----:B------:R-:W2:Y:S01]  /*2abc0*/  LDL.LU R10, [R1+0xce8] ;  /* 0x000ce800010a7983 */ /* 0x000ea20000300800 */
[----:B------:R-:W0:Y:S01]  /*2abd0*/  MUFU.RCP R125, R125 ;  /* 0x0000007d007d7308 */ /* 0x000e220000001000 */
[----:B------:R-:W-:Y:S01]  /*2abe0*/  @!P1 FMUL R121, R121, 16777216 ;  /* 0x4b80000079799820 */ /* 0x000fe20000400000 */
[----:B------:R-:W-:Y:S01]  /*2abf0*/  F2FP.BF16.PACK_AB R26, R26, R123 ;  /* 0x0000007b1a1a723e */ /* 0x000fe200000010ff */
[----:B------:R-:W-:Y:S01]  /*2ac00*/  @!P1 FMUL R117, R117, 16777216 ;  /* 0x4b80000075759820 */ /* 0x000fe20000400000 */
[----:B------:R-:W-:Y:S01]  /*2ac10*/  F2FP.BF16.PACK_AB R25, R25, R20 ;  /* 0x000000141919723e */ /* 0x000fe200000010ff */
[----:B---3--:R-:W-:Y:S01]  /*2ac20*/  @!P1 FMUL R23, R23, 16777216 ;  /* 0x4b80000017179820 */ /* 0x008fe20000400000 */
[----:B------:R-:W3:Y:S01]  /*2ac30*/  LDL.LU R123, [R1+0xe4] ;  /* 0x0000e400017b7983 */ /* 0x000ee20000300800 */
[----:B------:R-:W-:-:S02]  /*2ac40*/  @!P1 FMUL R35, R35, 16777216 ;  /* 0x4b80000023239820 */ /* 0x000fc40000400000 */
[----:B------:R-:W-:Y:S01]  /*2ac50*/  @!P1 FMUL R36, R36, 16777216 ;  /* 0x4b80000024249820 */ /* 0x000fe20000400000 */
[----:B------:R-:W3:Y:S01]  /*2ac60*/  LDL.LU R124, [R1+0xe0] ;  /* 0x0000e000017c7983 */ /* 0x000ee20000300800 */
[----:B------:R-:W-:Y:S01]  /*2ac70*/  @!P1 FMUL R115, R115, 16777216 ;  /* 0x4b80000073739820 */ /* 0x000fe20000400000 */
[----:B------:R-:W-:Y:S01]  /*2ac80*/  F2FP.BF16.PACK_AB R27, R27, R21 ;  /* 0x000000151b1b723e */ /* 0x000fe200000010ff */
[----:B------:R-:W-:Y:S02]  /*2ac90*/  FMUL R20, R37, R121 ;  /* 0x0000007925147220 */ /* 0x000fe40000400000 */
[C---:B0-----:R-:W-:Y:S02]  /*2aca0*/  FMUL R65, R125.reuse, R65 ;  /* 0x000000417d417220 */ /* 0x041fe40000400000 */
[C---:B------:R-:W-:Y:S02]  /*2acb0*/  FMUL R68, R125.reuse, R68 ;  /* 0x000000447d447220 */ /* 0x040fe40000400000 */
[----:B------:R-:W-:-:S02]  /*2acc0*/  FMUL R66, R125, R66 ;  /* 0x000000427d427220 */ /* 0x000fc40000400000 */
[C---:B------:R-:W-:Y:S02]  /*2acd0*/  FMUL R69, R125.reuse, R69 ;  /* 0x000000457d457220 */ /* 0x040fe40000400000 */
[C---:B------:R-:W-:Y:S02]  /*2ace0*/  FMUL R67, R125.reuse, R67 ;  /* 0x000000437d437220 */ /* 0x040fe40000400000 */
[C---:B------:R-:W-:Y:S02]  /*2acf0*/  FMUL R71, R125.reuse, R71 ;  /* 0x000000477d477220 */ /* 0x040fe40000400000 */
[C---:B------:R-:W-:Y:S02]  /*2ad00*/  FMUL R70, R125.reuse, R70 ;  /* 0x000000467d467220 */ /* 0x040fe40000400000 */
[----:B------:R-:W-:Y:S02]  /*2ad10*/  FMUL R125, R125, R120 ;  /* 0x000000787d7d7220 */ /* 0x000fe40000400000 */
[----:B------:R-:W4:Y:S01]  /*2ad20*/  LDL.LU R120, [R1+0xfc] ;  /* 0x0000fc0001787983 */ /* 0x000f220000300800 */
[----:B------:R-:W-:-:S02]  /*2ad30*/  FMUL R21, R37, R117 ;  /* 0x0000007525157220 */ /* 0x000fc40000400000 */
[C---:B------:R-:W-:Y:S01]  /*2ad40*/  FMUL R23, R37.reuse, R23 ;  /* 0x0000001725177220 */ /* 0x040fe20000400000 */
[----:B------:R-:W4:Y:S01]  /*2ad50*/  LDL.LU R121, [R1+0xf8] ;  /* 0x0000f80001797983 */ /* 0x000f220000300800 */
[C---:B------:R-:W-:Y:S02]  /*2ad60*/  FMUL R35, R37.reuse, R35 ;  /* 0x0000002325237220 */ /* 0x040fe40000400000 */
[C---:B------:R-:W-:Y:S01]  /*2ad70*/  FMUL R36, R37.reuse, R36 ;  /* 0x0000002425247220 */ /* 0x040fe20000400000 */
[----:B------:R-:W3:Y:S01]  /*2ad80*/  LDL.LU R117, [R1+0xf0] ;  /* 0x0000f00001757983 */ /* 0x000ee20000300800 */
[----:B------:R-:W-:-:S03]  /*2ad90*/  FMUL R37, R37, R115 ;  /* 0x0000007325257220 */ /* 0x000fc60000400000 */
[----:B------:R-:W3:Y:S01]  /*2ada0*/  LDL.LU R115, [R1+0xe8] ;  /* 0x0000e80001737983 */ /* 0x000ee20000300800 */
[----:B------:R-:W-:Y:S02]  /*2adb0*/  F2FP.BF16.PACK_AB R29, R29, R28 ;  /* 0x0000001c1d1d723e */ /* 0x000fe400000010ff */
[----:B------:R-:W-:Y:S02]  /*2adc0*/  F2FP.BF16.PACK_AB R28, R63, R122 ;  /* 0x0000007a3f1c723e */ /* 0x000fe400000010ff */
[----:B------:R-:W-:Y:S02]  /*2add0*/  F2FP.BF16.PACK_AB R31, R31, R30 ;  /* 0x0000001e1f1f723e */ /* 0x000fe400000010ff */
[----:B------:R-:W-:Y:S02]  /*2ade0*/  F2FP.BF16.PACK_AB R30, R61, R62 ;  /* 0x0000003e3d1e723e */ /* 0x000fe400000010ff */
[----:B------:R-:W-:Y:S02]  /*2adf0*/  F2FP.BF16.PACK_AB R33, R33, R32 ;  /* 0x000000202121723e */ /* 0x000fe400000010ff */
[----:B------:R-:W-:Y:S01]  /*2ae00*/  F2FP.BF16.PACK_AB R32, R59, R60 ;  /* 0x0000003c3b20723e */ /* 0x000fe200000010ff */
[----:B--2---:R0:W-:Y:S04]  /*2ae10*/  STS.64 [R10+0x800], R24 ;  /* 0x000800180a007388 */ /* 0x0041e80000000a00 */
[----:B------:R1:W-:Y:S01]  /*2ae20*/  STS.64 [R10], R26 ;  /* 0x0000001a0a007388 */ /* 0x0003e20000000a00 */
[----:B0-----:R-:W-:-:S03]  /*2ae30*/  F2FP.BF16.PACK_AB R25, R68, R69 ;  /* 0x000000454419723e */ /* 0x001fc600000010ff */
[----:B------:R-:W2:Y:S01]  /*2ae40*/  LDL.LU R69, [R1+0xf4] ;  /* 0x0000f40001457983 */ /* 0x000ea20000300800 */
[----:B------:R-:W-:-:S03]  /*2ae50*/  F2FP.BF16.PACK_AB R24, R71, R125 ;  /* 0x0000007d4718723e */ /* 0x000fc600000010ff */
[----:B------:R-:W2:Y:S01]  /*2ae60*/  LDL.LU R68, [R1+0xec] ;  /* 0x0000ec0001447983 */ /* 0x000ea20000300800 */
[----:B-1----:R-:W-:-:S03]  /*2ae70*/  F2FP.BF16.PACK_AB R27, R65, R66 ;  /* 0x00000042411b723e */ /* 0x002fc600000010ff */
[----:B------:R-:W4:Y:S01]  /*2ae80*/  LDL.LU R125, [R1+0x44] ;  /* 0x00004400017d7983 */ /* 0x000f220000300800 */
[----:B------:R-:W-:-:S03]  /*2ae90*/  F2FP.BF16.PACK_AB R26, R67, R70 ;  /* 0x00000046431a723e */ /* 0x000fc600000010ff */
        /* <DEDUP_REMOVED lines=10> */
[----:B------:R0:W-:Y:S04]  /*2af40*/  STS.64 [R10+0x80], R24 ;  /* 0x000080180a007388 */ /* 0x0001e80000000a00 */
[----:B------:R-:W4:Y:S01]  /*2af50*/  LDL.LU R59, [R1+0x14] ;  /* 0x00001400013b7983 */ /* 0x000f220000300800 */
[----:B0-----:R-:W-:-:S03]  /*2af60*/  F2FP.BF16.PACK_AB R25, R55, R56 ;  /* 0x000000383719723e */ /* 0x001fc600000010ff */
[----:B------:R-:W4:Y:S04]  /*2af70*/  LDL.LU R55, [R1+0xc] ;  /* 0x00000c0001377983 */ /* 0x000f280000300800 */
[----:B------:R0:W-:Y:S04]  /*2af80*/  STS.64 [R10+0x180], R32 ;  /* 0x000180200a007388 */ /* 0x0001e80000000a00 */
[----:B------:R1:W-:Y:S04]  /*2af90*/  STS.64 [R10+0x880], R26 ;  /* 0x0008801a0a007388 */ /* 0x0003e80000000a00 */
[----:B------:R3:W-:Y:S01]  /*2afa0*/  STS.64 [R10+0x900], R30 ;  /* 0x0009001e0a007388 */ /* 0x0007e20000000a00 */
[----:B0-----:R-:W-:-:S03]  /*2afb0*/  F2FP.BF16.PACK_AB R32, R42, R44 ;  /* 0x0000002c2a20723e */ /* 0x001fc600000010ff */
[----:B------:R-:W4:Y:S01]  /*2afc0*/  LDL.LU R44, [R1+0x128] ;  /* 0x00012800012c7983 */ /* 0x000f220000300800 */
[----:B------:R-:W-:Y:S02]  /*2afd0*/  F2FP.BF16.PACK_AB R33, R64, R40 ;  /* 0x000000284021723e */ /* 0x000fe400000010ff */
[----:B-1----:R-:W-:Y:S01]  /*2afe0*/  F2FP.BF16.PACK_AB R27, R49, R51 ;  /* 0x00000033311b723e */ /* 0x002fe200000010ff */
[----:B------:R-:W4:Y:S01]  /*2aff0*/  LDL.LU R42, [R1+0x120] ;  /* 0x00012000012a7983 */ /* 0x000f220000300800 */
[----:B------:R-:W-:Y:S02]  /*2b000*/  F2FP.BF16.PACK_AB R26, R53, R54 ;  /* 0x00000036351a723e */ /* 0x000fe400000010ff */
[----:B---3--:R-:W-:Y:S01]  /*2b010*/  F2FP.BF16.PACK_AB R30, R45, R46 ;  /* 0x0000002e2d1e723e */ /* 0x008fe200000010ff */
[----:B------:R-:W3:Y:S01]  /*2b020*/  LDL.LU R40, [R1+0x118] ;  /* 0x0001180001287983 */ /* 0x000ee20000300800 */
[----:B------:R-:W-:-:S03]  /*2b030*/  F2FP.BF16.PACK_AB R31, R41, R43 ;  /* 0x0000002b291f723e */ /* 0x000fc600000010ff */
[----:B------:R-:W3:Y:S04]  /*2b040*/  LDL.LU R64, [R1+0x10c] ;  /* 0x00010c0001407983 */ /* 0x000ee80000300800 */
[----:B------:R-:W3:Y:S04]  /*2b050*/  LDL.LU R46, [R1+0x280] ;  /* 0x00028000012e7983 */ /* 0x000ee80000300800 */
[----:B------:R0:W-:Y:S04]  /*2b060*/  STS.64 [R10+0x200], R26 ;  /* 0x0002001a0a007388 */ /* 0x0001e80000000a00 */
[----:B------:R-:W3:Y:S01]  /*2b070*/  LDL.LU R45, [R1+0x12c] ;  /* 0x00012c00012d7983 */ /* 0x000ee20000300800 */
[----:B------:R-:W-:-:S03]  /*2b080*/  F2FP.BF16.PACK_AB R24, R57, R58 ;  /* 0x0000003a3918723e */ /* 0x000fc600000010ff */
[----:B------:R1:W-:Y:S01]  /*2b090*/  STS.64 [R10+0x100], R28 ;  /* 0x0001001c0a007388 */ /* 0x0003e20000000a00 */
[----:B0-----:R-:W-:-:S03]  /*2b0a0*/  F2FP.BF16.PACK_AB R27, R86, R85 ;  /* 0x00000055561b723e */ /* 0x001fc600000010ff */
[----:B------:R-:W3:Y:S01]  /*2b0b0*/  LDL.LU R43, [R1+0x124] ;  /* 0x00012400012b7983 */ /* 0x000ee20000300800 */
[----:B------:R-:W-:-:S03]  /*2b0c0*/  F2FP.BF16.PACK_AB R26, R83, R81 ;  /* 0x00000051531a723e */ /* 0x000fc600000010ff */
[----:B------:R-:W3:Y:S01]  /*2b0d0*/  LDL.LU R41, [R1+0x11c] ;  /* 0x00011c0001297983 */ /* 0x000ee20000300800 */
[----:B-1----:R-:W-:-:S03]  /*2b0e0*/  F2FP.BF16.PACK_AB R28, R50, R52 ;  /* 0x00000034321c723e */ /* 0x002fc600000010ff */
[----:B------:R-:W3:Y:S01]  /*2b0f0*/  LDL.LU R52, [R1+0x2cc] ;  /* 0x0002cc0001347983 */ /* 0x000ee20000300800 */
[----:B------:R-:W-:-:S03]  /*2b100*/  F2FP.BF16.PACK_AB R29, R47, R48 ;  /* 0x000000302f1d723e */ /* 0x000fc600000010ff */
[----:B------:R-:W3:Y:S04]  /*2b110*/  LDL.LU R50, [R1+0x2ac] ;  /* 0x0002ac0001327983 */ /* 0x000ee80000300800 */
[----:B------:R-:W3:Y:S04]  /*2b120*/  LDL.LU R48, [R1+0x2a0] ;  /* 0x0002a00001307983 */ /* 0x000ee80000300800 */
[----:B------:R-:W-:Y:S04]  /*2b130*/  STS.64 [R10+0xb00], R26 ;  /* 0x000b001a0a007388 */ /* 0x000fe80000000a00 */
[----:B------:R-:W3:Y:S04]  /*2b140*/  LDL.LU R47, [R1+0x294] ;  /* 0x00029400012f7983 */ /* 0x000ee80000300800 */
[----:B------:R-:W3:Y:S04]  /*2b150*/  LDL.LU R54, [R1+0x2d8] ;  /* 0x0002d80001367983 */ /* 0x000ee80000300800 */
[----:B------:R0:W-:Y:S04]  /*2b160*/  STS.64 [R10+0x980], R24 ;  /* 0x000980180a007388 */ /* 0x0001e80000000a00 */
[----:B------:R-:W-:Y:S01]  /*2b170*/  STS.64 [R10+0xa80], R32 ;  /* 0x000a80200a007388 */ /* 0x000fe20000000a00 */
[----:B0-----:R-:W-:-:S02]  /*2b180*/  F2FP.BF16.PACK_AB R25, R84, R82 ;  /* 0x000000525419723e */ /* 0x001fc400000010ff */
[----:B------:R-:W-:Y:S01]  /*2b190*/  F2FP.BF16.PACK_AB R24, R79, R107 ;  /* 0x0000006b4f18723e */ /* 0x000fe200000010ff */
[----:B------:R0:W-:Y:S04]  /*2b1a0*/  STS.64 [R10+0xa00], R28 ;  /* 0x000a001c0a007388 */ /* 0x0001e80000000a00 */
[----:B------:R-:W-:Y:S04]  /*2b1b0*/  STS.64 [R10+0x300], R24 ;  /* 0x000300180a007388 */ /* 0x000fe80000000a00 */
[----:B------:R1:W-:Y:S01]  /*2b1c0*/  STS.64 [R10+0x280], R30 ;  /* 0x0002801e0a007388 */ /* 0x0003e20000000a00 */
[----:B0-----:R-:W-:-:S02]  /*2b1d0*/  F2FP.BF16.PACK_AB R29, R98, R96 ;  /* 0x00000060621d723e */ /* 0x001fc400000010ff */
[----:B------:R-:W-:Y:S02]  /*2b1e0*/  F2FP.BF16.PACK_AB R28, R94, R105 ;  /* 0x000000695e1c723e */ /* 0x000fe400000010ff */
[----:B------:R-:W-:-:S03]  /*2b1f0*/  F2FP.BF16.PACK_AB R32, R110, R108 ;  /* 0x0000006c6e20723e */ /* 0x000fc600000010ff */
[----:B------:R-:W-:Y:S01]  /*2b200*/  STS.64 [R10+0x380], R28 ;  /* 0x0003801c0a007388 */ /* 0x000fe20000000a00 */
[----:B-1----:R-:W-:Y:S02]  /*2b210*/  F2FP.BF16.PACK_AB R31, R100, R99 ;  /* 0x00000063641f723e */ /* 0x002fe400000010ff */
[----:B------:R-:W-:-:S05]  /*2b220*/  F2FP.BF16.PACK_AB R30, R97, R95 ;  /* 0x0000005f611e723e */ /* 0x000fca00000010ff */
[----:B------:R0:W-:Y:S02]  /*2b230*/  STS.64 [R10+0xb80], R30 ;  /* 0x000b801e0a007388 */ /* 0x0001e40000000a00 */
[----:B0-----:R-:W-:Y:S02]  /*2b240*/  F2FP.BF16.PACK_AB R30, R123, R124 ;  /* 0x0000007c7b1e723e */ /* 0x001fe400000010ff */
[----:B--2---:R-:W-:Y:S02]  /*2b250*/  F2FP.BF16.PACK_AB R31, R69, R68 ;  /* 0x00000044451f723e */ /* 0x004fe400000010ff */
[----:B----4-:R-:W-:Y:S02]  /*2b260*/  F2FP.BF16.PACK_AB R26, R70, R67 ;  /* 0x00000043461a723e */ /* 0x010fe400000010ff */
[----:B------:R-:W2:Y:S04]  /*2b270*/  LDL.LU R70, [R1+0x2d0] ;  /* 0x0002d00001467983 */ /* 0x000ea80000300800 */
[----:B------:R-:W4:Y:S04]  /*2b280*/  LDL.LU R53, [R1+0x2c8] ;  /* 0x0002c80001357983 */ /* 0x000f280000300800 */
[----:B------:R-:W4:Y:S04]  /*2b290*/  LDL.LU R51, [R1+0x2a8] ;  /* 0x0002a80001337983 */ /* 0x000f280000300800 */
[----:B------:R-:W4:Y:S04]  /*2b2a0*/  LDL.LU R49, [R1+0x2fc] ;  /* 0x0002fc0001317983 */ /* 0x000f280000300800 */
[----:B------:R-:W4:Y:S04]  /*2b2b0*/  LDL.LU R58, [R1+0x2f4] ;  /* 0x0002f400013a7983 */ /* 0x000f280000300800 */
[----:B------:R-:W4:Y:S04]  /*2b2c0*/  LDL.LU R57, [R1+0x2e8] ;  /* 0x0002e80001397983 */ /* 0x000f280000300800 */
[----:B------:R-:W4:Y:S01]  /*2b2d0*/  LDL.LU R56, [R1+0x2e0] ;  /* 0x0002e00001387983 */ /* 0x000f220000300800 */
[----:B------:R-:W-:-:S02]  /*2b2e0*/  F2FP.BF16.PACK_AB R25, R59, R62 ;  /* 0x0000003e3b19723e */ /* 0x000fc400000010ff */
[----:B------:R-:W-:Y:S02]  /*2b2f0*/  F2FP.BF16.PACK_AB R24, R61, R119 ;  /* 0x000000773d18723e */ /* 0x000fe400000010ff */
[----:B------:R-:W-:Y:S02]  /*2b300*/  F2FP.BF16.PACK_AB R27, R122, R63 ;  /* 0x0000003f7a1b723e */ /* 0x000fe400000010ff */
[----:B------:R-:W-:Y:S02]  /*2b310*/  F2FP.BF16.PACK_AB R33, R55, R60 ;  /* 0x0000003c3721723e */ /* 0x000fe400000010ff */
[----:B------:R-:W4:Y:S04]  /*2b320*/  LDL.LU R55, [R1+0x310] ;  /* 0x0003100001377983 */ /* 0x000f280000300800 */
[----:B------:R-:W4:Y:S04]  /*2b330*/  LDL.LU R60, [R1+0x304] ;  /* 0x00030400013c7983 */ /* 0x000f280000300800 */
[----:B------:R-:W4:Y:S04]  /*2b340*/  LDL.LU R59, [R1+0x2f8] ;  /* 0x0002f800013b7983 */ /* 0x000f280000300800 */
[----:B------:R-:W4:Y:S01]  /*2b350*/  LDL.LU R62, [R1+0x2f0] ;  /* 0x0002f000013e7983 */ /* 0x000f220000300800 */
[----:B------:R-:W-:-:S03]  /*2b360*/  F2FP.BF16.PACK_AB R29, R66, R65 ;  /* 0x00000041421d723e */ /* 0x000fc600000010ff */
[----:B------:R-:W4:Y:S04]  /*2b370*/  LDL.LU R61, [R1+0x330] ;  /* 0x00033000013d7983 */ /* 0x000f280000300800 */
        /* <DEDUP_REMOVED lines=11> */
[----:B------:R-:W4:Y:S04]  /*2b430*/  LDL.LU R123, [R1+0x360] ;  /* 0x00036000017b7983 */ /* 0x000f280000300800 */
[----:B------:R-:W4:Y:S01]  /*2b440*/  LDL.LU R124, [R1+0x35c] ;  /* 0x00035c00017c7983 */ /* 0x000f220000300800 */
[----:B0-----:R-:W-:-:S03]  /*2b450*/  F2FP.BF16.PACK_AB R33, R120, R121 ;  /* 0x000000797821723e */ /* 0x001fc600000010ff */
[----:B------:R-:W4:Y:S04]  /*2b460*/  LDL.LU R120, [R1+0x378] ;  /* 0x0003780001787983 */ /* 0x000f280000300800 */
[----:B------:R-:W4:Y:S01]  /*2b470*/  LDL.LU R121, [R1+0x374] ;  /* 0x0003740001797983 */ /* 0x000f220000300800 */
[----:B------:R-:W-:-:S03]  /*2b480*/  F2FP.BF16.PACK_AB R32, R117, R115 ;  /* 0x000000737520723e */ /* 0x000fc600000010ff */
[----:B------:R-:W-:Y:S04]  /*2b490*/  STS.64 [R10+0x500], R30 ;  /* 0x0005001e0a007388 */ /* 0x000fe80000000a00 */
[----:B------:R-:W-:Y:S04]  /*2b4a0*/  STS.64 [R10+0xd00], R32 ;  /* 0x000d00200a007388 */ /* 0x000fe80000000a00 */
[----:B------:R-:W4:Y:S04]  /*2b4b0*/  LDL.LU R117, [R1+0x36c] ;  /* 0x00036c0001757983 */ /* 0x000f280000300800 */
[----:B------:R-:W4:Y:S04]  /*2b4c0*/  LDL.LU R115, [R1+0x364] ;  /* 0x0003640001737983 */ /* 0x000f280000300800 */
[----:B------:R3:W-:Y:S04]  /*2b4d0*/  STS.64 [R10+0x480], R26 ;  /* 0x0004801a0a007388 */ /* 0x0007e80000000a00 */
[----:B------:R0:W-:Y:S01]  /*2b4e0*/  STS.64 [R10+0xc80], R28 ;  /* 0x000c801c0a007388 */ /* 0x0001e20000000a00 */
[----:B---3--:R-:W-:-:S02]  /*2b4f0*/  F2FP.BF16.PACK_AB R27, R46, R45 ;  /* 0x0000002d2e1b723e */ /* 0x008fc400000010ff */
[----:B------:R-:W-:Y:S02]  /*2b500*/  F2FP.BF16.PACK_AB R26, R43, R41 ;  /* 0x000000292b1a723e */ /* 0x000fe400000010ff */
[----:B0-----:R-:W-:Y:S02]  /*2b510*/  F2FP.BF16.PACK_AB R29, R52, R50 ;  /* 0x00000032341d723e */ /* 0x001fe400000010ff */
[----:B------:R-:W-:Y:S01]  /*2b520*/  F2FP.BF16.PACK_AB R28, R48, R47 ;  /* 0x0000002f301c723e */ /* 0x000fe200000010ff */
[----:B------:R0:W-:Y:S04]  /*2b530*/  STS.64 [R10+0xd80], R26 ;  /* 0x000d801a0a007388 */ /* 0x0001e80000000a00 */
[----:B------:R1:W-:Y:S01]  /*2b540*/  STS.64 [R10+0x600], R28 ;  /* 0x0006001c0a007388 */ /* 0x0003e20000000a00 */
[----:B------:R-:W-:-:S02]  /*2b550*/  F2FP.BF16.PACK_AB R108, R102, R113 ;  /* 0x00000071666c723e */ /* 0x000fc400000010ff */
[----:B------:R-:W-:Y:S02]  /*2b560*/  F2FP.BF16.PACK_AB R113, R13, R11 ;  /* 0x0000000b0d71723e */ /* 0x000fe400000010ff */
[----:B--2---:R-:W-:Y:S02]  /*2b570*/  F2FP.BF16.PACK_AB R31, R54, R70 ;  /* 0x00000046361f723e */ /* 0x004fe400000010ff */
[----:B------:R-:W2:Y:S01]  /*2b580*/  LDL R70, [R1+0x4b0] ;  /* 0x0004b00001467983 */ /* 0x000ea20000100800 */
[----:B----4-:R-:W-:-:S05]  /*2b590*/  F2FP.BF16.PACK_AB R30, R53, R51 ;  /* 0x00000033351e723e */ /* 0x010fca00000010ff */
[----:B------:R3:W-:Y:S01]  /*2b5a0*/  STS.64 [R10+0xe00], R30 ;  /* 0x000e001e0a007388 */ /* 0x0007e20000000a00 */
[----:B------:R-:W-:Y:S02]  /*2b5b0*/  F2FP.BF16.PACK_AB R33, R49, R58 ;  /* 0x0000003a3121723e */ /* 0x000fe400000010ff */
[----:B------:R-:W-:-:S05]  /*2b5c0*/  F2FP.BF16.PACK_AB R32, R57, R56 ;  /* 0x000000383920723e */ /* 0x000fca00000010ff */
[----:B------:R4:W-:Y:S01]  /*2b5d0*/  STS.64 [R10+0x680], R32 ;  /* 0x000680200a007388 */ /* 0x0009e20000000a00 */
[----:B0-----:R-:W-:Y:S02]  /*2b5e0*/  F2FP.BF16.PACK_AB R27, R61, R122 ;  /* 0x0000007a3d1b723e */ /* 0x001fe400000010ff */
[----:B------:R-:W-:Y:S02]  /*2b5f0*/  F2FP.BF16.PACK_AB R26, R63, R67 ;  /* 0x000000433f1a723e */ /* 0x000fe400000010ff */
[----:B-1----:R-:W-:Y:S02]  /*2b600*/  F2FP.BF16.PACK_AB R29, R66, R65 ;  /* 0x00000041421d723e */ /* 0x002fe400000010ff */
[----:B---3--:R-:W-:Y:S02]  /*2b610*/  F2FP.BF16.PACK_AB R31, R69, R68 ;  /* 0x00000044451f723e */ /* 0x008fe400000010ff */
[----:B------:R-:W3:Y:S01]  /*2b620*/  LDL.LU R68, [R1+0x1c] ;  /* 0x00001c0001447983 */ /* 0x000ee20000300800 */
[----:B------:R-:W-:-:S02]  /*2b630*/  F2FP.BF16.PACK_AB R28, R125, R71 ;  /* 0x000000477d1c723e */ /* 0x000fc400000010ff */
[----:B------:R-:W-:Y:S02]  /*2b640*/  F2FP.BF16.PACK_AB R30, R123, R124 ;  /* 0x0000007c7b1e723e */ /* 0x000fe400000010ff */
[----:B------:R-:W2:Y:S04]  /*2b650*/  LDL.LU R123, [R1+0x34] ;  /* 0x00003400017b7983 */ /* 0x000ea80000300800 */
[----:B------:R-:W2:Y:S01]  /*2b660*/  LDL.LU R124, [R1+0x28] ;  /* 0x00002800017c7983 */ /* 0x000ea20000300800 */
[----:B----4-:R-:W-:-:S03]  /*2b670*/  F2FP.BF16.PACK_AB R33, R120, R121 ;  /* 0x000000797821723e */ /* 0x010fc600000010ff */
        /* <DEDUP_REMOVED lines=12> */
[----:B------:R0:W-:Y:S01]  /*2b740*/  STS.64 [R10+0xc00], R24 ;  /* 0x000c00180a007388 */ /* 0x0001e20000000a00 */
[----:B------:R-:W-:-:S02]  /*2b750*/  F2FP.BF16.PACK_AB R32, R117, R115 ;  /* 0x000000737520723e */ /* 0x000fc400000010ff */
[----:B0-----:R-:W-:Y:S02]  /*2b760*/  F2FP.BF16.PACK_AB R25, R44, R42 ;  /* 0x0000002a2c19723e */ /* 0x001fe400000010ff */
[----:B------:R-:W-:-:S05]  /*2b770*/  F2FP.BF16.PACK_AB R24, R40, R64 ;  /* 0x000000402818723e */ /* 0x000fca00000010ff */
[----:B------:R0:W-:Y:S01]  /*2b780*/  STS.64 [R10+0x580], R24 ;  /* 0x000580180a007388 */ /* 0x0001e20000000a00 */
[----:B------:R-:W-:Y:S02]  /*2b790*/  F2FP.BF16.PACK_AB R5, R39, R5 ;  /* 0x000000052705723e */ /* 0x000fe400000010ff */
[----:B------:R-:W-:Y:S01]  /*2b7a0*/  F2FP.BF16.PACK_AB R4, R3, R4 ;  /* 0x000000040304723e */ /* 0x000fe200000010ff */
[----:B------:R-:W-:Y:S01]  /*2b7b0*/  STS.64 [R10+0x700], R26 ;  /* 0x0007001a0a007388 */ /* 0x000fe20000000a00 */
[----:B0-----:R-:W-:Y:S02]  /*2b7c0*/  F2FP.BF16.PACK_AB R25, R55, R60 ;  /* 0x0000003c3719723e */ /* 0x001fe400000010ff */
[----:B------:R-:W-:Y:S01]  /*2b7d0*/  F2FP.BF16.PACK_AB R24, R59, R62 ;  /* 0x0000003e3b18723e */ /* 0x000fe200000010ff */
[----:B------:R-:W-:Y:S04]  /*2b7e0*/  STS.64 [R10+0xf00], R28 ;  /* 0x000f001c0a007388 */ /* 0x000fe80000000a00 */
[----:B------:R-:W-:Y:S04]  /*2b7f0*/  STS.64 [R10+0xe80], R24 ;  /* 0x000e80180a007388 */ /* 0x000fe80000000a00 */
[----:B------:R-:W-:Y:S04]  /*2b800*/  STS.64 [R10+0x780], R30 ;  /* 0x0007801e0a007388 */ /* 0x000fe80000000a00 */
[----:B------:R0:W-:Y:S02]  /*2b810*/  STS.64 [R10+0xf80], R32 ;  /* 0x000f80200a007388 */ /* 0x0001e40000000a00 */
[----:B0-----:R-:W-:-:S05]  /*2b820*/  LOP3.LUT R10, R10, 0x10, RZ, 0x3c, !PT ;  /* 0x000000100a0a7812 */ /* 0x001fca00078e3cff */
[----:B------:R0:W-:Y:S02]  /*2b830*/  STS.64 [R10+0x20900], R4 ;  /* 0x020900040a007388 */ /* 0x0001e40000000a00 */
[----:B0-----:R-:W-:Y:S02]  /*2b840*/  F2FP.BF16.PACK_AB R5, R12, R118 ;  /* 0x000000760c05723e */ /* 0x001fe400000010ff */
[----:B------:R-:W4:Y:S04]  /*2b850*/  LDL.LU R12, [R1+0xcdc] ;  /* 0x000cdc00010c7983 */ /* 0x000f280000300800 */
[----:B------:R-:W4:Y:S01]  /*2b860*/  LDL.LU R118, [R1+0xcd8] ;  /* 0x000cd80001767983 */ /* 0x000f220000300800 */
[----:B---3--:R-:W-:-:S03]  /*2b870*/  F2FP.BF16.PACK_AB R112, R68, R112 ;  /* 0x000000704470723e */ /* 0x008fc600000010ff */
[----:B------:R-:W3:Y:S01]  /*2b880*/  LDL.LU R68, [R1+0x2c0] ;  /* 0x0002c00001447983 */ /* 0x000ee20000300800 */
[----:B--2---:R-:W-:-:S03]  /*2b890*/  F2FP.BF16.PACK_AB R3, R123, R124 ;  /* 0x0000007c7b03723e */ /* 0x004fc600000010ff */
[----:B------:R-:W3:Y:S04]  /*2b8a0*/  LDL.LU R123, [R1+0x290] ;  /* 0x00029000017b7983 */ /* 0x000ee80000300800 */
[----:B------:R-:W2:Y:S01]  /*2b8b0*/  LDL.LU R124, [R1+0x288] ;  /* 0x00028800017c7983 */ /* 0x000ea20000300800 */
[----:B----4-:R-:W-:-:S03]  /*2b8c0*/  F2FP.BF16.PACK_AB R4, R11, R13 ;  /* 0x0000000d0b04723e */ /* 0x010fc600000010ff */
[----:B------:R-:W4:Y:S04]  /*2b8d0*/  LDL.LU R11, [R1+0xcd4] ;  /* 0x000cd400010b7983 */ /* 0x000f280000300800 */
[----:B------:R-:W4:Y:S01]  /*2b8e0*/  LDL.LU R13, [R1+0xcd0] ;  /* 0x000cd000010d7983 */ /* 0x000f220000300800 */
[----:B------:R-:W-:Y:S02]  /*2b8f0*/  F2FP.BF16.PACK_AB R7, R38, R7 ;  /* 0x000000072607723e */ /* 0x000fe400000010ff */
[----:B------:R-:W-:Y:S02]  /*2b900*/  F2FP.BF16.PACK_AB R6, R2, R6 ;  /* 0x000000060206723e */ /* 0x000fe400000010ff */
[----:B------:R-:W-:Y:S02]  /*2b910*/  F2FP.BF16.PACK_AB R2, R120, R121 ;  /* 0x000000797802723e */ /* 0x000fe400000010ff */
[----:B------:R-:W2:Y:S04]  /*2b920*/  LDL.LU R120, [R1+0x2d4] ;  /* 0x0002d40001787983 */ /* 0x000ea80000300800 */
[----:B------:R0:W-:Y:S04]  /*2b930*/  STS.64 [R10+0x20100], R6 ;  /* 0x020100060a007388 */ /* 0x0001e80000000a00 */
[----:B------:R-:W2:Y:S01]  /*2b940*/  LDL.LU R121, [R1+0x2c4] ;  /* 0x0002c40001797983 */ /* 0x000ea20000300800 */
[----:B0-----:R-:W-:-:S02]  /*2b950*/  F2FP.BF16.PACK_AB R6, R118, R12 ;  /* 0x0000000c7606723e */ /* 0x001fc400000010ff */
[----:B----4-:R-:W-:Y:S02]  /*2b960*/  F2FP.BF16.PACK_AB R7, R13, R11 ;  /* 0x0000000b0d07723e */ /* 0x010fe400000010ff */
[----:B------:R-:W2:Y:S04]  /*2b970*/  LDL.LU R13, [R1+0xccc] ;  /* 0x000ccc00010d7983 */ /* 0x000ea80000300800 */
[----:B------:R-:W4:Y:S04]  /*2b980*/  LDL.LU R11, [R1+0xcc8] ;  /* 0x000cc800010b7983 */ /* 0x000f280000300800 */
[----:B------:R-:W4:Y:S01]  /*2b990*/  LDL.LU R118, [R1+0xcc4] ;  /* 0x000cc40001767983 */ /* 0x000f220000300800 */
[----:B------:R-:W-:-:S02]  /*2b9a0*/  IMAD.IADD R0, R70, 0x1, -R0 ;  /* 0x0000000146007824 */ /* 0x000fc400078e0a00 */
[----:B------:R-:W-:Y:S01]  /*2b9b0*/  IMAD.MOV.U32 R115, RZ, RZ, 0x3dc6b27f ;  /* 0x3dc6b27fff737424 */ /* 0x000fe200078e00ff */
[----:B------:R-:W-:Y:S01]  /*2b9c0*/  F2FP.BF16.PACK_AB R18, R8, R18 ;  /* 0x000000120812723e */ /* 0x000fe200000010ff */
[----:B------:R-:W-:Y:S01]  /*2b9d0*/  FADD R0, R0, -1 ;  /* 0xbf80000000007421 */ /* 0x000fe20000000000 */
[----:B------:R-:W-:Y:S01]  /*2b9e0*/  ISETP.GE.U32.AND P1, PT, R70, 0x7f800000, PT ;  /* 0x7f8000004600780c */ /* 0x000fe20003f26070 */
[----:B------:R0:W-:Y:S02]  /*2b9f0*/  STS.64 [R10+0x20b00], R2 ;  /* 0x020b00020a007388 */ /* 0x0001e40000000a00 */
[C---:B------:R-:W-:Y:S02]  /*2ba00*/  FFMA.FTZ R8, R0.reuse, R115, -0.16845393180847167969 ;  /* 0xbe2c7f3000087423 */ /* 0x040fe40000010073 */
[----:B------:R-:W3:Y:S02]  /*2ba10*/  LDL.LU R12, [R1+0xcc0] ;  /* 0x000cc000010c7983 */ /* 0x000ee40000300800 */
        /* <DEDUP_REMOVED lines=8> */
[----:B0-----:R-:W-:-:S03]  /*2baa0*/  F2FP.BF16.PACK_AB R3, R122, R63 ;  /* 0x0000003f7a03723e */ /* 0x001fc600000010ff */
[C---:B------:R-:W-:Y:S01]  /*2bab0*/  FMUL R8, R0.reuse, R8 ;  /* 0x0000000800087220 */ /* 0x040fe20000400000 */
[----:B------:R-:W-:Y:S01]  /*2bac0*/  F2FP.BF16.PACK_AB R2, R67, R66 ;  /* 0x000000424302723e */ /* 0x000fe200000010ff */
[----:B------:R0:W-:Y:S02]  /*2bad0*/  STS.64 [R10+0x20380], R4 ;  /* 0x020380040a007388 */ /* 0x0001e40000000a00 */
[C---:B------:R-:W-:Y:S02]  /*2bae0*/  FMUL R8, R0.reuse, R8 ;  /* 0x0000000800087220 */ /* 0x040fe40000400000 */
[----:B------:R1:W-:Y:S02]  /*2baf0*/  STS.64 [R10+0x20b80], R2 ;  /* 0x020b80020a007388 */ /* 0x0003e40000000a00 */
[----:B------:R-:W-:Y:S02]  /*2bb00*/  FFMA.FTZ R8, R0, 1.4426950216293334961, R8 ;  /* 0x3fb8aa3b00087823 */ /* 0x000fe40000010008 */
[----:B------:R-:W3:Y:S02]  /*2bb10*/  LDL.LU R67, [R1+0x30c] ;  /* 0x00030c0001437983 */ /* 0x000ee40000300800 */
[----:B------:R-:W-:Y:S01]  /*2bb20*/  FADD R8, R80, R8 ;  /* 0x0000000850087221 */ /* 0x000fe20000000000 */
[----:B0-----:R-:W-:Y:S01]  /*2bb30*/  F2FP.BF16.PACK_AB R5, R65, R125 ;  /* 0x0000007d4105723e */ /* 0x001fe200000010ff */
[----:B------:R-:W3:Y:S01]  /*2bb40*/  LDL.LU R66, [R1+0x300] ;  /* 0x0003000001427983 */ /* 0x000ee20000300800 */
[----:B-1----:R-:W-:-:S03]  /*2bb50*/  @P1 MOV R2, 0x7f800000 ;  /* 0x7f80000000021802 */ /* 0x002fc60000000f00 */
[----:B------:R-:W3:Y:S01]  /*2bb60*/  LDL.LU R65, [R1+0x2e4] ;  /* 0x0002e40001417983 */ /* 0x000ee20000300800 */
[----:B------:R-:W-:Y:S01]  /*2bb70*/  F2FP.BF16.PACK_AB R4, R71, R69 ;  /* 0x000000454704723e */ /* 0x000fe200000010ff */
[----:B------:R-:W-:Y:S02]  /*2bb80*/  @P1 FFMA.FTZ R8, R70, R2, +INF ;  /* 0x7f80000046081423 */ /* 0x000fe40000010002 */
[----:B------:R-:W3:Y:S04]  /*2bb90*/  LDL.LU R125, [R1+0x2dc] ;  /* 0x0002dc00017d7983 */ /* 0x000ee80000300800 */
[----:B------:R-:W3:Y:S04]  /*2bba0*/  LDL.LU R71, [R1+0x318] ;  /* 0x0003180001477983 */ /* 0x000ee80000300800 */
[----:B------:R-:W3:Y:S04]  /*2bbb0*/  LDL.LU R69, [R1+0x314] ;  /* 0x0003140001457983 */ /* 0x000ee80000300800 */
[----:B------:R4:W-:Y:S04]  /*2bbc0*/  STS.64 [R10+0x20400], R4 ;  /* 0x020400040a007388 */ /* 0x0009e80000000a00 */
[----:B------:R-:W-:Y:S01]  /*2bbd0*/  STL [R1+0x488], R8 ;  /* 0x0004880801007387 */ /* 0x000fe20000100800 */
[----:B--2---:R-:W-:-:S03]  /*2bbe0*/  F2FP.BF16.PACK_AB R2, R124, R13 ;  /* 0x0000000d7c02723e */ /* 0x004fc600000010ff */
[----:B------:R-:W2:Y:S01]  /*2bbf0*/  LDL.LU R13, [R1+0xcbc] ;  /* 0x000cbc00010d7983 */ /* 0x000ea20000300800 */
[----:B----4-:R-:W-:-:S03]  /*2bc00*/  F2FP.BF16.PACK_AB R4, R118, R11 ;  /* 0x0000000b7604723e */ /* 0x010fc600000010ff */
[----:B------:R-:W4:Y:S04]  /*2bc10*/  LDL.LU R118, [R1+0xcb8] ;  /* 0x000cb80001767983 */ /* 0x000f280000300800 */
[----:B------:R-:W4:Y:S01]  /*2bc20*/  LDL.LU R11, [R1+0xcb4] ;  /* 0x000cb400010b7983 */ /* 0x000f220000300800 */
[----:B------:R-:W-:Y:S02]  /*2bc30*/  F2FP.BF16.PACK_AB R5, R120, R121 ;  /* 0x000000797805723e */ /* 0x000fe400000010ff */
[----:B---3--:R-:W-:Y:S01]  /*2bc40*/  F2FP.BF16.PACK_AB R3, R68, R123 ;  /* 0x0000007b4403723e */ /* 0x008fe200000010ff */
[----:B------:R-:W3:Y:S04]  /*2bc50*/  LDL.LU R70, [R1+0x350] ;  /* 0x0003500001467983 */ /* 0x000ee80000300800 */
[----:B------:R-:W3:Y:S04]  /*2bc60*/  LDL.LU R68, [R1+0x348] ;  /* 0x0003480001447983 */ /* 0x000ee80000300800 */
[----:B------:R-:W2:Y:S04]  /*2bc70*/  LDL.LU R123, [R1+0x340] ;  /* 0x00034000017b7983 */ /* 0x000ea80000300800 */
[----:B------:R-:W2:Y:S04]  /*2bc80*/  LDL.LU R124, [R1+0x334] ;  /* 0x00033400017c7983 */ /* 0x000ea80000300800 */
[----:B------:R-:W2:Y:S04]  /*2bc90*/  LDL.LU R120, [R1+0x358] ;  /* 0x0003580001787983 */ /* 0x000ea80000300800 */
[----:B------:R4:W-:Y:S04]  /*2bca0*/  STS.64 [R10+0x20c80], R4 ;  /* 0x020c80040a007388 */ /* 0x0009e80000000a00 */
[----:B------:R-:W2:Y:S01]  /*2bcb0*/  LDL.LU R121, [R1+0x354] ;  /* 0x0003540001797983 */ /* 0x000ea20000300800 */
[----:B----4-:R-:W-:-:S03]  /*2bcc0*/  F2FP.BF16.PACK_AB R4, R11, R118 ;  /* 0x000000760b04723e */ /* 0x010fc600000010ff */
[----:B------:R-:W4:Y:S04]  /*2bcd0*/  LDL.LU R11, [R1+0xcb0] ;  /* 0x000cb000010b7983 */ /* 0x000f280000300800 */
[----:B------:R-:W4:Y:S04]  /*2bce0*/  LDL.LU R118, [R1+0xcac] ;  /* 0x000cac0001767983 */ /* 0x000f280000300800 */
[----:B------:R0:W-:Y:S01]  /*2bcf0*/  STS.64 [R10+0x20480], R2 ;  /* 0x020480020a007388 */ /* 0x0001e20000000a00 */
[----:B------:R-:W-:Y:S02]  /*2bd00*/  F2FP.BF16.PACK_AB R5, R71, R69 ;  /* 0x000000454705723e */ /* 0x000fe400000010ff */
[----:B0-----:R-:W-:-:S02]  /*2bd10*/  F2FP.BF16.PACK_AB R3, R67, R66 ;  /* 0x000000424303723e */ /* 0x001fc400000010ff */
[----:B------:R-:W2:Y:S01]  /*2bd20*/  LDL.LU R67, [R1+0x390] ;  /* 0x0003900001437983 */ /* 0x000ea20000300800 */
[----:B------:R-:W-:-:S03]  /*2bd30*/  F2FP.BF16.PACK_AB R2, R65, R125 ;  /* 0x0000007d4102723e */ /* 0x000fc600000010ff */
[----:B------:R-:W2:Y:S04]  /*2bd40*/  LDL.LU R66, [R1+0x388] ;  /* 0x0003880001427983 */ /* 0x000ea80000300800 */
[----:B------:R-:W2:Y:S04]  /*2bd50*/  LDL.LU R65, [R1+0x380] ;  /* 0x0003800001417983 */ /* 0x000ea80000300800 */
[----:B------:R-:W2:Y:S04]  /*2bd60*/  LDL.LU R125, [R1+0x37c] ;  /* 0x00037c00017d7983 */ /* 0x000ea80000300800 */
[----:B------:R-:W2:Y:S04]  /*2bd70*/  LDL.LU R71, [R1+0x398] ;  /* 0x0003980001477983 */ /* 0x000ea80000300800 */
[----:B------:R-:W2:Y:S01]  /*2bd80*/  LDL.LU R69, [R1+0x394] ;  /* 0x0003940001457983 */ /* 0x000ea20000300800 */
[----:B----4-:R-:W-:-:S03]  /*2bd90*/  F2FP.BF16.PACK_AB R8, R118, R11 ;  /* 0x0000000b7608723e */ /* 0x010fc600000010ff */
[----:B------:R-:W4:Y:S04]  /*2bda0*/  LDL.LU R118, [R1+0xca8] ;  /* 0x000ca80001767983 */ /* 0x000f280000300800 */
[----:B------:R-:W4:Y:S04]  /*2bdb0*/  LDL.LU R11, [R1+0xca4] ;  /* 0x000ca400010b7983 */ /* 0x000f280000300800 */
[----:B------:R-:W0:Y:S01]  /*2bdc0*/  S2R R63, SR_TID.X ;  /* 0x00000000003f7919 */ /* 0x000e220000002100 */
[----:B------:R-:W-:-:S03]  /*2bdd0*/  F2FP.BF16.PACK_AB R16, R9, R16 ;  /* 0x000000100910723e */ /* 0x000fc600000010ff */
[----:B------:R3:W-:Y:S02]  /*2bde0*/  STS.64 [R10+0x20500], R2 ;  /* 0x020500020a007388 */ /* 0x0007e40000000a00 */
[----:B---3--:R-:W-:Y:S02]  /*2bdf0*/  F2FP.BF16.PACK_AB R3, R70, R68 ;  /* 0x000000444603723e */ /* 0x008fe400000010ff */
[----:B0-----:R-:W-:Y:S01]  /*2be00*/  SHF.R.U32.HI R9, RZ, 0x8, R63 ;  /* 0x00000008ff097819 */ /* 0x001fe2000001163f */
[----:B------:R-:W3:Y:S03]  /*2be10*/  LDL.LU R68, [R1+0x3b0] ;  /* 0x0003b00001447983 */ /* 0x000ee60000300800 */
[----:B------:R-:W-:Y:S02]  /*2be20*/  SGXT.U32 R9, R9, 0x1 ;  /* 0x000000010909781a */ /* 0x000fe40000000000 */
[----:B--2---:R-:W-:-:S02]  /*2be30*/  F2FP.BF16.PACK_AB R2, R123, R124 ;  /* 0x0000007c7b02723e */ /* 0x004fc400000010ff */
[----:B------:R-:W3:Y:S01]  /*2be40*/  LDL.LU R123, [R1+0x3a8] ;  /* 0x0003a800017b7983 */ /* 0x000ee20000300800 */
[----:B------:R-:W-:Y:S01]  /*2be50*/  IMAD R0, R9, c[0x0][0x1c8], RZ ;  /* 0x0000720009007a24 */ /* 0x000fe200078e02ff */
[----:B------:R-:W-:Y:S02]  /*2be60*/  F2FP.BF16.PACK_AB R9, R120, R121 ;  /* 0x000000797809723e */ /* 0x000fe400000010ff */
[----:B------:R-:W2:Y:S04]  /*2be70*/  LDL.LU R124, [R1+0x3a0] ;  /* 0x0003a000017c7983 */ /* 0x000ea80000300800 */
[----:B------:R-:W2:Y:S04]  /*2be80*/  LDL.LU R120, [R1+0x3b8] ;  /* 0x0003b80001787983 */ /* 0x000ea80000300800 */
[----:B------:R-:W2:Y:S01]  /*2be90*/  LDL.LU R121, [R1+0x3b4] ;  /* 0x0003b40001797983 */ /* 0x000ea20000300800 */
[----:B----4-:R-:W-:-:S03]  /*2bea0*/  F2FP.BF16.PACK_AB R28, R11, R118 ;  /* 0x000000760b1c723e */ /* 0x010fc600000010ff */
[----:B------:R-:W2:Y:S01]  /*2beb0*/  LDL.LU R11, [R1+0xca0] ;  /* 0x000ca000010b7983 */ /* 0x000ea20000300800 */
[----:B------:R-:W-:-:S03]  /*2bec0*/  F2FP.BF16.PACK_AB R29, R71, R69 ;  /* 0x00000045471d723e */ /* 0x000fc600000010ff */
[----:B------:R0:W-:Y:S04]  /*2bed0*/  STS.64 [R10+0x20d80], R8 ;  /* 0x020d80080a007388 */ /* 0x0001e80000000a00 */
[----:B------:R-:W4:Y:S04]  /*2bee0*/  LDL.LU R118, [R1+0xc9c] ;  /* 0x000c9c0001767983 */ /* 0x000f280000300800 */
[----:B------:R-:W3:Y:S01]  /*2bef0*/  LDL.LU R70, [R1+0x3cc] ;  /* 0x0003cc0001467983 */ /* 0x000ee20000300800 */
[----:B0-----:R-:W-:-:S03]  /*2bf00*/  F2FP.BF16.PACK_AB R9, R67, R66 ;  /* 0x000000424309723e */ /* 0x001fc600000010ff */
[----:B------:R-:W3:Y:S01]  /*2bf10*/  LDL.LU R67, [R1+0x3c8] ;  /* 0x0003c80001437983 */ /* 0x000ee20000300800 */
[----:B------:R-:W-:-:S03]  /*2bf20*/  F2FP.BF16.PACK_AB R8, R65, R125 ;  /* 0x0000007d4108723e */ /* 0x000fc600000010ff */
[----:B------:R-:W3:Y:S04]  /*2bf30*/  LDL.LU R66, [R1+0x3c0] ;  /* 0x0003c00001427983 */ /* 0x000ee80000300800 */
[----:B------:R-:W3:Y:S04]  /*2bf40*/  LDL.LU R65, [R1+0x3bc] ;  /* 0x0003bc0001417983 */ /* 0x000ee80000300800 */
[----:B------:R-:W4:Y:S04]  /*2bf50*/  LDL.LU R125, [R1+0x3d8] ;  /* 0x0003d800017d7983 */ /* 0x000f280000300800 */
[----:B------:R-:W-:Y:S04]  /*2bf60*/  STS.64 [R10+0x20e00], R28 ;  /* 0x020e001c0a007388 */ /* 0x000fe80000000a00 */
[----:B------:R-:W4:Y:S01]  /*2bf70*/  LDL.LU R71, [R1+0x3d4] ;  /* 0x0003d40001477983 */ /* 0x000f220000300800 */
[----:B------:R-:W-:Y:S01]  /*2bf80*/  IMAD.MOV.U32 R119, RZ, RZ, c[0x0][0x1c8] ;  /* 0x00007200ff777624 */ /* 0x000fe200078e00ff */
[----:B------:R-:W-:-:S02]  /*2bf90*/  F2FP.BF16.PACK_AB R25, R21, R23 ;  /* 0x000000171519723e */ /* 0x000fc400000010ff */
[----:B------:R-:W-:Y:S01]  /*2bfa0*/  F2FP.BF16.PACK_AB R24, R35, R37 ;  /* 0x000000252318723e */ /* 0x000fe200000010ff */
[----:B------:R0:W-:Y:S01]  /*2bfb0*/  STS.64 [R10+0x20c00], R6 ;  /* 0x020c00060a007388 */ /* 0x0001e20000000a00 */
[----:B------:R-:W-:-:S03]  /*2bfc0*/  LEA R26, P1, R0, R12, 0x1 ;  /* 0x0000000c001a7211 */ /* 0x000fc600078208ff */
[----:B------:R1:W-:Y:S01]  /*2bfd0*/  STS.64 [R10+0x20000], R24 ;  /* 0x020000180a007388 */ /* 0x0003e20000000a00 */
[----:B------:R-:W-:Y:S01]  /*2bfe0*/  LEA.HI.X.SX32 R27, R0, R13, 0x1, P1 ;  /* 0x0000000d001b7211 */ /* 0x000fe200008f0eff */
[C---:B0-----:R-:W-:Y:S01]  /*2bff0*/  IMAD R6, R119.reuse, 0x2, R0 ;  /* 0x0000000277067824 */ /* 0x041fe200078e0200 */
[----:B--2---:R-:W-:Y:S02]  /*2c000*/  F2FP.BF16.PACK_AB R28, R124, R11 ;  /* 0x0000000b7c1c723e */ /* 0x004fe400000010ff */
[----:B------:R-:W4:Y:S02]  /*2c010*/  LDL.LU R11, [R1+0xc98] ;  /* 0x000c9800010b7983 */ /* 0x000f240000300800 */
[----:B-1----:R-:W-:Y:S02]  /*2c020*/  LEA R24, P1, R6, R12, 0x1 ;  /* 0x0000000c06187211 */ /* 0x002fe400078208ff */
[----:B------:R-:W-:Y:S02]  /*2c030*/  LEA R0, R119, R6, 0x1 ;  /* 0x0000000677007211 */ /* 0x000fe400078e08ff */
[----:B------:R-:W-:-:S02]  /*2c040*/  F2FP.BF16.PACK_AB R19, R15, R19 ;  /* 0x000000130f13723e */ /* 0x000fc400000010ff */
[----:B------:R-:W-:Y:S01]  /*2c050*/  F2FP.BF16.PACK_AB R17, R14, R17 ;  /* 0x000000110e11723e */ /* 0x000fe200000010ff */
[----:B------:R-:W-:Y:S01]  /*2c060*/  STS.64 [R10+0x20d00], R4 ;  /* 0x020d00040a007388 */ /* 0x000fe20000000a00 */
[----:B------:R-:W-:Y:S02]  /*2c070*/  F2FP.BF16.PACK_AB R35, R20, R22 ;  /* 0x000000161423723e */ /* 0x000fe400000010ff */
[-C--:B------:R-:W-:Y:S01]  /*2c080*/  LEA.HI.X.SX32 R25, R6, R13.reuse, 0x1, P1 ;  /* 0x0000000d06197211 */ /* 0x080fe200008f0eff */
[C---:B------:R-:W-:Y:S01]  /*2c090*/  IMAD R6, R119.reuse, 0x2, R0 ;  /* 0x0000000277067824 */ /* 0x040fe200078e0200 */
[CC--:B------:R-:W-:Y:S01]  /*2c0a0*/  LEA R22, P1, R0.reuse, R12.reuse, 0x1 ;  /* 0x0000000c00167211 */ /* 0x0c0fe200078208ff */
[----:B------:R-:W-:Y:S03]  /*2c0b0*/  STS.64 [R10+0x20580], R2 ;  /* 0x020580020a007388 */ /* 0x000fe60000000a00 */
[-C--:B------:R-:W-:Y:S01]  /*2c0c0*/  LEA.HI.X.SX32 R23, R0, R13.reuse, 0x1, P1 ;  /* 0x0000000d00177211 */ /* 0x080fe200008f0eff */
[C---:B------:R-:W-:Y:S01]  /*2c0d0*/  IMAD R0, R119.reuse, 0x2, R6 ;  /* 0x0000000277007824 */ /* 0x040fe200078e0206 */
[C---:B------:R-:W-:Y:S01]  /*2c0e0*/  LEA R20, P1, R6.reuse, R12, 0x1 ;  /* 0x0000000c06147211 */ /* 0x040fe200078208ff */
[----:B------:R0:W-:Y:S03]  /*2c0f0*/  STS.64 [R10+0x20080], R18 ;  /* 0x020080120a007388 */ /* 0x0001e60000000a00 */
[----:B------:R-:W-:Y:S01]  /*2c100*/  LEA.HI.X.SX32 R21, R6, R13, 0x1, P1 ;  /* 0x0000000d06157211 */ /* 0x000fe200008f0eff */
[----:B------:R-:W-:Y:S01]  /*2c110*/  STS.64 [R10+0x20600], R8 ;  /* 0x020600080a007388 */ /* 0x000fe20000000a00 */
[----:B------:R-:W-:-:S02]  /*2c120*/  LEA R6, R119, R0, 0x1 ;  /* 0x0000000077067211 */ /* 0x000fc400078e08ff */
[----:B---3--:R-:W-:Y:S01]  /*2c130*/  F2FP.BF16.PACK_AB R29, R68, R123 ;  /* 0x0000007b441d723e */ /* 0x008fe200000010ff */
[----:B------:R-:W2:Y:S01]  /*2c140*/  LDL.LU R69, [R1+0x3ec] ;  /* 0x0003ec0001457983 */ /* 0x000ea20000300800 */
[----:B0-----:R-:W-:-:S03]  /*2c150*/  LEA R18, P1, R0, R12, 0x1 ;  /* 0x0000000c00127211 */ /* 0x001fc600078208ff */
[----:B------:R0:W-:Y:S01]  /*2c160*/  STS.64 [R10+0x20880], R16 ;  /* 0x020880100a007388 */ /* 0x0001e20000000a00 */
[-C--:B------:R-:W-:Y:S01]  /*2c170*/  LEA.HI.X.SX32 R19, R0, R13.reuse, 0x1, P1 ;  /* 0x0000000d00137211 */ /* 0x080fe200008f0eff */
[C---:B------:R-:W-:Y:S01]  /*2c180*/  IMAD R0, R119.reuse, 0x2, R6 ;  /* 0x0000000277007824 */ /* 0x040fe200078e0206 */
[CC--:B------:R-:W-:Y:S01]  /*2c190*/  LEA R14, P1, R6.reuse, R12.reuse, 0x1 ;  /* 0x0000000c060e7211 */ /* 0x0c0fe200078208ff */
[----:B------:R-:W2:Y:S02]  /*2c1a0*/  LDL.LU R68, [R1+0x3e4] ;  /* 0x0003e40001447983 */ /* 0x000ea40000300800 */
[----:B------:R-:W-:Y:S01]  /*2c1b0*/  IMAD R5, R119, 0x2, R0 ;  /* 0x0000000277057824 */ /* 0x000fe200078e0200 */
[----:B------:R-:W-:Y:S01]  /*2c1c0*/  LEA.HI.X.SX32 R15, R6, R13, 0x1, P1 ;  /* 0x0000000d060f7211 */ /* 0x000fe200008f0eff */
[----:B------:R-:W3:Y:S01]  /*2c1d0*/  LDL.LU R123, [R1+0x3e0] ;  /* 0x0003e000017b7983 */ /* 0x000ee20000300800 */
[----:B------:R-:W-:Y:S02]  /*2c1e0*/  LEA R6, P1, R0, R12, 0x1 ;  /* 0x0000000c00067211 */ /* 0x000fe400078208ff */
[----:B------:R-:W-:Y:S01]  /*2c1f0*/  F2FP.BF16.PACK_AB R31, R120, R121 ;  /* 0x00000079781f723e */ /* 0x000fe200000010ff */
[----:B------:R-:W3:Y:S01]  /*2c200*/  LDL.LU R124, [R1+0x3dc] ;  /* 0x0003dc00017c7983 */ /* 0x000ee20000300800 */
[----:B------:R-:W-:-:S02]  /*2c210*/  LEA.HI.X.SX32 R7, R0, R13, 0x1, P1 ;  /* 0x0000000d00077211 */ /* 0x000fc400008f0eff */
[-C--:B------:R-:W-:Y:S01]  /*2c220*/  LEA R4, P1, R5, R12.reuse, 0x1 ;  /* 0x0000000c05047211 */ /* 0x080fe200078208ff */
[----:B------:R-:W2:Y:S01]  /*2c230*/  LDL.LU R120, [R1+0x3f8] ;  /* 0x0003f80001787983 */ /* 0x000ea20000300800 */
[----:B------:R-:W-:Y:S02]  /*2c240*/  LEA R0, R119, R5, 0x1 ;  /* 0x0000000577007211 */ /* 0x000fe400078e08ff */
[----:B------:R-:W-:Y:S01]  /*2c250*/  LEA.HI.X.SX32 R5, R5, R13, 0x1, P1 ;  /* 0x0000000d05057211 */ /* 0x000fe200008f0eff */
[----:B------:R-:W2:Y:S01]  /*2c260*/  LDL.LU R121, [R1+0x3f0] ;  /* 0x0003f00001797983 */ /* 0x000ea20000300800 */
[----:B------:R-:W-:Y:S01]  /*2c270*/  LEA R2, P1, R0, R12, 0x1 ;  /* 0x0000000c00027211 */ /* 0x000fe200078208ff */
[----:B0-----:R-:W-:-:S03]  /*2c280*/  IMAD R17, R119, 0x2, R0 ;  /* 0x0000000277117824 */ /* 0x001fc600078e0200 */
[----:B------:R-:W-:Y:S01]  /*2c290*/  LEA.HI.X.SX32 R3, R0, R13, 0x1, P1 ;  /* 0x0000000d00037211 */ /* 0x000fe200008f0eff */
[----:B------:R-:W-:Y:S01]  /*2c2a0*/  IMAD R0, R119, 0x2, R17 ;  /* 0x0000000277007824 */ /* 0x000fe200078e0211 */
[----:B------:R-:W-:-:S04]  /*2c2b0*/  LEA R16, P1, R17, R12, 0x1 ;  /* 0x0000000c11107211 */ /* 0x000fc800078208ff */
[-C--:B------:R-:W-:Y:S02]  /*2c2c0*/  LEA.HI.X.SX32 R17, R17, R13.reuse, 0x1, P1 ;  /* 0x0000000d11117211 */ /* 0x080fe400008f0eff */
[C---:B------:R-:W-:Y:S02]  /*2c2d0*/  LEA R32, P1, R0.reuse, R12, 0x1 ;  /* 0x0000000c00207211 */ /* 0x040fe400078208ff */
[C---:B------:R-:W-:Y:S02]  /*2c2e0*/  LEA R30, R119.reuse, R0, 0x1 ;  /* 0x00000000771e7211 */ /* 0x040fe400078e08ff */
[----:B------:R-:W-:Y:S02]  /*2c2f0*/  LEA.HI.X.SX32 R33, R0, R13, 0x1, P1 ;  /* 0x0000000d00217211 */ /* 0x000fe400008f0eff */
[----:B------:R-:W-:Y:S01]  /*2c300*/  LEA R8, P1, R30, R12, 0x1 ;  /* 0x0000000c1e087211 */ /* 0x000fe200078208ff */
[----:B------:R-:W-:-:S03]  /*2c310*/  IMAD R0, R119, 0x2, R30 ;  /* 0x0000000277007824 */ /* 0x000fc600078e021e */
[----:B------:R-:W-:Y:S02]  /*2c320*/  LEA.HI.X.SX32 R9, R30, R13, 0x1, P1 ;  /* 0x0000000d1e097211 */ /* 0x000fe400008f0eff */
[----:B----4-:R-:W-:Y:S02]  /*2c330*/  F2FP.BF16.PACK_AB R30, R11, R118 ;  /* 0x000000760b1e723e */ /* 0x010fe400000010ff */
[----:B------:R-:W4:Y:S04]  /*2c340*/  LDL.LU R11, [R1+0xc94] ;  /* 0x000c9400010b7983 */ /* 0x000f280000300800 */
[----:B------:R-:W4:Y:S04]  /*2c350*/  LDL.LU R118, [R1+0xc90] ;  /* 0x000c900001767983 */ /* 0x000f280000300800 */
[----:B------:R4:W-:Y:S02]  /*2c360*/  STS.64 [R10+0x20e80], R30 ;  /* 0x020e801e0a007388 */ /* 0x0009e40000000a00 */
[----:B----4-:R-:W-:-:S02]  /*2c370*/  F2FP.BF16.PACK_AB R30, R118, R11 ;  /* 0x0000000b761e723e */ /* 0x010fc400000010ff */
[----:B------:R-:W4:Y:S04]  /*2c380*/  LDL.LU R118, [R1+0xc8c] ;  /* 0x000c8c0001767983 */ /* 0x000f280000300800 */
[----:B------:R-:W2:Y:S01]  /*2c390*/  LDL.LU R11, [R1+0xc88] ;  /* 0x000c8800010b7983 */ /* 0x000ea20000300800 */
[----:B------:R-:W-:-:S05]  /*2c3a0*/  F2FP.BF16.PACK_AB R31, R125, R71 ;  /* 0x000000477d1f723e */ /* 0x000fca00000010ff */
[----:B------:R-:W-:Y:S01]  /*2c3b0*/  STS.64 [R10+0x20f00], R30 ;  /* 0x020f001e0a007388 */ /* 0x000fe20000000a00 */
[----:B------:R-:W-:Y:S02]  /*2c3c0*/  F2FP.BF16.PACK_AB R34, R34, R36 ;  /* 0x000000242222723e */ /* 0x000fe400000010ff */
[----:B------:R-:W-:-:S03]  /*2c3d0*/  LEA R44, P1, R0, R12, 0x1 ;  /* 0x0000000c002c7211 */ /* 0x000fc600078208ff */
[----:B------:R0:W-:Y:S01]  /*2c3e0*/  STS.64 [R10+0x20800], R34 ;  /* 0x020800220a007388 */ /* 0x0001e20000000a00 */
[----:B------:R-:W-:Y:S01]  /*2c3f0*/  LEA.HI.X.SX32 R45, R0, R13, 0x1, P1 ;  /* 0x0000000d002d7211 */ /* 0x000fe200008f0eff */
[----:B0-----:R-:W-:-:S05]  /*2c400*/  IMAD R34, R119, 0x2, R0 ;  /* 0x0000000277227824 */ /* 0x001fca00078e0200 */
[C---:B------:R-:W-:Y:S02]  /*2c410*/  LEA R58, P1, R34.reuse, R12, 0x1 ;  /* 0x0000000c223a7211 */ /* 0x040fe400078208ff */
[C---:B------:R-:W-:Y:S02]  /*2c420*/  LEA R0, R119.reuse, R34, 0x1 ;  /* 0x0000002277007211 */ /* 0x040fe400078e08ff */
[----:B------:R-:W-:Y:S02]  /*2c430*/  LEA.HI.X.SX32 R59, R34, R13, 0x1, P1 ;  /* 0x0000000d223b7211 */ /* 0x000fe400008f0eff */
[----:B--2---:R-:W-:Y:S02]  /*2c440*/  F2FP.BF16.PACK_AB R31, R120, R11 ;  /* 0x0000000b781f723e */ /* 0x004fe400000010ff */
[----:B------:R-:W2:Y:S01]  /*2c450*/  LDL.LU R11, [R1+0xc84] ;  /* 0x000c8400010b7983 */ /* 0x000ea20000300800 */
[----:B------:R-:W-:Y:S01]  /*2c460*/  LEA R60, P1, R0, R12, 0x1 ;  /* 0x0000000c003c7211 */ /* 0x000fe200078208ff */
[----:B------:R-:W-:-:S02]  /*2c470*/  IMAD R34, R119, 0x2, R0 ;  /* 0x0000000277227824 */ /* 0x000fc400078e0200 */
[----:B------:R0:W-:Y:S01]  /*2c480*/  STS.64 [R10+0x20680], R28 ;  /* 0x0206801c0a007388 */ /* 0x0001e20000000a00 */
[----:B------:R-:W-:Y:S02]  /*2c490*/  F2FP.BF16.PACK_AB R116, R73, R116 ;  /* 0x000000744974723e */ /* 0x000fe400000010ff */
[----:B------:R-:W-:Y:S02]  /*2c4a0*/  F2FP.BF16.PACK_AB R73, R78, R76 ;  /* 0x0000004c4e49723e */ /* 0x000fe400000010ff */
[----:B------:R-:W-:Y:S01]  /*2c4b0*/  LEA.HI.X.SX32 R61, R0, R13, 0x1, P1 ;  /* 0x0000000d003d7211 */ /* 0x000fe200008f0eff */
[----:B------:R-:W-:Y:S01]  /*2c4c0*/  IMAD R0, R119, 0x2, R34 ;  /* 0x0000000277007824 */ /* 0x000fe200078e0222 */
[----:B------:R-:W-:Y:S02]  /*2c4d0*/  LEA R78, P1, R34, R12, 0x1 ;  /* 0x0000000c224e7211 */ /* 0x000fe400078208ff */
[----:B0-----:R-:W-:Y:S02]  /*2c4e0*/  F2FP.BF16.PACK_AB R29, R70, R67 ;  /* 0x00000043461d723e */ /* 0x001fe400000010ff */
[----:B------:R-:W-:-:S02]  /*2c4f0*/  F2FP.BF16.PACK_AB R28, R66, R65 ;  /* 0x00000041421c723e */ /* 0x000fc400000010ff */
[----:B------:R-:W-:Y:S02]  /*2c500*/  F2FP.BF16.PACK_AB R115, R92, R90 ;  /* 0x0000005a5c73723e */ /* 0x000fe400000010ff */
[----:B------:R-:W-:Y:S01]  /*2c510*/  F2FP.BF16.PACK_AB R117, R77, R75 ;  /* 0x0000004b4d75723e */ /* 0x000fe200000010ff */
[----:B------:R0:W-:Y:S01]  /*2c520*/  STS.64 [R10+0x20700], R28 ;  /* 0x0207001c0a007388 */ /* 0x0001e20000000a00 */
[----:B------:R-:W-:Y:S02]  /*2c530*/  F2FP.BF16.PACK_AB R72, R74, R72 ;  /* 0x000000484a48723e */ /* 0x000fe400000010ff */
[----:B------:R-:W-:Y:S02]  /*2c540*/  F2FP.BF16.PACK_AB R114, R88, R114 ;  /* 0x000000725872723e */ /* 0x000fe400000010ff */
[----:B------:R-:W-:Y:S02]  /*2c550*/  F2FP.BF16.PACK_AB R91, R93, R91 ;  /* 0x0000005b5d5b723e */ /* 0x000fe400000010ff */
[----:B------:R-:W-:-:S02]  /*2c560*/  F2FP.BF16.PACK_AB R90, R89, R87 ;  /* 0x00000057595a723e */ /* 0x000fc400000010ff */
[----:B------:R-:W-:Y:S02]  /*2c570*/  F2FP.BF16.PACK_AB R109, R109, R104 ;  /* 0x000000686d6d723e */ /* 0x000fe400000010ff */
[----:B------:R-:W-:Y:S02]  /*2c580*/  F2FP.BF16.PACK_AB R111, R111, R106 ;  /* 0x0000006a6f6f723e */ /* 0x000fe400000010ff */
[----:B------:R-:W-:Y:S02]  /*2c590*/  F2FP.BF16.PACK_AB R110, R103, R101 ;  /* 0x00000065676e723e */ /* 0x000fe400000010ff */
[----:B0-----:R-:W-:Y:S02]  /*2c5a0*/  F2FP.BF16.PACK_AB R29, R69, R68 ;  /* 0x00000044451d723e */ /* 0x001fe400000010ff */
[----:B---3--:R-:W-:Y:S02]  /*2c5b0*/  F2FP.BF16.PACK_AB R28, R123, R124 ;  /* 0x0000007c7b1c723e */ /* 0x008fe400000010ff */
[----:B----4-:R-:W-:-:S02]  /*2c5c0*/  F2FP.BF16.PACK_AB R30, R121, R118 ;  /* 0x00000076791e723e */ /* 0x010fc400000010ff */
[-C--:B------:R-:W-:Y:S02]  /*2c5d0*/  LEA.HI.X.SX32 R79, R34, R13.reuse, 0x1, P1 ;  /* 0x0000000d224f7211 */ /* 0x080fe400008f0eff */
[C---:B------:R-:W-:Y:S02]  /*2c5e0*/  LEA R76, P1, R0.reuse, R12, 0x1 ;  /* 0x0000000c004c7211 */ /* 0x040fe400078208ff */
[----:B------:R-:W-:Y:S01]  /*2c5f0*/  LEA R34, R119, R0, 0x1 ;  /* 0x0000000077227211 */ /* 0x000fe200078e08ff */
[----:B------:R-:W-:Y:S01]  /*2c600*/  STS.64 [R10+0x20180], R116 ;  /* 0x020180740a007388 */ /* 0x000fe20000000a00 */
[----:B------:R-:W-:-:S03]  /*2c610*/  LEA.HI.X.SX32 R77, R0, R13, 0x1, P1 ;  /* 0x0000000d004d7211 */ /* 0x000fc600008f0eff */
[----:B------:R0:W-:Y:S01]  /*2c620*/  STS.64 [R10+0x20980], R72 ;  /* 0x020980480a007388 */ /* 0x0001e20000000a00 */
[CC--:B------:R-:W-:Y:S01]  /*2c630*/  LEA R74, P1, R34.reuse, R12.reuse, 0x1 ;  /* 0x0000000c224a7211 */ /* 0x0c0fe200078208ff */
[C---:B------:R-:W-:Y:S02]  /*2c640*/  IMAD R0, R119.reuse, 0x2, R34 ;  /* 0x0000000277007824 */ /* 0x040fe400078e0222 */
[----:B------:R-:W-:Y:S04]  /*2c650*/  STS.64 [R10+0x20200], R114 ;  /* 0x020200720a007388 */ /* 0x000fe80000000a00 */
[----:B------:R-:W-:Y:S04]  /*2c660*/  STS.64 [R10+0x20a00], R90 ;  /* 0x020a005a0a007388 */ /* 0x000fe80000000a00 */
[----:B------:R-:W-:Y:S04]  /*2c670*/  STS.64 [R10+0x20280], R108 ;  /* 0x0202806c0a007388 */ /* 0x000fe80000000a00 */
[----:B------:R-:W-:Y:S04]  /*2c680*/  STS.64 [R10+0x20a80], R110 ;  /* 0x020a806e0a007388 */ /* 0x000fe80000000a00 */
[----:B------:R-:W-:Y:S04]  /*2c690*/  STS.64 [R10+0x20300], R112 ;  /* 0x020300700a007388 */ /* 0x000fe80000000a00 */
[----:B------:R1:W-:Y:S04]  /*2c6a0*/  STS.64 [R10+0x20780], R28 ;  /* 0x0207801c0a007388 */ /* 0x0003e80000000a00 */
[----:B------:R3:W-:Y:S04]  /*2c6b0*/  STS.64 [R10+0x20f80], R30 ;  /* 0x020f801e0a007388 */ /* 0x0007e80000000a00 */
[----:B------:R-:W-:Y:S01]  /*2c6c0*/  BAR.SYNC.DEFER_BLOCKING 0x0 ;  /* 0x0000000000007b1d */ /* 0x000fe20000010000 */
[----:B------:R-:W-:Y:S01]  /*2c6d0*/  LEA.HI.X.SX32 R75, R34, R13, 0x1, P1 ;  /* 0x0000000d224b7211 */ /* 0x000fe200008f0eff */
[----:B------:R-:W-:Y:S01]  /*2c6e0*/  IMAD R34, R119, 0x2, R0 ;  /* 0x0000000277227824 */ /* 0x000fe200078e0200 */
[----:B0-----:R-:W-:-:S04]  /*2c6f0*/  LEA R72, P1, R0, R12, 0x1 ;  /* 0x0000000c00487211 */ /* 0x001fc800078208ff */
[-C--:B------:R-:W-:Y:S02]  /*2c700*/  LEA.HI.X.SX32 R73, R0, R13.reuse, 0x1, P1 ;  /* 0x0000000d00497211 */ /* 0x080fe400008f0eff */
[C---:B------:R-:W-:Y:S02]  /*2c710*/  LEA R70, P1, R34.reuse, R12, 0x1 ;  /* 0x0000000c22467211 */ /* 0x040fe400078208ff */
[C---:B------:R-:W-:Y:S02]  /*2c720*/  LEA R0, R119.reuse, R34, 0x1 ;  /* 0x0000002277007211 */ /* 0x040fe400078e08ff */
[----:B------:R-:W-:Y:S02]  /*2c730*/  LEA.HI.X.SX32 R71, R34, R13, 0x1, P1 ;  /* 0x0000000d22477211 */ /* 0x000fe400008f0eff */
[----:B------:R-:W-:Y:S01]  /*2c740*/  LEA R68, P1, R0, R12, 0x1 ;  /* 0x0000000c00447211 */ /* 0x000fe200078208ff */
[----:B-1----:R-:W-:-:S03]  /*2c750*/  IMAD R28, R119, 0x2, R0 ;  /* 0x00000002771c7824 */ /* 0x002fc600078e0200 */
[-C--:B------:R-:W-:Y:S02]  /*2c760*/  LEA.HI.X.SX32 R69, R0, R13.reuse, 0x1, P1 ;  /* 0x0000000d00457211 */ /* 0x080fe400008f0eff */
[C---:B------:R-:W-:Y:S02]  /*2c770*/  LEA R66, P1, R28.reuse, R12, 0x1 ;  /* 0x0000000c1c427211 */ /* 0x040fe400078208ff */
[----:B---3--:R-:W-:Y:S02]  /*2c780*/  LEA R10, R119, R28, 0x1 ;  /* 0x0000001c770a7211 */ /* 0x008fe400078e08ff */
[----:B------:R-:W-:Y:S02]  /*2c790*/  LEA.HI.X.SX32 R67, R28, R13, 0x1, P1 ;  /* 0x0000000d1c437211 */ /* 0x000fe400008f0eff */
[C---:B--2---:R-:W-:Y:S01]  /*2c7a0*/  LOP3.LUT R80, R11.reuse, 0x8, RZ, 0x3c, !PT ;  /* 0x000000080b507812 */ /* 0x044fe200078e3cff */
[----:B------:R-:W0:Y:S01]  /*2c7b0*/  LDS.64 R36, [R11] ;  /* 0x000000000b247984 */ /* 0x000e220000000a00 */
[----:B------:R-:W-:-:S03]  /*2c7c0*/  LOP3.LUT R82, R11, 0x10, RZ, 0x3c, !PT ;  /* 0x000000100b527812 */ /* 0x000fc600078e3cff */
[----:B------:R-:W1:Y:S04]  /*2c7d0*/  LDS.64 R34, [R80] ;  /* 0x0000000050227984 */ /* 0x000e680000000a00 */
[----:B------:R-:W2:Y:S01]  /*2c7e0*/  LDS.64 R28, [R82] ;  /* 0x00000000521c7984 */ /* 0x000ea20000000a00 */
[----:B------:R-:W-:-:S03]  /*2c7f0*/  LOP3.LUT R81, R11, 0x18, RZ, 0x3c, !PT ;  /* 0x000000180b517812 */ /* 0x000fc600078e3cff */
[----:B------:R-:W-:Y:S04]  /*2c800*/  LDS.64 R84, [R80+0x3000] ;  /* 0x0030000050547984 */ /* 0x000fe80000000a00 */
[----:B------:R-:W-:Y:S04]  /*2c810*/  LDS.64 R88, [R81+0x4000] ;  /* 0x0040000051587984 */ /* 0x000fe80000000a00 */
[----:B0-----:R-:W-:Y:S04]  /*2c820*/  STL.64 [R1+0x4a8], R36 ;  /* 0x0004a82401007387 */ /* 0x001fe80000100a00 */
[----:B-1----:R-:W-:Y:S04]  /*2c830*/  STL.64 [R1+0x498], R34 ;  /* 0x0004982201007387 */ /* 0x002fe80000100a00 */
[----:B--2---:R-:W-:Y:S01]  /*2c840*/  STL.64 [R1+0x3f8], R28 ;  /* 0x0003f81c01007387 */ /* 0x004fe20000100a00 */
[----:B------:R-:W-:-:S03]  /*2c850*/  IMAD.MOV.U32 R50, RZ, RZ, R28 ;  /* 0x000000ffff327224 */ /* 0x000fc600078e001c */
[----:B------:R-:W0:Y:S01]  /*2c860*/  LDS.64 R28, [R81] ;  /* 0x00000000511c7984 */ /* 0x000e220000000a00 */
[----:B------:R-:W-:-:S03]  /*2c870*/  IMAD.MOV.U32 R51, RZ, RZ, R34 ;  /* 0x000000ffff337224 */ /* 0x000fc600078e0022 */
[----:B------:R-:W1:Y:S04]  /*2c880*/  LDS.64 R34, [R80+0x1000] ;  /* 0x0010000050227984 */ /* 0x000e680000000a00 */
[----:B0-----:R-:W-:Y:S01]  /*2c890*/  STL.64 [R1+0x3f0], R28 ;  /* 0x0003f01c01007387 */ /* 0x001fe20000100a00 */
[----:B------:R-:W-:-:S03]  /*2c8a0*/  IMAD.MOV.U32 R49, RZ, RZ, R28 ;  /* 0x000000ffff317224 */ /* 0x000fc600078e001c */
[----:B------:R-:W0:Y:S01]  /*2c8b0*/  LDS.64 R28, [R11+0x1000] ;  /* 0x001000000b1c7984 */ /* 0x000e220000000a00 */
[----:B------:R-:W-:Y:S01]  /*2c8c0*/  IMAD.MOV.U32 R30, RZ, RZ, R36 ;  /* 0x000000ffff1e7224 */ /* 0x000fe200078e0024 */
[----:B-1----:R-:W-:-:S04]  /*2c8d0*/  MOV R52, R34 ;  /* 0x0000002200347202 */ /* 0x002fc80000000f00 */
[----:B------:R-:W-:Y:S04]  /*2c8e0*/  STG.E.U16 [R26.64], R30 ;  /* 0x0000001e1a007986 */ /* 0x000fe8000c101506 */
[----:B------:R-:W-:Y:S04]  /*2c8f0*/  STG.E.U16 [R24.64], R51 ;  /* 0x0000003318007986 */ /* 0x000fe8000c101506 */
[----:B------:R-:W1:Y:S04]  /*2c900*/  LDS.64 R26, [R81+0x1000] ;  /* 0x00100000511a7984 */ /* 0x000e680000000a00 */
[----:B------:R-:W-:Y:S04]  /*2c910*/  STG.E.U16 [R22.64], R50 ;  /* 0x0000003216007986 */ /* 0x000fe8000c101506 */
[----:B------:R-:W-:Y:S04]  /*2c920*/  LDS.64 R24, [R11+0x2000] ;  /* 0x002000000b187984 */ /* 0x000fe80000000a00 */
[----:B------:R-:W-:Y:S04]  /*2c930*/  STG.E.U16 [R20.64], R49 ;  /* 0x0000003114007986 */ /* 0x000fe8000c101506 */
[----:B------:R-:W-:Y:S04]  /*2c940*/  LDS.64 R22, [R80+0x2000] ;  /* 0x0020000050167984 */ /* 0x000fe80000000a00 */
[----:B------:R-:W-:Y:S04]  /*2c950*/  LDS.64 R20, [R82+0x2000] ;  /* 0x0020000052147984 */ /* 0x000fe80000000a00 */
[----:B0-----:R-:W-:Y:S01]  /*2c960*/  STL.64 [R1+0x4a0], R28 ;  /* 0x0004a01c01007387 */ /* 0x001fe20000100a00 */
[----:B------:R-:W-:-:S03]  /*2c970*/  MOV R48, R28 ;  /* 0x0000001c00307202 */ /* 0x000fc60000000f00 */
[----:B------:R-:W-:Y:S04]  /*2c980*/  STL.64 [R1+0x480], R34 ;  /* 0x0004802201007387 */ /* 0x000fe80000100a00 */
[----:B------:R-:W0:Y:S04]  /*2c990*/  LDS.64 R34, [R82+0x1000] ;  /* 0x0010000052227984 */ /* 0x000e280000000a00 */
[----:B------:R-:W-:Y:S04]  /*2c9a0*/  STG.E.U16 [R18.64], R48 ;  /* 0x0000003012007986 */ /* 0x000fe8000c101506 */
[----:B------:R-:W-:Y:S04]  /*2c9b0*/  STG.E.U16 [R14.64], R52 ;  /* 0x000000340e007986 */ /* 0x000fe8000c101506 */
[----:B------:R-:W2:Y:S04]  /*2c9c0*/  LDS.64 R18, [R81+0x2000] ;  /* 0x0020000051127984 */ /* 0x000ea80000000a00 */
[----:B------:R-:W3:Y:S01]  /*2c9d0*/  LDS.64 R14, [R11+0x3000] ;  /* 0x003000000b0e7984 */ /* 0x000ee20000000a00 */
[----:B-1----:R-:W-:-:S03]  /*2c9e0*/  IMAD.MOV.U32 R63, RZ, RZ, R26 ;  /* 0x000000ffff3f7224 */ /* 0x002fc600078e001a */
[----:B0-----:R-:W-:Y:S01]  /*2c9f0*/  STL.64 [R1+0x3e8], R34 ;  /* 0x0003e82201007387 */ /* 0x001fe20000100a00 */
[----:B------:R-:W-:-:S03]  /*2ca00*/  IMAD.MOV.U32 R56, RZ, RZ, R34 ;  /* 0x000000ffff387224 */ /* 0x000fc600078e0022 */
[----:B------:R-:W-:Y:S04]  /*2ca10*/  STL.64 [R1+0x3d8], R26 ;  /* 0x0003d81a01007387 */ /* 0x000fe80000100a00 */
[----:B------:R-:W-:Y:S04]  /*2ca20*/  STL.64 [R1+0x3d0], R24 ;  /* 0x0003d01801007387 */ /* 0x000fe80000100a00 */
[----:B------:R-:W-:Y:S04]  /*2ca30*/  STL.64 [R1+0x3c0], R22 ;  /* 0x0003c01601007387 */ /* 0x000fe80000100a00 */
[----:B------:R-:W-:Y:S04]  /*2ca40*/  STL.64 [R1+0x3b8], R20 ;  /* 0x0003b81401007387 */ /* 0x000fe80000100a00 */
[----:B--2---:R-:W-:Y:S04]  /*2ca50*/  STL.64 [R1+0x3a8], R18 ;  /* 0x0003a81201007387 */ /* 0x004fe80000100a00 */
[----:B------:R-:W-:Y:S04]  /*2ca60*/  STG.E.U16 [R6.64], R56 ;  /* 0x0000003806007986 */ /* 0x000fe8000c101506 */
[----:B---3--:R-:W-:Y:S04]  /*2ca70*/  STL.64 [R1+0x3a0], R14 ;  /* 0x0003a00e01007387 */ /* 0x008fe80000100a00 */
[----:B------:R0:W-:Y:S04]  /*2ca80*/  STG.E.U16 [R4.64], R63 ;  /* 0x0000003f04007986 */ /* 0x0001e8000c101506 */
[----:B------:R-:W-:Y:S01]  /*2ca90*/  STL.64 [R1+0x390], R84 ;  /* 0x0003905401007387 */ /* 0x000fe20000100a00 */
[----:B0-----:R-:W-:-:S03]  /*2caa0*/  IMAD.MOV.U32 R63, RZ, RZ, R84 ;  /* 0x000000ffff3f7224 */ /* 0x001fc600078e0054 */
[----:B------:R-:W0:Y:S01]  /*2cab0*/  LDS.64 R84, [R82+0x3000] ;  /* 0x0030000052547984 */ /* 0x000e220000000a00 */
[----:B------:R-:W-:-:S05]  /*2cac0*/  IMAD.MOV.U32 R62, RZ, RZ, R24 ;  /* 0x000000ffff3e7224 */ /* 0x000fca00078e0018 */
[----:B------:R1:W-:Y:S04]  /*2cad0*/  STG.E.U16 [R2.64], R62 ;  /* 0x0000003e02007986 */ /* 0x0003e8000c101506 */
[----:B0-----:R-:W-:Y:S01]  /*2cae0*/  STL.64 [R1+0x380], R84 ;  /* 0x0003805401007387 */ /* 0x001fe20000100a00 */
[----:B-1----:R-:W-:-:S03]  /*2caf0*/  IMAD.MOV.U32 R62, RZ, RZ, R84 ;  /* 0x000000ffff3e7224 */ /* 0x002fc600078e0054 */
[----:B------:R-:W0:Y:S04]  /*2cb00*/  LDS.64 R84, [R81+0x3000] ;  /* 0x0030000051547984 */ /* 0x000e280000000a00 */
[----:B0-----:R-:W-:Y:S01]  /*2cb10*/  STL.64 [R1+0x378], R84 ;  /* 0x0003785401007387 */ /* 0x001fe20000100a00 */
[----:B------:R-:W-:-:S03]  /*2cb20*/  IMAD.MOV.U32 R90, RZ, RZ, R84 ;  /* 0x000000ffff5a7224 */ /* 0x000fc600078e0054 */
[----:B------:R-:W0:Y:S04]  /*2cb30*/  LDS.64 R84, [R11+0x4000] ;  /* 0x004000000b547984 */ /* 0x000e280000000a00 */
[----:B0-----:R-:W-:Y:S01]  /*2cb40*/  STL.64 [R1+0x368], R84 ;  /* 0x0003685401007387 */ /* 0x001fe20000100a00 */
[----:B------:R-:W-:-:S03]  /*2cb50*/  MOV R87, R84 ;  /* 0x0000005400577202 */ /* 0x000fc60000000f00 */
[----:B------:R-:W0:Y:S01]  /*2cb60*/  LDS.64 R84, [R80+0x4000] ;  /* 0x0040000050547984 */ /* 0x000e220000000a00 */
[----:B------:R-:W-:Y:S01]  /*2cb70*/  IMAD.MOV.U32 R49, RZ, RZ, R22 ;  /* 0x000000ffff317224 */ /* 0x000fe200078e0016 */
[----:B------:R-:W-:Y:S01]  /*2cb80*/  MOV R48, R20 ;  /* 0x0000001400307202 */ /* 0x000fe20000000f00 */
[----:B------:R-:W-:Y:S01]  /*2cb90*/  IMAD.MOV.U32 R56, RZ, RZ, R14 ;  /* 0x000000ffff387224 */ /* 0x000fe200078e000e */
[----:B------:R-:W-:Y:S01]  /*2cba0*/  MOV R57, R18 ;  /* 0x0000001200397202 */ /* 0x000fe20000000f00 */
[----:B0-----:R-:W-:Y:S01]  /*2cbb0*/  STL.64 [R1+0x360], R84 ;  /* 0x0003605401007387 */ /* 0x001fe20000100a00 */
[----:B------:R-:W-:-:S03]  /*2cbc0*/  MOV R86, R84 ;  /* 0x0000005400567202 */ /* 0x000fc60000000f00 */
[----:B------:R-:W0:Y:S04]  /*2cbd0*/  LDS.64 R84, [R82+0x4000] ;  /* 0x0040000052547984 */ /* 0x000e280000000a00 */
[----:B------:R-:W-:Y:S04]  /*2cbe0*/  STG.E.U16 [R16.64], R49 ;  /* 0x0000003110007986 */ /* 0x000fe8000c101506 */
[----:B------:R-:W-:Y:S04]  /*2cbf0*/  STG.E.U16 [R32.64], R48 ;  /* 0x0000003020007986 */ /* 0x000fe8000c101506 */
[----:B------:R-:W-:Y:S04]  /*2cc00*/  STG.E.U16 [R8.64], R57 ;  /* 0x0000003908007986 */ /* 0x000fe8000c101506 */
[----:B------:R-:W-:Y:S04]  /*2cc10*/  STG.E.U16 [R44.64], R56 ;  /* 0x000000382c007986 */ /* 0x000fe8000c101506 */
[----:B------:R-:W-:Y:S04]  /*2cc20*/  STG.E.U16 [R58.64], R63 ;  /* 0x0000003f3a007986 */ /* 0x000fe8000c101506 */
[----:B------:R-:W-:Y:S04]  /*2cc30*/  STG.E.U16 [R60.64], R62 ;  /* 0x0000003e3c007986 */ /* 0x000fe8000c101506 */
[----:B------:R-:W1:Y:S04]  /*2cc40*/  LDS.64 R60, [R80+0x5000] ;  /* 0x00500000503c7984 */ /* 0x000e680000000a00 */
[----:B0-----:R0:W-:Y:S04]  /*2cc50*/  STL.64 [R1+0x358], R84 ;  /* 0x0003585401007387 */ /* 0x0011e80000100a00 */
[----:B------:R-:W-:Y:S01]  /*2cc60*/  STL.64 [R1+0x348], R88 ;  /* 0x0003485801007387 */ /* 0x000fe20000100a00 */
[----:B0-----:R-:W-:-:S02]  /*2cc70*/  IMAD.MOV.U32 R85, RZ, RZ, R84 ;  /* 0x000000ffff557224 */ /* 0x001fc400078e0054 */
[----:B------:R-:W-:Y:S02]  /*2cc80*/  IMAD.MOV.U32 R84, RZ, RZ, R88 ;  /* 0x000000ffff547224 */ /* 0x000fe400078e0058 */
[----:B------:R-:W0:Y:S04]  /*2cc90*/  LDS.64 R88, [R11+0x5000] ;  /* 0x005000000b587984 */ /* 0x000e280000000a00 */
[----:B------:R1:W-:Y:S04]  /*2cca0*/  STG.E.U16 [R78.64], R90 ;  /* 0x0000005a4e007986 */ /* 0x0003e8000c101506 */
[----:B------:R-:W-:Y:S04]  /*2ccb0*/  STG.E.U16 [R76.64], R87 ;  /* 0x000000574c007986 */ /* 0x000fe8000c101506 */
[----:B------:R-:W-:Y:S01]  /*2ccc0*/  STG.E.U16 [R74.64], R86 ;  /* 0x000000564a007986 */ /* 0x000fe2000c101506 */
[----:B-1----:R-:W-:-:S03]  /*2ccd0*/  IMAD.MOV.U32 R78, RZ, RZ, R60 ;  /* 0x000000ffff4e7224 */ /* 0x002fc600078e003c */
[----:B------:R-:W-:Y:S04]  /*2cce0*/  LDS.64 R76, [R81+0x5000] ;  /* 0x00500000514c7984 */ /* 0x000fe80000000a00 */
[----:B------:R-:W1:Y:S04]  /*2ccf0*/  LDS.64 R74, [R11+0x6000] ;  /* 0x006000000b4a7984 */ /* 0x000e680000000a00 */
[----:B0-----:R-:W-:Y:S04]  /*2cd00*/  STL.64 [R1+0x340], R88 ;  /* 0x0003405801007387 */ /* 0x001fe80000100a00 */
[----:B------:R-:W-:Y:S04]  /*2cd10*/  STL.64 [R1+0x328], R60 ;  /* 0x0003283c01007387 */ /* 0x000fe80000100a00 */
[----:B------:R-:W0:Y:S01]  /*2cd20*/  LDS.64 R60, [R82+0x5000] ;  /* 0x00500000523c7984 */ /* 0x000e220000000a00 */
[----:B------:R-:W-:Y:S01]  /*2cd30*/  LEA R64, P1, R10, R12, 0x1 ;  /* 0x0000000c0a407211 */ /* 0x000fe200078208ff */
[----:B------:R-:W-:-:S03]  /*2cd40*/  IMAD R0, R119, 0x2, R10 ;  /* 0x0000000277007824 */ /* 0x000fc600078e020a */
[-C--:B------:R-:W-:Y:S02]  /*2cd50*/  LEA.HI.X.SX32 R65, R10, R13.reuse, 0x1, P1 ;  /* 0x0000000d0a417211 */ /* 0x080fe400008f0eff */
[C---:B------:R-:W-:Y:S02]  /*2cd60*/  LEA R36, P1, R0.reuse, R12, 0x1 ;  /* 0x0000000c00247211 */ /* 0x040fe400078208ff */
[C---:B------:R-:W-:Y:S02]  /*2cd70*/  LEA R10, R119.reuse, R0, 0x1 ;  /* 0x00000000770a7211 */ /* 0x040fe400078e08ff */
[-C--:B------:R-:W-:Y:S02]  /*2cd80*/  LEA.HI.X.SX32 R37, R0, R13.reuse, 0x1, P1 ;  /* 0x0000000d00257211 */ /* 0x080fe400008f0eff */
[C---:B------:R-:W-:Y:S01]  /*2cd90*/  LEA R46, P1, R10.reuse, R12, 0x1 ;  /* 0x0000000c0a2e7211 */ /* 0x040fe200078208ff */
[----:B------:R-:W-:Y:S01]  /*2cda0*/  IMAD R0, R119, 0x2, R10 ;  /* 0x0000000277007824 */ /* 0x000fe200078e020a */
[----:B------:R1:W-:Y:S02]  /*2cdb0*/  STG.E.U16 [R72.64], R85 ;  /* 0x0000005548007986 */ /* 0x0003e4000c101506 */
[----:B------:R-:W-:-:S02]  /*2cdc0*/  LEA.HI.X.SX32 R47, R10, R13, 0x1, P1 ;  /* 0x0000000d0a2f7211 */ /* 0x000fc400008f0eff */
[C---:B------:R-:W-:Y:S02]  /*2cdd0*/  LEA R40, P1, R0.reuse, R12, 0x1 ;  /* 0x0000000c00287211 */ /* 0x040fe400078208ff */
[----:B------:R-:W-:Y:S01]  /*2cde0*/  LEA R10, R119, R0, 0x1 ;  /* 0x00000000770a7211 */ /* 0x000fe200078e08ff */
[----:B-1----:R-:W-:Y:S01]  /*2cdf0*/  IMAD.MOV.U32 R72, RZ, RZ, R74 ;  /* 0x000000ffff487224 */ /* 0x002fe200078e004a */
[----:B------:R-:W-:-:S03]  /*2ce00*/  LEA.HI.X.SX32 R41, R0, R13, 0x1, P1 ;  /* 0x0000000d00297211 */ /* 0x000fc600008f0eff */
[C---:B------:R-:W-:Y:S01]  /*2ce10*/  IMAD R0, R119.reuse, 0x2, R10 ;  /* 0x0000000277007824 */ /* 0x040fe200078e020a */
[CC--:B------:R-:W-:Y:S01]  /*2ce20*/  LEA R42, P1, R10.reuse, R12.reuse, 0x1 ;  /* 0x0000000c0a2a7211 */ /* 0x0c0fe200078208ff */
[----:B0-----:R-:W-:Y:S04]  /*2ce30*/  STL.64 [R1+0x308], R60 ;  /* 0x0003083c01007387 */ /* 0x001fe80000100a00 */
[----:B------:R-:W-:Y:S04]  /*2ce40*/  STL.64 [R1+0x300], R76 ;  /* 0x0003004c01007387 */ /* 0x000fe80000100a00 */
[----:B------:R-:W-:Y:S04]  /*2ce50*/  STL.64 [R1+0x2f0], R74 ;  /* 0x0002f04a01007387 */ /* 0x000fe80000100a00 */
[----:B------:R-:W0:Y:S01]  /*2ce60*/  LDS.64 R74, [R80+0x6000] ;  /* 0x00600000504a7984 */ /* 0x000e220000000a00 */
[----:B------:R-:W-:Y:S01]  /*2ce70*/  LEA.HI.X.SX32 R43, R10, R13, 0x1, P1 ;  /* 0x0000000d0a2b7211 */ /* 0x000fe200008f0eff */
[----:B------:R-:W-:Y:S01]  /*2ce80*/  IMAD R10, R119, 0x2, R0 ;  /* 0x00000002770a7824 */ /* 0x000fe200078e0200 */
[----:B------:R-:W-:-:S04]  /*2ce90*/  LEA R28, P1, R0, R12, 0x1 ;  /* 0x0000000c001c7211 */ /* 0x000fc800078208ff */
[----:B------:R-:W-:Y:S01]  /*2cea0*/  LEA.HI.X.SX32 R29, R0, R13, 0x1, P1 ;  /* 0x0000000d001d7211 */ /* 0x000fe200008f0eff */
[----:B------:R-:W-:Y:S01]  /*2ceb0*/  IMAD R0, R119, 0x2, R10 ;  /* 0x0000000277007824 */ /* 0x000fe200078e020a */
[----:B------:R-:W-:-:S04]  /*2cec0*/  LEA R38, P1, R10, R12, 0x1 ;  /* 0x0000000c0a267211 */ /* 0x000fc800078208ff */
        /* <DEDUP_REMOVED lines=9> */
[-C--:B------:R-:W-:Y:S02]  /*2cf60*/  LEA.HI.X.SX32 R55, R0, R13.reuse, 0x1, P1 ;  /* 0x0000000d00377211 */ /* 0x080fe400008f0eff */
[C---:B------:R-:W-:Y:S02]  /*2cf70*/  LEA R26, P1, R10.reuse, R12, 0x1 ;  /* 0x0000000c0a1a7211 */ /* 0x040fe400078208ff */
[C---:B------:R-:W-:Y:S01]  /*2cf80*/  LEA R0, R119.reuse, R10, 0x1 ;  /* 0x0000000a77007211 */ /* 0x040fe200078e08ff */
[----:B------:R1:W-:Y:S01]  /*2cf90*/  STG.E.U16 [R70.64], R84 ;  /* 0x0000005446007986 */ /* 0x0003e2000c101506 */
[----:B------:R-:W-:Y:S02]  /*2cfa0*/  LEA.HI.X.SX32 R27, R10, R13, 0x1, P1 ;  /* 0x0000000d0a1b7211 */ /* 0x000fe400008f0eff */
[----:B------:R-:W-:Y:S01]  /*2cfb0*/  LEA R50, P1, R0, R12, 0x1 ;  /* 0x0000000c00327211 */ /* 0x000fe200078208ff */
[----:B0-----:R-:W-:Y:S01]  /*2cfc0*/  STL.64 [R1+0x2d0], R74 ;  /* 0x0002d04a01007387 */ /* 0x001fe20000100a00 */
[----:B------:R-:W-:-:S02]  /*2cfd0*/  IMAD R10, R119, 0x2, R0 ;  /* 0x00000002770a7824 */ /* 0x000fc400078e0200 */
[-C--:B------:R-:W-:Y:S01]  /*2cfe0*/  LEA.HI.X.SX32 R51, R0, R13.reuse, 0x1, P1 ;  /* 0x0000000d00337211 */ /* 0x080fe200008f0eff */
[----:B-1----:R-:W-:Y:S02]  /*2cff0*/  IMAD.MOV.U32 R70, RZ, RZ, R74 ;  /* 0x000000ffff467224 */ /* 0x002fe400078e004a */
[----:B------:R-:W0:Y:S01]  /*2d000*/  LDS.64 R74, [R82+0x6000] ;  /* 0x00600000524a7984 */ /* 0x000e220000000a00 */
[C---:B------:R-:W-:Y:S02]  /*2d010*/  LEA R24, P1, R10.reuse, R12, 0x1 ;  /* 0x0000000c0a187211 */ /* 0x040fe400078208ff */
[C---:B------:R-:W-:Y:S02]  /*2d020*/  LEA R0, R119.reuse, R10, 0x1 ;  /* 0x0000000a77007211 */ /* 0x040fe400078e08ff */
[----:B------:R-:W-:Y:S02]  /*2d030*/  LEA.HI.X.SX32 R25, R10, R13, 0x1, P1 ;  /* 0x0000000d0a197211 */ /* 0x000fe400008f0eff */
[----:B------:R-:W-:Y:S01]  /*2d040*/  LEA R22, P1, R0, R12, 0x1 ;  /* 0x0000000c00167211 */ /* 0x000fe200078208ff */
[----:B------:R-:W-:-:S03]  /*2d050*/  IMAD R10, R119, 0x2, R0 ;  /* 0x00000002770a7824 */ /* 0x000fc600078e0200 */
        /* <DEDUP_REMOVED lines=11> */
[C---:B------:R-:W-:Y:S01]  /*2d110*/  LEA R10, R119.reuse, R0, 0x1 ;  /* 0x00000000770a7211 */ /* 0x040fe200078e08ff */
[----:B------:R-:W-:Y:S01]  /*2d120*/  IMAD.MOV.U32 R83, RZ, RZ, R88 ;  /* 0x000000ffff537224 */ /* 0x000fe200078e0058 */
[-C--:B------:R-:W-:Y:S02]  /*2d130*/  LEA.HI.X.SX32 R7, R0, R13.reuse, 0x1, P1 ;  /* 0x0000000d00077211 */ /* 0x080fe400008f0eff */
[C---:B------:R-:W-:Y:S01]  /*2d140*/  LEA R14, P1, R10.reuse, R12, 0x1 ;  /* 0x0000000c0a0e7211 */ /* 0x040fe200078208ff */
[----:B------:R-:W-:Y:S01]  /*2d150*/  IMAD R0, R119, 0x2, R10 ;  /* 0x0000000277007824 */ /* 0x000fe200078e020a */
[----:B------:R1:W-:Y:S02]  /*2d160*/  STG.E.U16 [R68.64], R83 ;  /* 0x0000005344007986 */ /* 0x0003e4000c101506 */
[----:B------:R-:W-:-:S02]  /*2d170*/  LEA.HI.X.SX32 R15, R10, R13, 0x1, P1 ;  /* 0x0000000d0a0f7211 */ /* 0x000fc400008f0eff */
[C---:B------:R-:W-:Y:S01]  /*2d180*/  LEA R4, P1, R0.reuse, R12, 0x1 ;  /* 0x0000000c00047211 */ /* 0x040fe200078208ff */
[----:B0-----:R-:W-:Y:S01]  /*2d190*/  STL.64 [R1+0x2c0], R74 ;  /* 0x0002c04a01007387 */ /* 0x001fe20000100a00 */
[----:B------:R-:W-:Y:S02]  /*2d1a0*/  LEA R3, R119, R0, 0x1 ;  /* 0x0000000077037211 */ /* 0x000fe400078e08ff */
[----:B------:R-:W-:Y:S01]  /*2d1b0*/  LEA.HI.X.SX32 R5, R0, R13, 0x1, P1 ;  /* 0x0000000d00057211 */ /* 0x000fe200008f0eff */
[----:B-1----:R-:W-:Y:S02]  /*2d1c0*/  IMAD.MOV.U32 R68, RZ, RZ, R74 ;  /* 0x000000ffff447224 */ /* 0x002fe400078e004a */
[----:B------:R-:W0:Y:S01]  /*2d1d0*/  LDS.64 R74, [R81+0x6000] ;  /* 0x00600000514a7984 */ /* 0x000e220000000a00 */
[----:B------:R-:W-:Y:S01]  /*2d1e0*/  LEA R2, P1, R3, R12, 0x1 ;  /* 0x0000000c03027211 */ /* 0x000fe200078208ff */
[----:B------:R-:W-:-:S03]  /*2d1f0*/  IMAD R0, R119, 0x2, R3 ;  /* 0x0000000277007824 */ /* 0x000fc600078e0203 */
[-C--:B------:R-:W-:Y:S02]  /*2d200*/  LEA.HI.X.SX32 R3, R3, R13.reuse, 0x1, P1 ;  /* 0x0000000d03037211 */ /* 0x080fe400008f0eff */
        /* <DEDUP_REMOVED lines=17> */
[----:B------:R-:W-:Y:S01]  /*2d320*/  MOV R61, R60 ;  /* 0x0000003c003d7202 */ /* 0x000fe20000000f00 */
[----:B------:R1:W-:Y:S01]  /*2d330*/  STG.E.U16 [R66.64], R78 ;  /* 0x0000004e42007986 */ /* 0x0003e2000c101506 */
[-C--:B------:R-:W-:Y:S01]  /*2d340*/  LEA.HI.X.SX32 R45, R10, R13.reuse, 0x1, P1 ;  /* 0x0000000d0a2d7211 */ /* 0x080fe200008f0eff */
[----:B------:R-:W-:Y:S01]  /*2d350*/  IMAD R10, R119, 0x2, R0 ;  /* 0x00000002770a7824 */ /* 0x000fe200078e0200 */
[C---:B------:R-:W-:Y:S01]  /*2d360*/  LEA R58, P1, R0.reuse, R12, 0x1 ;  /* 0x0000000c003a7211 */ /* 0x040fe200078208ff */
[----:B0-----:R-:W-:Y:S04]  /*2d370*/  STL.64 [R1+0x2b0], R74 ;  /* 0x0002b04a01007387 */ /* 0x001fe80000100a00 */
[----:B------:R-:W-:Y:S01]  /*2d380*/  STG.E.U16 [R64.64], R61 ;  /* 0x0000003d40007986 */ /* 0x000fe2000c101506 */
[----:B------:R-:W-:Y:S01]  /*2d390*/  LEA.HI.X.SX32 R59, R0, R13, 0x1, P1 ;  /* 0x0000000d003b7211 */ /* 0x000fe200008f0eff */
[----:B-1----:R-:W-:-:S02]  /*2d3a0*/  IMAD.MOV.U32 R66, RZ, RZ, R74 ;  /* 0x000000ffff427224 */ /* 0x002fc400078e004a */
[----:B------:R-:W-:Y:S01]  /*2d3b0*/  LDS.64 R64, [R80+0x7000] ;  /* 0x0070000050407984 */ /* 0x000fe20000000a00 */
[----:B------:R-:W-:-:S03]  /*2d3c0*/  LEA R62, P1, R10, R12, 0x1 ;  /* 0x0000000c0a3e7211 */ /* 0x000fc600078208ff */
[----:B------:R-:W0:Y:S01]  /*2d3d0*/  LDS.64 R74, [R11+0x7000] ;  /* 0x007000000b4a7984 */ /* 0x000e220000000a00 */
[C---:B------:R-:W-:Y:S02]  /*2d3e0*/  LEA R0, R119.reuse, R10, 0x1 ;  /* 0x0000000a77007211 */ /* 0x040fe400078e08ff */
[----:B------:R-:W-:Y:S02]  /*2d3f0*/  LEA.HI.X.SX32 R63, R10, R13, 0x1, P1 ;  /* 0x0000000d0a3f7211 */ /* 0x000fe400008f0eff */
        /* <DEDUP_REMOVED lines=11> */
[-C--:B------:R-:W-:Y:S01]  /*2d4b0*/  LEA.HI.X.SX32 R99, R10, R13.reuse, 0x1, P1 ;  /* 0x0000000d0a637211 */ /* 0x080fe200008f0eff */
[C---:B------:R-:W-:Y:S01]  /*2d4c0*/  IMAD R10, R119.reuse, 0x2, R0 ;  /* 0x00000002770a7824 */ /* 0x040fe200078e0200 */
[C---:B------:R-:W-:Y:S02]  /*2d4d0*/  LEA R100, P1, R0.reuse, R12, 0x1 ;  /* 0x0000000c00647211 */ /* 0x040fe400078208ff */
[----:B------:R-:W-:Y:S02]  /*2d4e0*/  MOV R60, R76 ;  /* 0x0000004c003c7202 */ /* 0x000fe40000000f00 */
[-C--:B------:R-:W-:Y:S01]  /*2d4f0*/  LEA.HI.X.SX32 R101, R0, R13.reuse, 0x1, P1 ;  /* 0x0000000d00657211 */ /* 0x080fe200008f0eff */
[----:B------:R-:W-:Y:S01]  /*2d500*/  IMAD R0, R119, 0x2, R10 ;  /* 0x0000000277007824 */ /* 0x000fe200078e020a */
[C---:B------:R-:W-:Y:S01]  /*2d510*/  LEA R102, P1, R10.reuse, R12, 0x1 ;  /* 0x0000000c0a667211 */ /* 0x040fe200078208ff */
[----:B------:R1:W-:Y:S03]  /*2d520*/  STG.E.U16 [R36.64], R60 ;  /* 0x0000003c24007986 */ /* 0x0003e6000c101506 */
[----:B------:R-:W-:-:S02]  /*2d530*/  LEA.HI.X.SX32 R103, R10, R13, 0x1, P1 ;  /* 0x0000000d0a677211 */ /* 0x000fc400008f0eff */
[----:B------:R-:W-:Y:S02]  /*2d540*/  LEA R108, P1, R0, R12, 0x1 ;  /* 0x0000000c006c7211 */ /* 0x000fe400078208ff */
[----:B------:R-:W-:Y:S01]  /*2d550*/  LEA R10, R119, R0, 0x1 ;  /* 0x00000000770a7211 */ /* 0x000fe200078e08ff */
[----:B0-----:R-:W-:Y:S01]  /*2d560*/  STL.64 [R1+0x298], R74 ;  /* 0x0002984a01007387 */ /* 0x001fe20000100a00 */
[----:B-1----:R-:W-:-:S03]  /*2d570*/  LOP3.LUT R36, R11, 0x10, RZ, 0x3c, !PT ;  /* 0x000000100b247812 */ /* 0x002fc600078e3cff */
[----:B------:R-:W-:Y:S01]  /*2d580*/  STL.64 [R1+0x280], R64 ;  /* 0x0002804001007387 */ /* 0x000fe20000100a00 */
[----:B------:R-:W-:Y:S02]  /*2d590*/  MOV R60, R64 ;  /* 0x00000040003c7202 */ /* 0x000fe40000000f00 */
[----:B------:R-:W-:Y:S01]  /*2d5a0*/  LEA.HI.X.SX32 R109, R0, R13, 0x1, P1 ;  /* 0x0000000d006d7211 */ /* 0x000fe200008f0eff */
        /* <DEDUP_REMOVED lines=8> */
[----:B------:R-:W-:Y:S01]  /*2d630*/  IMAD R0, R119, 0x2, R10 ;  /* 0x0000000277007824 */ /* 0x000fe200078e020a */
[----:B------:R-:W-:-:S02]  /*2d640*/  LOP3.LUT R37, R11, 0x18, RZ, 0x3c, !PT ;  /* 0x000000180b257812 */ /* 0x000fc400078e3cff */
[-C--:B------:R-:W-:Y:S02]  /*2d650*/  LEA.HI.X.SX32 R115, R10, R13.reuse, 0x1, P1 ;  /* 0x0000000d0a737211 */ /* 0x080fe400008f0eff */
[C---:B------:R-:W-:Y:S02]  /*2d660*/  LEA R112, P1, R0.reuse, R12, 0x1 ;  /* 0x0000000c00707211 */ /* 0x040fe400078208ff */
[C---:B------:R-:W-:Y:S01]  /*2d670*/  LEA R10, R119.reuse, R0, 0x1 ;  /* 0x00000000770a7211 */ /* 0x040fe200078e08ff */
[----:B------:R1:W-:Y:S01]  /*2d680*/  STG.E.U16 [R46.64], R72 ;  /* 0x000000482e007986 */ /* 0x0003e2000c101506 */
[-C--:B------:R-:W-:Y:S02]  /*2d690*/  LEA.HI.X.SX32 R113, R0, R13.reuse, 0x1, P1 ;  /* 0x0000000d00717211 */ /* 0x080fe400008f0eff */
[C---:B------:R-:W-:Y:S01]  /*2d6a0*/  LEA R110, P1, R10.reuse, R12, 0x1 ;  /* 0x0000000c0a6e7211 */ /* 0x040fe200078208ff */
[----:B------:R-:W-:Y:S01]  /*2d6b0*/  IMAD R0, R119, 0x2, R10 ;  /* 0x0000000277007824 */ /* 0x000fe200078e020a */
[----:B------:R-:W-:Y:S04]  /*2d6c0*/  STG.E.U16 [R40.64], R70 ;  /* 0x0000004628007986 */ /* 0x000fe8000c101506 */
[----:B------:R-:W2:Y:S01]  /*2d6d0*/  LDS.64 R40, [R37+0x7000] ;  /* 0x0070000025287984 */ /* 0x000ea20000000a00 */
[----:B------:R-:W-:-:S03]  /*2d6e0*/  LEA.HI.X.SX32 R111, R10, R13, 0x1, P1 ;  /* 0x0000000d0a6f7211 */ /* 0x000fc600008f0eff */
[----:B------:R-:W-:Y:S01]  /*2d6f0*/  STG.E.U16 [R42.64], R68 ;  /* 0x000000442a007986 */ /* 0x000fe2000c101506 */
[----:B------:R-:W-:-:S03]  /*2d700*/  LEA R116, P1, R0, R12, 0x1 ;  /* 0x0000000c00747211 */ /* 0x000fc600078208ff */
[----:B------:R-:W3:Y:S01]  /*2d710*/  LDS.64 R68, [R11+0x8000] ;  /* 0x008000000b447984 */ /* 0x000ee20000000a00 */
[----:B------:R-:W-:Y:S01]  /*2d720*/  IMAD R10, R119, 0x2, R0 ;  /* 0x00000002770a7824 */ /* 0x000fe200078e0200 */
[----:B-1----:R-:W-:Y:S02]  /*2d730*/  LOP3.LUT R47, R11, 0x8, RZ, 0x3c, !PT ;  /* 0x000000080b2f7812 */ /* 0x002fe400078e3cff */
[-C--:B------:R-:W-:Y:S01]  /*2d740*/  LEA.HI.X.SX32 R117, R0, R13.reuse, 0x1, P1 ;  /* 0x0000000d00757211 */ /* 0x080fe200008f0eff */
[C---:B------:R-:W-:Y:S01]  /*2d750*/  IMAD R0, R119.reuse, 0x2, R10 ;  /* 0x0000000277007824 */ /* 0x040fe200078e020a */
[CC--:B------:R-:W-:Y:S01]  /*2d760*/  LEA R120, P1, R10.reuse, R12.reuse, 0x1 ;  /* 0x0000000c0a787211 */ /* 0x0c0fe200078208ff */
[----:B------:R-:W-:Y:S03]  /*2d770*/  STG.E.U16 [R28.64], R66 ;  /* 0x000000421c007986 */ /* 0x000fe6000c101506 */
[-C--:B------:R-:W-:Y:S01]  /*2d780*/  LEA.HI.X.SX32 R121, R10, R13.reuse, 0x1, P1 ;  /* 0x0000000d0a797211 */ /* 0x080fe200008f0eff */
[----:B------:R-:W1:Y:S01]  /*2d790*/  LDS.64 R28, [R47+0x8000] ;  /* 0x008000002f1c7984 */ /* 0x000e620000000a00 */
[C---:B------:R-:W-:Y:S01]  /*2d7a0*/  LEA R122, P1, R0.reuse, R12, 0x1 ;  /* 0x0000000c007a7211 */ /* 0x040fe200078208ff */
[----:B------:R-:W-:Y:S01]  /*2d7b0*/  IMAD R10, R119, 0x2, R0 ;  /* 0x00000002770a7824 */ /* 0x000fe200078e0200 */
[----:B------:R-:W-:Y:S01]  /*2d7c0*/  MOV R61, R74 ;  /* 0x0000004a003d7202 */ /* 0x000fe20000000f00 */
[----:B0-----:R0:W-:Y:S01]  /*2d7d0*/  STL.64 [R1+0x270], R64 ;  /* 0x0002704001007387 */ /* 0x0011e20000100a00 */
[----:B------:R-:W-:Y:S01]  /*2d7e0*/  IMAD.MOV.U32 R46, RZ, RZ, R64 ;  /* 0x000000ffff2e7224 */ /* 0x000fe200078e0040 */
[----:B------:R-:W-:-:S02]  /*2d7f0*/  LEA.HI.X.SX32 R123, R0, R13, 0x1, P1 ;  /* 0x0000000d007b7211 */ /* 0x000fc400008f0eff */
[----:B------:R-:W-:Y:S01]  /*2d800*/  LEA R0, R119, R10, 0x1 ;  /* 0x0000000a77007211 */ /* 0x000fe200078e08ff */
[----:B------:R-:W-:Y:S04]  /*2d810*/  STG.E.U16 [R38.64], R61 ;  /* 0x0000003d26007986 */ /* 0x000fe8000c101506 */
[----:B------:R-:W4:Y:S01]  /*2d820*/  LDS.64 R38, [R36+0x8000] ;  /* 0x0080000024267984 */ /* 0x000f220000000a00 */
[----:B0-----:R-:W-:-:S04]  /*2d830*/  LEA R64, P1, R10, R12, 0x1 ;  /* 0x0000000c0a407211 */ /* 0x001fc800078208ff */
[----:B------:R-:W-:Y:S01]  /*2d840*/  LEA.HI.X.SX32 R65, R10, R13, 0x1, P1 ;  /* 0x0000000d0a417211 */ /* 0x000fe200008f0eff */
[----:B------:R-:W-:Y:S01]  /*2d850*/  IMAD R10, R119, 0x2, R0 ;  /* 0x00000002770a7824 */ /* 0x000fe200078e0200 */
[----:B------:R-:W-:-:S03]  /*2d860*/  LEA R124, P1, R0, R12, 0x1 ;  /* 0x0000000c007c7211 */ /* 0x000fc600078208ff */
[----:B------:R0:W-:Y:S01]  /*2d870*/  STL.64 [R1], R64 ;  /* 0x0000004001007387 */ /* 0x0001e20000100a00 */
[----:B------:R-:W-:Y:S02]  /*2d880*/  LEA.HI.X.SX32 R125, R0, R13, 0x1, P1 ;  /* 0x0000000d007d7211 */ /* 0x000fe400008f0eff */
[----:B------:R-:W-:Y:S02]  /*2d890*/  LEA R0, R119, R10, 0x1 ;  /* 0x0000000a77007211 */ /* 0x000fe400078e08ff */
[----:B0-----:R-:W-:-:S04]  /*2d8a0*/  LEA R64, P1, R10, R12, 0x1 ;  /* 0x0000000c0a407211 */ /* 0x001fc800078208ff */
[-C--:B------:R-:W-:Y:S02]  /*2d8b0*/  LEA.HI.X.SX32 R65, R10, R13.reuse, 0x1, P1 ;  /* 0x0000000d0a417211 */ /* 0x080fe400008f0eff */
[C---:B------:R-:W-:Y:S01]  /*2d8c0*/  LEA R42, P1, R0.reuse, R12, 0x1 ;  /* 0x0000000c002a7211 */ /* 0x040fe200078208ff */
[C---:B------:R-:W-:Y:S01]  /*2d8d0*/  IMAD R10, R119.reuse, 0x2, R0 ;  /* 0x00000002770a7824 */ /* 0x040fe200078e0200 */
[----:B--2---:R-:W-:Y:S02]  /*2d8e0*/  STL.64 [R1+0x248], R40 ;  /* 0x0002482801007387 */ /* 0x004fe40000100a00 */
[----:B------:R-:W-:Y:S02]  /*2d8f0*/  LEA.HI.X.SX32 R43, R0, R13, 0x1, P1 ;  /* 0x0000000d002b7211 */ /* 0x000fe400008f0eff */
[----:B---3--:R-:W-:Y:S04]  /*2d900*/  STL.64 [R1+0x240], R68 ;  /* 0x0002404401007387 */ /* 0x008fe80000100a00 */
[----:B------:R-:W-:Y:S04]  /*2d910*/  STL.64 [R1+0x8], R64 ;  /* 0x0000084001007387 */ /* 0x000fe80000100a00 */
[----:B------:R0:W-:Y:S01]  /*2d920*/  STL.64 [R1+0x10], R42 ;  /* 0x0000102a01007387 */ /* 0x0001e20000100a00 */
[----:B------:R-:W-:-:S03]  /*2d930*/  LEA R0, R119, R10, 0x1 ;  /* 0x0000000a77007211 */ /* 0x000fc600078e08ff */
[----:B-1----:R-:W-:Y:S01]  /*2d940*/  STL.64 [R1+0x230], R28 ;  /* 0x0002301c01007387 */ /* 0x002fe20000100a00 */
[----:B0-----:R-:W-:-:S04]  /*2d950*/  LEA R42, P1, R10, R12, 0x1 ;  /* 0x0000000c0a2a7211 */ /* 0x001fc800078208ff */
[----:B------:R-:W-:-:S05]  /*2d960*/  LEA.HI.X.SX32 R43, R10, R13, 0x1, P1 ;  /* 0x0000000d0a2b7211 */ /* 0x000fca00008f0eff */
[----:B------:R0:W-:Y:S01]  /*2d970*/  STL.64 [R1+0xa8], R42 ;  /* 0x0000a82a01007387 */ /* 0x0001e20000100a00 */
[----:B------:R-:W-:-:S03]  /*2d980*/  IMAD R10, R119, 0x2, R0 ;  /* 0x00000002770a7824 */ /* 0x000fc600078e0200 */
[----:B----4-:R-:W-:Y:S01]  /*2d990*/  STL.64 [R1+0x228], R38 ;  /* 0x0002282601007387 */ /* 0x010fe20000100a00 */
[----:B0-----:R-:W-:-:S04]  /*2d9a0*/  LEA R42, P1, R0, R12, 0x1 ;  /* 0x0000000c002a7211 */ /* 0x001fc800078208ff */
[----:B------:R-:W-:-:S05]  /*2d9b0*/  LEA.HI.X.SX32 R43, R0, R13, 0x1, P1 ;  /* 0x0000000d002b7211 */ /* 0x000fca00008f0eff */
[----:B------:R0:W-:Y:S02]  /*2d9c0*/  STL.64 [R1+0x18], R42 ;  /* 0x0000182a01007387 */ /* 0x0001e40000100a00 */
[----:B0-----:R-:W-:-:S04]  /*2d9d0*/  LEA R42, P1, R10, R12, 0x1 ;  /* 0x0000000c0a2a7211 */ /* 0x001fc800078208ff */
[----:B------:R-:W-:-:S05]  /*2d9e0*/  LEA.HI.X.SX32 R43, R10, R13, 0x1, P1 ;  /* 0x0000000d0a2b7211 */ /* 0x000fca00008f0eff */
[----:B------:R-:W-:Y:S04]  /*2d9f0*/  STL.64 [R1+0x98], R42 ;  /* 0x0000982a01007387 */ /* 0x000fe80000100a00 */
[----:B------:R-:W0:Y:S01]  /*2da00*/  LDS.64 R42, [R37+0x8000] ;  /* 0x00800000252a7984 */ /* 0x000e220000000a00 */
[----:B------:R-:W-:-:S03]  /*2da10*/  LEA R0, R119, R10, 0x1 ;  /* 0x0000000a77007211 */ /* 0x000fc600078e08ff */
[----:B------:R1:W-:Y:S02]  /*2da20*/  STG.E.U16 [R30.64], R60 ;  /* 0x0000003c1e007986 */ /* 0x0003e4000c101506 */
[----:B-1----:R-:W-:-:S04]  /*2da30*/  LEA R30, P1, R0, R12, 0x1 ;  /* 0x0000000c001e7211 */ /* 0x002fc800078208ff */
[----:B------:R-:W-:Y:S01]  /*2da40*/  LEA.HI.X.SX32 R31, R0, R13, 0x1, P1 ;  /* 0x0000000d001f7211 */ /* 0x000fe200008f0eff */
[----:B0-----:R-:W-:Y:S04]  /*2da50*/  STL.64 [R1+0x218], R42 ;  /* 0x0002182a01007387 */ /* 0x001fe80000100a00 */
[----:B------:R-:W-:Y:S04]  /*2da60*/  STL.64 [R1+0x20], R30 ;  /* 0x0000201e01007387 */ /* 0x000fe80000100a00 */
[----:B------:R-:W0:Y:S01]  /*2da70*/  LDS.64 R30, [R11+0x9000] ;  /* 0x009000000b1e7984 */ /* 0x000e220000000a00 */
[----:B------:R-:W-:-:S02]  /*2da80*/  IMAD.MOV.U32 R39, RZ, RZ, R38 ;  /* 0x000000ffff277224 */ /* 0x000fc400078e0026 */
[----:B------:R-:W-:Y:S02]  /*2da90*/  IMAD.MOV.U32 R38, RZ, RZ, R42 ;  /* 0x000000ffff267224 */ /* 0x000fe400078e002a */
[----:B------:R-:W1:Y:S01]  /*2daa0*/  LDS.64 R42, [R47+0x9000] ;  /* 0x009000002f2a7984 */ /* 0x000e620000000a00 */
[----:B------:R-:W-:-:S03]  /*2dab0*/  IMAD R10, R119, 0x2, R0 ;  /* 0x00000002770a7824 */ /* 0x000fc600078e0200 */
[----:B------:R2:W-:Y:S02]  /*2dac0*/  STG.E.U16 [R34.64], R46 ;  /* 0x0000002e22007986 */ /* 0x0005e4000c101506 */
[----:B------:R-:W-:Y:S02]  /*2dad0*/  LEA R0, R119, R10, 0x1 ;  /* 0x0000000a77007211 */ /* 0x000fe400078e08ff */
[----:B--2---:R-:W-:-:S04]  /*2dae0*/  LEA R34, P1, R10, R12, 0x1 ;  /* 0x0000000c0a227211 */ /* 0x004fc800078208ff */
[----:B------:R-:W-:Y:S01]  /*2daf0*/  LEA.HI.X.SX32 R35, R10, R13, 0x1, P1 ;  /* 0x0000000d0a237211 */ /* 0x000fe200008f0eff */
[----:B------:R-:W-:Y:S01]  /*2db00*/  IMAD R10, R119, 0x2, R0 ;  /* 0x00000002770a7824 */ /* 0x000fe200078e0200 */
[----:B0-----:R-:W-:Y:S04]  /*2db10*/  STL.64 [R1+0x208], R30 ;  /* 0x0002081e01007387 */ /* 0x001fe80000100a00 */
[----:B------:R0:W-:Y:S02]  /*2db20*/  STL.64 [R1+0x28], R34 ;  /* 0x0000282201007387 */ /* 0x0001e40000100a00 */
[----:B0-----:R-:W-:-:S04]  /*2db30*/  LEA R34, P1, R0, R12, 0x1 ;  /* 0x0000000c00227211 */ /* 0x001fc800078208ff */
[----:B------:R-:W-:-:S05]  /*2db40*/  LEA.HI.X.SX32 R35, R0, R13, 0x1, P1 ;  /* 0x0000000d00237211 */ /* 0x000fca00008f0eff */
[----:B------:R0:W-:Y:S04]  /*2db50*/  STL.64 [R1+0x30], R34 ;  /* 0x0000302201007387 */ /* 0x0001e80000100a00 */
[----:B-1----:R-:W-:Y:S01]  /*2db60*/  STL.64 [R1+0x200], R42 ;  /* 0x0002002a01007387 */ /* 0x002fe20000100a00 */
[----:B0-----:R-:W-:-:S04]  /*2db70*/  LEA R34, P1, R10, R12, 0x1 ;  /* 0x0000000c0a227211 */ /* 0x001fc800078208ff */
[----:B------:R-:W-:-:S05]  /*2db80*/  LEA.HI.X.SX32 R35, R10, R13, 0x1, P1 ;  /* 0x0000000d0a237211 */ /* 0x000fca00008f0eff */
[----:B------:R-:W-:Y:S04]  /*2db90*/  STL.64 [R1+0x90], R34 ;  /* 0x0000902201007387 */ /* 0x000fe80000100a00 */
[----:B------:R-:W0:Y:S01]  /*2dba0*/  LDS.64 R34, [R36+0x9000] ;  /* 0x0090000024227984 */ /* 0x000e220000000a00 */
[----:B------:R-:W-:Y:S02]  /*2dbb0*/  IMAD.MOV.U32 R41, RZ, RZ, R40 ;  /* 0x000000ffff297224 */ /* 0x000fe400078e0028 */
[----:B------:R-:W-:Y:S01]  /*2dbc0*/  IMAD.MOV.U32 R40, RZ, RZ, R68 ;  /* 0x000000ffff287224 */ /* 0x000fe200078e0044 */
[----:B------:R-:W-:Y:S02]  /*2dbd0*/  LEA R0, R119, R10, 0x1 ;  /* 0x0000000a77007211 */ /* 0x000fe400078e08ff */
[----:B------:R-:W-:Y:S04]  /*2dbe0*/  STG.E.U16 [R54.64], R41 ;  /* 0x0000002936007986 */ /* 0x000fe8000c101506 */
[----:B------:R1:W-:Y:S04]  /*2dbf0*/  STG.E.U16 [R26.64], R40 ;  /* 0x000000281a007986 */ /* 0x0003e8000c101506 */
[----:B------:R-:W-:Y:S04]  /*2dc00*/  STG.E.U16 [R50.64], R28 ;  /* 0x0000001c32007986 */ /* 0x000fe8000c101506 */
[----:B------:R-:W-:Y:S04]  /*2dc10*/  STG.E.U16 [R24.64], R39 ;  /* 0x0000002718007986 */ /* 0x000fe8000c101506 */
[----:B------:R-:W-:Y:S01]  /*2dc20*/  LDS.64 R24, [R11+0xa000] ;  /* 0x00a000000b187984 */ /* 0x000fe20000000a00 */
[----:B-1----:R-:W-:-:S03]  /*2dc30*/  LEA R26, P1, R0, R12, 0x1 ;  /* 0x0000000c001a7211 */ /* 0x002fc600078208ff */
[----:B0-----:R-:W-:Y:S01]  /*2dc40*/  STL.64 [R1+0x1f0], R34 ;  /* 0x0001f02201007387 */ /* 0x001fe20000100a00 */
[----:B------:R-:W-:-:S03]  /*2dc50*/  MOV R29, R34 ;  /* 0x00000022001d7202 */ /* 0x000fc60000000f00 */
[----:B------:R-:W0:Y:S01]  /*2dc60*/  LDS.64 R34, [R37+0x9000] ;  /* 0x0090000025227984 */ /* 0x000e220000000a00 */
[----:B------:R-:W-:Y:S01]  /*2dc70*/  LEA.HI.X.SX32 R27, R0, R13, 0x1, P1 ;  /* 0x0000000d001b7211 */ /* 0x000fe200008f0eff */
[----:B------:R-:W-:Y:S02]  /*2dc80*/  IMAD R10, R119, 0x2, R0 ;  /* 0x00000002770a7824 */ /* 0x000fe400078e0200 */
[----:B------:R-:W-:Y:S04]  /*2dc90*/  STG.E.U16 [R22.64], R38 ;  /* 0x0000002616007986 */ /* 0x000fe8000c101506 */
[----:B------:R-:W1:Y:S01]  /*2dca0*/  LDS.64 R22, [R47+0xa000] ;  /* 0x00a000002f167984 */ /* 0x000e620000000a00 */
[----:B------:R-:W-:-:S03]  /*2dcb0*/  IMAD.MOV.U32 R31, RZ, RZ, R30 ;  /* 0x000000ffff1f7224 */ /* 0x000fc600078e001e */
[----:B------:R2:W-:Y:S01]  /*2dcc0*/  STL.64 [R1+0x38], R26 ;  /* 0x0000381a01007387 */ /* 0x0005e20000100a00 */
[----:B------:R-:W-:-:S03]  /*2dcd0*/  IMAD R0, R119, 0x2, R10 ;  /* 0x0000000277007824 */ /* 0x000fc600078e020a */
[----:B------:R-:W-:Y:S04]  /*2dce0*/  STG.E.U16 [R20.64], R31 ;  /* 0x0000001f14007986 */ /* 0x000fe8000c101506 */
[----:B------:R-:W3:Y:S01]  /*2dcf0*/  LDS.64 R20, [R36+0xa000] ;  /* 0x00a0000024147984 */ /* 0x000ee20000000a00 */
[----:B--2---:R-:W-:-:S03]  /*2dd00*/  LEA R26, P1, R10, R12, 0x1 ;  /* 0x0000000c0a1a7211 */ /* 0x004fc600078208ff */
[----:B------:R-:W-:Y:S01]  /*2dd10*/  LDS.64 R54, [R36+0xf000] ;  /* 0x00f0000024367984 */ /* 0x000fe20000000a00 */
[----:B------:R-:W-:Y:S01]  /*2dd20*/  LEA.HI.X.SX32 R27, R10, R13, 0x1, P1 ;  /* 0x0000000d0a1b7211 */ /* 0x000fe200008f0eff */
[----:B------:R-:W-:-:S04]  /*2dd30*/  IMAD R10, R119, 0x2, R0 ;  /* 0x00000002770a7824 */ /* 0x000fc800078e0200 */
[----:B------:R2:W-:Y:S01]  /*2dd40*/  STL.64 [R1+0x80], R26 ;  /* 0x0000801a01007387 */ /* 0x0005e20000100a00 */
[----:B------:R-:W-:Y:S01]  /*2dd50*/  IMAD.MOV.U32 R30, RZ, RZ, R42 ;  /* 0x000000ffff1e7224 */ /* 0x000fe200078e002a */
[----:B--2---:R-:W-:-:S04]  /*2dd60*/  LEA R26, P1, R0, R12, 0x1 ;  /* 0x0000000c001a7211 */ /* 0x004fc800078208ff */
[----:B------:R-:W-:Y:S01]  /*2dd70*/  STG.E.U16 [R52.64], R30 ;  /* 0x0000001e34007986 */ /* 0x000fe2000c101506 */
[-C--:B------:R-:W-:Y:S01]  /*2dd80*/  LEA.HI.X.SX32 R27, R0, R13.reuse, 0x1, P1 ;  /* 0x0000000d001b7211 */ /* 0x080fe200008f0eff */
[C---:B------:R-:W-:Y:S01]  /*2dd90*/  IMAD R0, R119.reuse, 0x2, R10 ;  /* 0x0000000277007824 */ /* 0x040fe200078e020a */
[C---:B------:R-:W-:Y:S01]  /*2dda0*/  LEA R96, P1, R10.reuse, R12, 0x1 ;  /* 0x0000000c0a607211 */ /* 0x040fe200078208ff */
[----:B0-----:R-:W-:Y:S03]  /*2ddb0*/  STL.64 [R1+0x1e8], R34 ;  /* 0x0001e82201007387 */ /* 0x001fe60000100a00 */
[----:B------:R-:W-:Y:S01]  /*2ddc0*/  LEA.HI.X.SX32 R97, R10, R13, 0x1, P1 ;  /* 0x0000000d0a617211 */ /* 0x000fe200008f0eff */
[----:B------:R-:W0:Y:S04]  /*2ddd0*/  LDS.64 R30, [R37+0xa000] ;  /* 0x00a00000251e7984 */ /* 0x000e280000000a00 */
[----:B------:R2:W-:Y:S01]  /*2dde0*/  STL.64 [R1+0x40], R26 ;  /* 0x0000401a01007387 */ /* 0x0005e20000100a00 */
[----:B------:R-:W-:-:S03]  /*2ddf0*/  IMAD R10, R119, 0x2, R0 ;  /* 0x00000002770a7824 */ /* 0x000fc600078e0200 */
[----:B------:R-:W-:Y:S01]  /*2de00*/  STG.E.U16 [R18.64], R29 ;  /* 0x0000001d12007986 */ /* 0x000fe2000c101506 */
[----:B------:R-:W-:-:S03]  /*2de10*/  MOV R28, R34 ;  /* 0x00000022001c7202 */ /* 0x000fc60000000f00 */
[----:B------:R-:W-:Y:S01]  /*2de20*/  LDS.64 R52, [R37+0xf000] ;  /* 0x00f0000025347984 */ /* 0x000fe20000000a00 */
[----:B--2---:R-:W-:-:S03]  /*2de30*/  LEA R26, P1, R0, R12, 0x1 ;  /* 0x0000000c001a7211 */ /* 0x004fc600078208ff */
[----:B------:R-:W-:Y:S01]  /*2de40*/  STL.64 [R1+0x1c8], R24 ;  /* 0x0001c81801007387 */ /* 0x000fe20000100a00 */
[----:B------:R-:W-:-:S03]  /*2de50*/  LEA.HI.X.SX32 R27, R0, R13, 0x1, P1 ;  /* 0x0000000d001b7211 */ /* 0x000fc600008f0eff */
[----:B------:R-:W2:Y:S01]  /*2de60*/  LDS.64 R18, [R11+0xb000] ;  /* 0x00b000000b127984 */ /* 0x000ea20000000a00 */
[----:B------:R-:W-:-:S03]  /*2de70*/  LEA R0, R119, R10, 0x1 ;  /* 0x0000000a77007211 */ /* 0x000fc600078e08ff */
[----:B------:R4:W-:Y:S04]  /*2de80*/  STL.64 [R1+0x48], R26 ;  /* 0x0000481a01007387 */ /* 0x0009e80000100a00 */
[----:B-1----:R-:W-:Y:S01]  /*2de90*/  STL.64 [R1+0x1b0], R22 ;  /* 0x0001b01601007387 */ /* 0x002fe20000100a00 */
[----:B----4-:R-:W-:-:S04]  /*2dea0*/  LEA R26, P1, R10, R12, 0x1 ;  /* 0x0000000c0a1a7211 */ /* 0x010fc800078208ff */
[----:B------:R-:W-:Y:S01]  /*2deb0*/  LEA.HI.X.SX32 R27, R10, R13, 0x1, P1 ;  /* 0x0000000d0a1b7211 */ /* 0x000fe200008f0eff */
[----:B------:R-:W-:Y:S01]  /*2dec0*/  IMAD R10, R119, 0x2, R0 ;  /* 0x00000002770a7824 */ /* 0x000fe200078e0200 */
[----:B------:R-:W-:-:S03]  /*2ded0*/  LEA R94, P1, R0, R12, 0x1 ;  /* 0x0000000c005e7211 */ /* 0x000fc600078208ff */
[----:B------:R1:W-:Y:S01]  /*2dee0*/  STL.64 [R1+0x78], R26 ;  /* 0x0000781a01007387 */ /* 0x0003e20000100a00 */
[----:B------:R-:W-:Y:S02]  /*2def0*/  LEA.HI.X.SX32 R95, R0, R13, 0x1, P1 ;  /* 0x0000000d005f7211 */ /* 0x000fe400008f0eff */
[----:B------:R-:W-:Y:S01]  /*2df00*/  LEA R0, R119, R10, 0x1 ;  /* 0x0000000a77007211 */ /* 0x000fe200078e08ff */
[----:B---3--:R-:W-:Y:S01]  /*2df10*/  STL.64 [R1+0x1a0], R20 ;  /* 0x0001a01401007387 */ /* 0x008fe20000100a00 */
[----:B-1----:R-:W-:-:S04]  /*2df20*/  LEA R26, P1, R10, R12, 0x1 ;  /* 0x0000000c0a1a7211 */ /* 0x002fc800078208ff */
[----:B------:R-:W-:-:S05]  /*2df30*/  LEA.HI.X.SX32 R27, R10, R13, 0x1, P1 ;  /* 0x0000000d0a1b7211 */ /* 0x000fca00008f0eff */
[----:B------:R1:W-:Y:S01]  /*2df40*/  STL.64 [R1+0x70], R26 ;  /* 0x0000701a01007387 */ /* 0x0003e20000100a00 */
[----:B------:R-:W-:-:S03]  /*2df50*/  IMAD R10, R119, 0x2, R0 ;  /* 0x00000002770a7824 */ /* 0x000fc600078e0200 */
[----:B0-----:R-:W-:Y:S01]  /*2df60*/  STL.64 [R1+0x190], R30 ;  /* 0x0001901e01007387 */ /* 0x001fe20000100a00 */
[----:B-1----:R-:W-:-:S04]  /*2df70*/  LEA R26, P1, R0, R12, 0x1 ;  /* 0x0000000c001a7211 */ /* 0x002fc800078208ff */
[----:B------:R-:W-:-:S05]  /*2df80*/  LEA.HI.X.SX32 R27, R0, R13, 0x1, P1 ;  /* 0x0000000d001b7211 */ /* 0x000fca00008f0eff */
[----:B------:R0:W-:Y:S01]  /*2df90*/  STL.64 [R1+0x50], R26 ;  /* 0x0000501a01007387 */ /* 0x0001e20000100a00 */
[----:B------:R-:W-:-:S03]  /*2dfa0*/  LEA R0, R119, R10, 0x1 ;  /* 0x0000000a77007211 */ /* 0x000fc600078e08ff */
[----:B--2---:R-:W-:Y:S01]  /*2dfb0*/  STL.64 [R1+0x188], R18 ;  /* 0x0001881201007387 */ /* 0x004fe20000100a00 */
[----:B0-----:R-:W-:-:S04]  /*2dfc0*/  LEA R26, P1, R10, R12, 0x1 ;  /* 0x0000000c0a1a7211 */ /* 0x001fc800078208ff */
[----:B------:R-:W-:-:S05]  /*2dfd0*/  LEA.HI.X.SX32 R27, R10, R13, 0x1, P1 ;  /* 0x0000000d0a1b7211 */ /* 0x000fca00008f0eff */
[----:B------:R0:W-:Y:S02]  /*2dfe0*/  STL.64 [R1+0x58], R26 ;  /* 0x0000581a01007387 */ /* 0x0001e40000100a00 */
[----:B0-----:R-:W-:-:S04]  /*2dff0*/  LEA R26, P1, R0, R12, 0x1 ;  /* 0x0000000c001a7211 */ /* 0x001fc800078208ff */
[----:B------:R-:W-:-:S05]  /*2e000*/  LEA.HI.X.SX32 R27, R0, R13, 0x1, P1 ;  /* 0x0000000d001b7211 */ /* 0x000fca00008f0eff */
[----:B------:R-:W-:Y:S04]  /*2e010*/  STL.64 [R1+0x60], R26 ;  /* 0x0000601a01007387 */ /* 0x000fe80000100a00 */
[----:B------:R-:W0:Y:S01]  /*2e020*/  LDS.64 R26, [R47+0xb000] ;  /* 0x00b000002f1a7984 */ /* 0x000e220000000a00 */
[----:B------:R-:W-:-:S03]  /*2e030*/  IMAD R10, R119, 0x2, R0 ;  /* 0x00000002770a7824 */ /* 0x000fc600078e0200 */
[----:B------:R1:W-:Y:S02]  /*2e040*/  STG.E.U16 [R6.64], R28 ;  /* 0x0000001c06007986 */ /* 0x0003e4000c101506 */
[----:B------:R-:W-:Y:S02]  /*2e050*/  LEA R0, R119, R10, 0x1 ;  /* 0x0000000a77007211 */ /* 0x000fe400078e08ff */
[----:B-1----:R-:W-:-:S04]  /*2e060*/  LEA R6, P1, R10, R12, 0x1 ;  /* 0x0000000c0a067211 */ /* 0x002fc800078208ff */
[----:B------:R-:W-:Y:S02]  /*2e070*/  LEA.HI.X.SX32 R7, R10, R13, 0x1, P1 ;  /* 0x0000000d0a077211 */ /* 0x000fe400008f0eff */
[----:B------:R-:W-:-:S04]  /*2e080*/  LEA R86, P1, R0, R12, 0x1 ;  /* 0x0000000c00567211 */ /* 0x000fc800078208ff */
[----:B------:R-:W-:Y:S01]  /*2e090*/  LEA.HI.X.SX32 R87, R0, R13, 0x1, P1 ;  /* 0x0000000d00577211 */ /* 0x000fe200008f0eff */
[----:B------:R-:W-:Y:S04]  /*2e0a0*/  STG.E.U16 [R14.64], R24 ;  /* 0x000000180e007986 */ /* 0x000fe8000c101506 */
[----:B0-----:R-:W-:Y:S04]  /*2e0b0*/  STL.64 [R1+0x178], R26 ;  /* 0x0001781a01007387 */ /* 0x001fe80000100a00 */
[----:B------:R0:W-:Y:S04]  /*2e0c0*/  STL.64 [R1+0x68], R6 ;  /* 0x0000680601007387 */ /* 0x0001e80000100a00 */
[----:B------:R-:W1:Y:S01]  /*2e0d0*/  LDS.64 R14, [R36+0xb000] ;  /* 0x00b00000240e7984 */ /* 0x000e620000000a00 */
[----:B0-----:R-:W-:-:S03]  /*2e0e0*/  IMAD R6, R119, 0x2, R0 ;  /* 0x0000000277067824 */ /* 0x001fc600078e0200 */
[----:B------:R0:W-:Y:S02]  /*2e0f0*/  STG.E.U16 [R4.64], R22 ;  /* 0x0000001604007986 */ /* 0x0001e4000c101506 */
[C---:B------:R-:W-:Y:S02]  /*2e100*/  LEA R84, P1, R6.reuse, R12, 0x1 ;  /* 0x0000000c06547211 */ /* 0x040fe400078208ff */
[----:B------:R-:W2:Y:S01]  /*2e110*/  LDS.64 R22, [R37+0xb000] ;  /* 0x00b0000025167984 */ /* 0x000ea20000000a00 */
[C---:B------:R-:W-:Y:S02]  /*2e120*/  LEA R0, R119.reuse, R6, 0x1 ;  /* 0x0000000677007211 */ /* 0x040fe400078e08ff */
[----:B------:R-:W-:Y:S02]  /*2e130*/  LEA.HI.X.SX32 R85, R6, R13, 0x1, P1 ;  /* 0x0000000d06557211 */ /* 0x000fe400008f0eff */
[----:B------:R-:W-:Y:S01]  /*2e140*/  LEA R82, P1, R0, R12, 0x1 ;  /* 0x0000000c00527211 */ /* 0x000fe200078208ff */
[----:B------:R-:W3:Y:S01]  /*2e150*/  LDS.64 R6, [R11+0xc000] ;  /* 0x00c000000b067984 */ /* 0x000ee20000000a00 */
[----:B0-----:R-:W-:-:S02]  /*2e160*/  IMAD R4, R119, 0x2, R0 ;  /* 0x0000000277047824 */ /* 0x001fc400078e0200 */
[----:B------:R-:W-:-:S03]  /*2e170*/  LEA.HI.X.SX32 R83, R0, R13, 0x1, P1 ;  /* 0x0000000d00537211 */ /* 0x000fc600008f0eff */
[C---:B------:R-:W-:Y:S02]  /*2e180*/  LEA R80, P1, R4.reuse, R12, 0x1 ;  /* 0x0000000c04507211 */ /* 0x040fe400078208ff */
[----:B------:R-:W-:Y:S02]  /*2e190*/  LEA R0, R119, R4, 0x1 ;  /* 0x0000000477007211 */ /* 0x000fe400078e08ff */
[----:B------:R-:W-:Y:S02]  /*2e1a0*/  LEA.HI.X.SX32 R81, R4, R13, 0x1, P1 ;  /* 0x0000000d04517211 */ /* 0x000fe400008f0eff */
[----:B------:R-:W0:Y:S01]  /*2e1b0*/  LDS.64 R4, [R47+0xc000] ;  /* 0x00c000002f047984 */ /* 0x000e220000000a00 */
[----:B------:R-:W-:Y:S02]  /*2e1c0*/  IMAD.MOV.U32 R21, RZ, RZ, R20 ;  /* 0x000000ffff157224 */ /* 0x000fe400078e0014 */
[----:B------:R-:W-:Y:S02]  /*2e1d0*/  IMAD.MOV.U32 R20, RZ, RZ, R30 ;  /* 0x000000ffff147224 */ /* 0x000fe400078e001e */
[----:B------:R-:W-:-:S02]  /*2e1e0*/  IMAD.MOV.U32 R19, RZ, RZ, R18 ;  /* 0x000000ffff137224 */ /* 0x000fc400078e0012 */
[----:B------:R-:W-:Y:S01]  /*2e1f0*/  IMAD.MOV.U32 R18, RZ, RZ, R26 ;  /* 0x000000ffff127224 */ /* 0x000fe200078e001a */
[----:B-1----:R-:W-:Y:S04]  /*2e200*/  STL.64 [R1+0x168], R14 ;  /* 0x0001680e01007387 */ /* 0x002fe80000100a00 */
[----:B------:R-:W-:Y:S04]  /*2e210*/  STG.E.U16 [R2.64], R21 ;  /* 0x0000001502007986 */ /* 0x000fe8000c101506 */
[----:B------:R-:W-:Y:S04]  /*2e220*/  STG.E.U16 [R16.64], R20 ;  /* 0x0000001410007986 */ /* 0x000fe8000c101506 */
[----:B--2---:R-:W-:Y:S01]  /*2e230*/  STL.64 [R1+0x158], R22 ;  /* 0x0001581601007387 */ /* 0x004fe20000100a00 */
[----:B------:R-:W-:-:S03]  /*2e240*/  IMAD.MOV.U32 R10, RZ, RZ, R22 ;  /* 0x000000ffff0a7224 */ /* 0x000fc600078e0016 */
[----:B------:R-:W-:Y:S04]  /*2e250*/  LDS.64 R16, [R37+0xc000] ;  /* 0x00c0000025107984 */ /* 0x000fe80000000a00 */
[----:B---3--:R1:W-:Y:S04]  /*2e260*/  STL.64 [R1+0x148], R6 ;  /* 0x0001480601007387 */ /* 0x0083e80000100a00 */
[----:B------:R-:W-:Y:S04]  /*2e270*/  STG.E.U16 [R48.64], R19 ;  /* 0x0000001330007986 */ /* 0x000fe8000c101506 */
[----:B------:R-:W-:Y:S01]  /*2e280*/  STG.E.U16 [R32.64], R18 ;  /* 0x0000001220007986 */ /* 0x000fe2000c101506 */
[----:B-1----:R-:W-:-:S03]  /*2e290*/  IMAD.MOV.U32 R7, RZ, RZ, R6 ;  /* 0x000000ffff077224 */ /* 0x002fc600078e0006 */
[----:B0-----:R-:W-:Y:S01]  /*2e2a0*/  STL.64 [R1+0x140], R4 ;  /* 0x0001400401007387 */ /* 0x001fe20000100a00 */
[----:B------:R-:W-:-:S03]  /*2e2b0*/  MOV R6, R4 ;  /* 0x0000000400067202 */ /* 0x000fc60000000f00 */
[----:B------:R-:W0:Y:S04]  /*2e2c0*/  LDS.64 R4, [R36+0xc000] ;  /* 0x00c0000024047984 */ /* 0x000e280000000a00 */
[----:B------:R-:W-:Y:S04]  /*2e2d0*/  STG.E.U16 [R8.64], R14 ;  /* 0x0000000e08007986 */ /* 0x000fe8000c101506 */
[----:B------:R-:W-:Y:S04]  /*2e2e0*/  STG.E.U16 [R56.64], R10 ;  /* 0x0000000a38007986 */ /* 0x000fe8000c101506 */
[----:B------:R-:W1:Y:S04]  /*2e2f0*/  LDS.64 R14, [R11+0xd000] ;  /* 0x00d000000b0e7984 */ /* 0x000e680000000a00 */
[----:B------:R-:W-:Y:S04]  /*2e300*/  STG.E.U16 [R44.64], R7 ;  /* 0x000000072c007986 */ /* 0x000fe8000c101506 */
[----:B------:R-:W2:Y:S04]  /*2e310*/  LDS.64 R8, [R47+0xd000] ;  /* 0x00d000002f087984 */ /* 0x000ea80000000a00 */
[----:B------:R-:W-:Y:S04]  /*2e320*/  STG.E.U16 [R58.64], R6 ;  /* 0x000000063a007986 */ /* 0x000fe8000c101506 */
[----:B------:R-:W3:Y:S01]  /*2e330*/  LDS.64 R6, [R36+0xd000] ;  /* 0x00d0000024067984 */ /* 0x000ee20000000a00 */
[----:B------:R-:W-:Y:S01]  /*2e340*/  LEA R78, P1, R0, R12, 0x1 ;  /* 0x0000000c004e7211 */ /* 0x000fe200078208ff */
[----:B------:R-:W-:-:S02]  /*2e350*/  IMAD R2, R119, 0x2, R0 ;  /* 0x0000000277027824 */ /* 0x000fc400078e0200 */
[----:B------:R-:W-:Y:S04]  /*2e360*/  LDS.64 R58, [R11+0xf000] ;  /* 0x00f000000b3a7984 */ /* 0x000fe80000000a00 */
[----:B------:R-:W-:Y:S04]  /*2e370*/  LDS.64 R56, [R47+0xf000] ;  /* 0x00f000002f387984 */ /* 0x000fe80000000a00 */
[----:B0-----:R0:W-:Y:S04]  /*2e380*/  STL.64 [R1+0x130], R4 ;  /* 0x0001300401007387 */ /* 0x0011e80000100a00 */
[----:B------:R-:W-:Y:S01]  /*2e390*/  STL.64 [R1+0x128], R16 ;  /* 0x0001281001007387 */ /* 0x000fe20000100a00 */
[----:B0-----:R-:W-:Y:S01]  /*2e3a0*/  MOV R5, R4 ;  /* 0x0000000400057202 */ /* 0x001fe20000000f00 */
[----:B------:R-:W-:-:S02]  /*2e3b0*/  IMAD.MOV.U32 R4, RZ, RZ, R16 ;  /* 0x000000ffff047224 */ /* 0x000fc400078e0010 */
[----:B-1----:R-:W-:Y:S04]  /*2e3c0*/  STL.64 [R1+0x110], R14 ;  /* 0x0001100e01007387 */ /* 0x002fe80000100a00 */
[----:B------:R-:W-:Y:S04]  /*2e3d0*/  STG.E.U16 [R62.64], R5 ;  /* 0x000000053e007986 */ /* 0x000fe8000c101506 */
[----:B--2---:R-:W-:Y:S04]  /*2e3e0*/  STL.64 [R1+0x108], R8 ;  /* 0x0001080801007387 */ /* 0x004fe80000100a00 */
[----:B------:R-:W-:Y:S04]  /*2e3f0*/  STG.E.U16 [R88.64], R4 ;  /* 0x0000000458007986 */ /* 0x000fe8000c101506 */
[----:B---3--:R-:W-:Y:S04]  /*2e400*/  STL.64 [R1+0xf0], R6 ;  /* 0x0000f00601007387 */ /* 0x008fe80000100a00 */
[----:B------:R-:W0:Y:S04]  /*2e410*/  LDS.64 R6, [R37+0xd000] ;  /* 0x00d0000025067984 */ /* 0x000e280000000a00 */
[----:B------:R-:W1:Y:S01]  /*2e420*/  LDS.64 R4, [R11+0xe000] ;  /* 0x00e000000b047984 */ /* 0x000e620000000a00 */
[----:B------:R-:W-:Y:S01]  /*2e430*/  IMAD.MOV.U32 R3, RZ, RZ, R14 ;  /* 0x000000ffff037224 */ /* 0x000fe200078e000e */
[----:B------:R-:W-:-:S02]  /*2e440*/  LEA.HI.X.SX32 R79, R0, R13, 0x1, P1 ;  /* 0x0000000d004f7211 */ /* 0x000fc400008f0eff */
[----:B------:R-:W-:Y:S04]  /*2e450*/  LDS.64 R16, [R36+0xe000] ;  /* 0x00e0000024107984 */ /* 0x000fe80000000a00 */
[----:B------:R2:W-:Y:S04]  /*2e460*/  STG.E.U16 [R90.64], R3 ;  /* 0x000000035a007986 */ /* 0x0005e8000c101506 */
[----:B0-----:R-:W-:Y:S04]  /*2e470*/  STL [R1+0xec], R7 ;  /* 0x0000ec0701007387 */ /* 0x001fe80000100800 */
[----:B-1----:R-:W-:Y:S04]  /*2e480*/  STL [R1+0xdc], R5 ;  /* 0x0000dc0501007387 */ /* 0x002fe80000100800 */
[----:B--2---:R-:W2:Y:S04]  /*2e490*/  LDL.LU R90, [R1+0x108] ;  /* 0x00010800015a7983 */ /* 0x004ea80000300800 */
[----:B------:R-:W3:Y:S01]  /*2e4a0*/  LDL.LU R91, [R1+0xf0] ;  /* 0x0000f000015b7983 */ /* 0x000ee20000300800 */
        /* <DEDUP_REMOVED lines=34> */
[CC--:B------:R-:W-:Y:S01]  /*2e6d0*/  LEA R8, P1, R0.reuse, R12.reuse, 0x1 ;  /* 0x0000000c00087211 */ /* 0x0c0fe200078208ff */
[----:B------:R-:W-:Y:S02]  /*2e6e0*/  IMAD.MOV.U32 R89, RZ, RZ, R4 ;  /* 0x000000ffff597224 */ /* 0x000fe400078e0004 */
[----:B------:R-:W0:Y:S01]  /*2e6f0*/  LDS.64 R4, [R47+0xe000] ;  /* 0x00e000002f047984 */ /* 0x000e220000000a00 */
[----:B------:R-:W-:Y:S02]  /*2e700*/  LEA.HI.X.SX32 R9, R0, R13, 0x1, P1 ;  /* 0x0000000d00097211 */ /* 0x000fe400008f0eff */
[----:B------:R-:W-:Y:S02]  /*2e710*/  LEA R18, P1, R2, R12, 0x1 ;  /* 0x0000000c02127211 */ /* 0x000fe400078208ff */
[----:B------:R-:W-:-:S02]  /*2e720*/  LEA R0, R119, R2, 0x1 ;  /* 0x0000000277007211 */ /* 0x000fc400078e08ff */
[----:B------:R-:W-:Y:S02]  /*2e730*/  LEA.HI.X.SX32 R19, R2, R13, 0x1, P1 ;  /* 0x0000000d02137211 */ /* 0x000fe400008f0eff */
[----:B------:R-:W1:Y:S01]  /*2e740*/  LDS.64 R2, [R37+0xe000] ;  /* 0x00e0000025027984 */ /* 0x000e620000000a00 */
[----:B------:R-:W-:-:S03]  /*2e750*/  MOV R118, R6 ;  /* 0x0000000600767202 */ /* 0x000fc60000000f00 */
[----:B0-----:R-:W-:Y:S04]  /*2e760*/  STL [R1+0xa4], R5 ;  /* 0x0000a40501007387 */ /* 0x001fe80000100800 */
[----:B------:R-:W-:Y:S04]  /*2e770*/  STL [R1+0x8c], R17 ;  /* 0x00008c1101007387 */ /* 0x000fe80000100800 */
[----:B-1----:R-:W-:Y:S04]  /*2e780*/  STL [R1+0xc00], R3 ;  /* 0x000c000301007387 */ /* 0x002fe80000100800 */
[----:B------:R-:W-:Y:S04]  /*2e790*/  STL [R1+0xc10], R59 ;  /* 0x000c103b01007387 */ /* 0x000fe80000100800 */
[----:B------:R-:W4:Y:S04]  /*2e7a0*/  LDL.LU R46, [R1+0x4a8] ;  /* 0x0004a800012e7983 */ /* 0x000f280000300800 */
[----:B------:R-:W4:Y:S04]  /*2e7b0*/  LDL.LU R51, [R1+0x498] ;  /* 0x0004980001337983 */ /* 0x000f280000300800 */
[----:B------:R-:W4:Y:S01]  /*2e7c0*/  LDL.LU R62, [R1+0x3f8] ;  /* 0x0003f800013e7983 */ /* 0x000f220000300800 */
[----:B------:R-:W-:Y:S01]  /*2e7d0*/  IMAD.MOV.U32 R88, RZ, RZ, R4 ;  /* 0x000000ffff587224 */ /* 0x000fe200078e0004 */
[----:B------:R-:W-:-:S02]  /*2e7e0*/  MOV R63, R16 ;  /* 0x00000010003f7202 */ /* 0x000fc40000000f00 */
[----:B--2---:R-:W-:Y:S04]  /*2e7f0*/  STG.E.U16 [R92.64], R90 ;  /* 0x0000005a5c007986 */ /* 0x004fe8000c101506 */
[----:B---3--:R-:W-:Y:S04]  /*2e800*/  STG.E.U16 [R98.64], R91 ;  /* 0x0000005b62007986 */ /* 0x008fe8000c101506 */
[----:B------:R0:W-:Y:S04]  /*2e810*/  STG.E.U16 [R100.64], R118 ;  /* 0x0000007664007986 */ /* 0x0001e8000c101506 */
[----:B0-----:R-:W2:Y:S04]  /*2e820*/  LDL.LU.64 R100, [R1] ;  /* 0x0000000001647983 */ /* 0x001ea80000300a00 */
[----:B------:R-:W3:Y:S04]  /*2e830*/  LDL.LU R59, [R1+0x3f0] ;  /* 0x0003f000013b7983 */ /* 0x000ee80000300800 */
[----:B------:R-:W-:Y:S04]  /*2e840*/  STL.64 [R1+0xc78], R52 ;  /* 0x000c783401007387 */ /* 0x000fe80000100a00 */
[----:B------:R-:W3:Y:S04]  /*2e850*/  LDL.LU R3, [R1+0x4a0] ;  /* 0x0004a00001037983 */ /* 0x000ee80000300800 */
[----:B------:R-:W-:Y:S04]  /*2e860*/  STG.E.U16 [R102.64], R89 ;  /* 0x0000005966007986 */ /* 0x000fe8000c101506 */
[----:B------:R-:W-:Y:S04]  /*2e870*/  STG.E.U16 [R108.64], R88 ;  /* 0x000000586c007986 */ /* 0x000fe8000c101506 */
[----:B------:R-:W-:Y:S04]  /*2e880*/  STG.E.U16 [R106.64], R63 ;  /* 0x0000003f6a007986 */ /* 0x000fe8000c101506 */
[----:B------:R0:W-:Y:S04]  /*2e890*/  STG.E.U16 [R104.64], R2 ;  /* 0x0000000268007986 */ /* 0x0001e8000c101506 */
[----:B0-----:R-:W3:Y:S04]  /*2e8a0*/  LDL.LU.64 R104, [R1+0x8] ;  /* 0x0000080001687983 */ /* 0x001ee80000300a00 */
[----:B------:R-:W3:Y:S04]  /*2e8b0*/  LDL.LU R92, [R1+0x480] ;  /* 0x00048000015c7983 */ /* 0x000ee80000300800 */
[----:B------:R-:W3:Y:S04]  /*2e8c0*/  LDL.LU.64 R106, [R1+0x10] ;  /* 0x00001000016a7983 */ /* 0x000ee80000300a00 */
[----:B------:R-:W3:Y:S01]  /*2e8d0*/  LDL.LU R93, [R1+0x3e8] ;  /* 0x0003e800015d7983 */ /* 0x000ee20000300800 */
[----:B------:R-:W-:Y:S01]  /*2e8e0*/  LEA R6, P1, R0, R12, 0x1 ;  /* 0x0000000c00067211 */ /* 0x000fe200078208ff */
[----:B------:R-:W-:-:S02]  /*2e8f0*/  IMAD R4, R119, 0x2, R0 ;  /* 0x0000000277047824 */ /* 0x000fc400078e0200 */
[----:B------:R-:W-:Y:S01]  /*2e900*/  STG.E.U16 [R114.64], R58 ;  /* 0x0000003a72007986 */ /* 0x000fe2000c101506 */
[-C--:B------:R-:W-:Y:S01]  /*2e910*/  LEA.HI.X.SX32 R7, R0, R13.reuse, 0x1, P1 ;  /* 0x0000000d00077211 */ /* 0x080fe200008f0eff */
[C---:B------:R-:W-:Y:S01]  /*2e920*/  IMAD R0, R119.reuse, 0x2, R4 ;  /* 0x0000000277007824 */ /* 0x040fe200078e0204 */
[CC--:B------:R-:W-:Y:S01]  /*2e930*/  LEA R16, P1, R4.reuse, R12.reuse, 0x1 ;  /* 0x0000000c04107211 */ /* 0x0c0fe200078208ff */
[----:B------:R-:W3:Y:S02]  /*2e940*/  LDL.LU.64 R102, [R1+0xa8] ;  /* 0x0000a80001667983 */ /* 0x000ee40000300a00 */
[----:B------:R-:W-:Y:S01]  /*2e950*/  IMAD R24, R119, 0x2, R0 ;  /* 0x0000000277187824 */ /* 0x000fe200078e0200 */
[----:B------:R-:W-:Y:S02]  /*2e960*/  LEA.HI.X.SX32 R17, R4, R13, 0x1, P1 ;  /* 0x0000000d04117211 */ /* 0x000fe400008f0eff */
        /* <DEDUP_REMOVED lines=12> */
[----:B------:R-:W-:Y:S02]  /*2ea30*/  LEA R31, R119, R0, 0x1 ;  /* 0x00000000771f7211 */ /* 0x000fe400078e08ff */
[----:B------:R-:W-:Y:S02]  /*2ea40*/  LEA.HI.X.SX32 R29, R0, R13, 0x1, P1 ;  /* 0x0000000d001d7211 */ /* 0x000fe400008f0eff */
[----:B------:R-:W-:Y:S01]  /*2ea50*/  LEA R30, P1, R31, R12, 0x1 ;  /* 0x0000000c1f1e7211 */ /* 0x000fe200078208ff */
[----:B------:R-:W-:-:S03]  /*2ea60*/  IMAD R0, R119, 0x2, R31 ;  /* 0x0000000277007824 */ /* 0x000fc600078e021f */
[----:B------:R-:W-:Y:S01]  /*2ea70*/  LEA.HI.X.SX32 R31, R31, R13, 0x1, P1 ;  /* 0x0000000d1f1f7211 */ /* 0x000fe200008f0eff */
[----:B------:R-:W-:Y:S01]  /*2ea80*/  IMAD R35, R119, 0x2, R0 ;  /* 0x0000000277237824 */ /* 0x000fe200078e0200 */
[----:B------:R-:W-:-:S04]  /*2ea90*/  LEA R32, P1, R0, R12, 0x1 ;  /* 0x0000000c00207211 */ /* 0x000fc800078208ff */
[----:B------:R-:W-:Y:S02]  /*2eaa0*/  LEA.HI.X.SX32 R33, R0, R13, 0x1, P1 ;  /* 0x0000000d00217211 */ /* 0x000fe400008f0eff */
[-C--:B------:R-:W-:Y:S02]  /*2eab0*/  LEA R34, P1, R35, R12.reuse, 0x1 ;  /* 0x0000000c23227211 */ /* 0x080fe400078208ff */
[----:B------:R-:W-:Y:S02]  /*2eac0*/  LEA R0, R119, R35, 0x1 ;  /* 0x0000002377007211 */ /* 0x000fe400078e08ff */
        /* <DEDUP_REMOVED lines=9> */
[-C--:B------:R-:W-:Y:S02]  /*2eb60*/  LEA.HI.X.SX32 R41, R0, R13.reuse, 0x1, P1 ;  /* 0x0000000d00297211 */ /* 0x080fe400008f0eff */
[-C--:B------:R-:W-:Y:S01]  /*2eb70*/  LEA R42, P1, R43, R12.reuse, 0x1 ;  /* 0x0000000c2b2a7211 */ /* 0x080fe200078208ff */
[----:B------:R-:W-:Y:S01]  /*2eb80*/  IMAD R0, R119, 0x2, R43 ;  /* 0x0000000277007824 */ /* 0x000fe200078e022b */
[----:B----4-:R-:W-:Y:S01]  /*2eb90*/  PRMT R2, R46, 0x7632, R2 ;  /* 0x000076322e027816 */ /* 0x010fe20000000002 */
[----:B------:R-:W-:Y:S01]  /*2eba0*/  STG.E.U16 [R112.64], R56 ;  /* 0x0000003870007986 */ /* 0x000fe2000c101506 */
[-C--:B------:R-:W-:Y:S01]  /*2ebb0*/  LEA.HI.X.SX32 R43, R43, R13.reuse, 0x1, P1 ;  /* 0x0000000d2b2b7211 */ /* 0x080fe200008f0eff */
[----:B------:R-:W-:Y:S01]  /*2ebc0*/  IMAD R47, R119, 0x2, R0 ;  /* 0x00000002772f7824 */ /* 0x000fe200078e0200 */
[C---:B------:R-:W-:Y:S01]  /*2ebd0*/  LEA R44, P1, R0.reuse, R12, 0x1 ;  /* 0x0000000c002c7211 */ /* 0x040fe200078208ff */
[----:B------:R-:W-:Y:S04]  /*2ebe0*/  STG.E.U16 [R110.64], R54 ;  /* 0x000000366e007986 */ /* 0x000fe8000c101506 */
[----:B------:R-:W-:Y:S01]  /*2ebf0*/  STG.E.U16 [R116.64], R52 ;  /* 0x0000003474007986 */ /* 0x000fe2000c101506 */
[----:B------:R-:W-:-:S03]  /*2ec00*/  LEA.HI.X.SX32 R45, R0, R13, 0x1, P1 ;  /* 0x0000000d002d7211 */ /* 0x000fc600008f0eff */
[----:B------:R0:W-:Y:S01]  /*2ec10*/  STG.E.U16 [R120.64], R2 ;  /* 0x0000000278007986 */ /* 0x0001e2000c101506 */
[-C--:B------:R-:W-:Y:S02]  /*2ec20*/  LEA R46, P1, R47, R12.reuse, 0x1 ;  /* 0x0000000c2f2e7211 */ /* 0x080fe400078208ff */
[----:B------:R-:W-:Y:S02]  /*2ec30*/  LEA R0, R119, R47, 0x1 ;  /* 0x0000002f77007211 */ /* 0x000fe400078e08ff */
[----:B------:R-:W-:Y:S02]  /*2ec40*/  LEA.HI.X.SX32 R47, R47, R13, 0x1, P1 ;  /* 0x0000000d2f2f7211 */ /* 0x000fe400008f0eff */
[----:B0-----:R-:W-:Y:S01]  /*2ec50*/  PRMT R2, R51, 0x7632, R2 ;  /* 0x0000763233027816 */ /* 0x001fe20000000002 */
[----:B------:R-:W-:Y:S01]  /*2ec60*/  IMAD R51, R119, 0x2, R0 ;  /* 0x0000000277337824 */ /* 0x000fe200078e0200 */
[----:B------:R-:W-:-:S03]  /*2ec70*/  LEA R48, P1, R0, R12, 0x1 ;  /* 0x0000000c00307211 */ /* 0x000fc600078208ff */
[----:B------:R0:W-:Y:S01]  /*2ec80*/  STG.E.U16 [R122.64], R2 ;  /* 0x000000027a007986 */ /* 0x0001e2000c101506 */
[-C--:B------:R-:W-:Y:S01]  /*2ec90*/  LEA.HI.X.SX32 R49, R0, R13.reuse, 0x1, P1 ;  /* 0x0000000d00317211 */ /* 0x080fe200008f0eff */
[----:B------:R-:W-:Y:S01]  /*2eca0*/  IMAD R0, R119, 0x2, R51 ;  /* 0x0000000277007824 */ /* 0x000fe200078e0233 */
[CC--:B------:R-:W-:Y:S02]  /*2ecb0*/  LEA R50, P1, R51.reuse, R12.reuse, 0x1 ;  /* 0x0000000c33327211 */ /* 0x0c0fe400078208ff */
[----:B0-----:R-:W-:Y:S02]  /*2ecc0*/  PRMT R2, R62, 0x7632, R2 ;  /* 0x000076323e027816 */ /* 0x001fe40000000002 */
[----:B------:R-:W-:Y:S02]  /*2ecd0*/  LEA.HI.X.SX32 R51, R51, R13, 0x1, P1 ;  /* 0x0000000d33337211 */ /* 0x000fe400008f0eff */
[----:B------:R-:W-:Y:S02]  /*2ece0*/  LEA R98, P1, R0, R12, 0x1 ;  /* 0x0000000c00627211 */ /* 0x000fe400078208ff */
[----:B------:R-:W-:-:S02]  /*2ecf0*/  LEA R62, R119, R0, 0x1 ;  /* 0x00000000773e7211 */ /* 0x000fc400078e08ff */
[----:B------:R-:W-:Y:S02]  /*2ed00*/  LEA.HI.X.SX32 R99, R0, R13, 0x1, P1 ;  /* 0x0000000d00637211 */ /* 0x000fe400008f0eff */
[----:B------:R-:W-:Y:S01]  /*2ed10*/  LEA R52, P1, R62, R12, 0x1 ;  /* 0x0000000c3e347211 */ /* 0x000fe200078208ff */
[----:B------:R-:W-:-:S03]  /*2ed20*/  IMAD R0, R119, 0x2, R62 ;  /* 0x0000000277007824 */ /* 0x000fc600078e023e */
[----:B------:R-:W-:Y:S01]  /*2ed30*/  LEA.HI.X.SX32 R53, R62, R13, 0x1, P1 ;  /* 0x0000000d3e357211 */ /* 0x000fe200008f0eff */
[----:B------:R-:W-:Y:S01]  /*2ed40*/  IMAD R62, R119, 0x2, R0 ;  /* 0x00000002773e7824 */ /* 0x000fe200078e0200 */
[----:B--2---:R3:W-:Y:S02]  /*2ed50*/  STG.E.U16 [R100.64], R2 ;  /* 0x0000000264007986 */ /* 0x0047e4000c101506 */
[----:B---3--:R-:W-:Y:S02]  /*2ed60*/  PRMT R2, R59, 0x7632, R2 ;  /* 0x000076323b027816 */ /* 0x008fe40000000002 */
[----:B------:R-:W2:Y:S01]  /*2ed70*/  LDL.LU R59, [R1+0x3d8] ;  /* 0x0003d800013b7983 */ /* 0x000ea20000300800 */
[----:B------:R-:W-:-:S03]  /*2ed80*/  LEA R100, P1, R0, R12, 0x1 ;  /* 0x0000000c00647211 */ /* 0x000fc600078208ff */
[----:B------:R-:W3:Y:S01]  /*2ed90*/  LDL.LU.64 R108, [R1+0x18] ;  /* 0x00001800016c7983 */ /* 0x000ee20000300a00 */
[----:B------:R-:W-:-:S03]  /*2eda0*/  LEA.HI.X.SX32 R101, R0, R13, 0x1, P1 ;  /* 0x0000000d00657211 */ /* 0x000fc600008f0eff */
[----:B------:R0:W-:Y:S02]  /*2edb0*/  STG.E.U16 [R124.64], R2 ;  /* 0x000000027c007986 */ /* 0x0001e4000c101506 */
[----:B0-----:R-:W-:Y:S02]  /*2edc0*/  PRMT R2, R3, 0x7632, R2 ;  /* 0x0000763203027816 */ /* 0x001fe40000000002 */
[----:B------:R-:W4:Y:S04]  /*2edd0*/  LDL.LU R3, [R1+0x3d0] ;  /* 0x0003d00001037983 */ /* 0x000f280000300800 */
[----:B------:R0:W-:Y:S01]  /*2ede0*/  STL.64 [R1+0x1b8], R100 ;  /* 0x0001b86401007387 */ /* 0x0001e20000100a00 */
[----:B------:R-:W-:-:S03]  /*2edf0*/  LEA R0, R119, R62, 0x1 ;  /* 0x0000003e77007211 */ /* 0x000fc600078e08ff */
[----:B------:R1:W-:Y:S01]  /*2ee00*/  STG.E.U16 [R104.64], R2 ;  /* 0x0000000268007986 */ /* 0x0003e2000c101506 */
[----:B0-----:R-:W-:-:S04]  /*2ee10*/  LEA R100, P1, R62, R12, 0x1 ;  /* 0x0000000c3e647211 */ /* 0x001fc800078208ff */
[----:B------:R-:W-:Y:S01]  /*2ee20*/  LEA.HI.X.SX32 R101, R62, R13, 0x1, P1 ;  /* 0x0000000d3e657211 */ /* 0x000fe200008f0eff */
[----:B-1----:R-:W4:Y:S01]  /*2ee30*/  LDL.LU.64 R104, [R1+0x98] ;  /* 0x0000980001687983 */ /* 0x002f220000300a00 */
[----:B------:R-:W-:-:S03]  /*2ee40*/  PRMT R2, R92, 0x7632, R2 ;  /* 0x000076325c027816 */ /* 0x000fc60000000002 */
[----:B------:R-:W4:Y:S04]  /*2ee50*/  LDL.LU R92, [R1+0x3c0] ;  /* 0x0003c000015c7983 */ /* 0x000f280000300800 */
[----:B------:R0:W-:Y:S04]  /*2ee60*/  STL.64 [R1+0x1e0], R100 ;  /* 0x0001e06401007387 */ /* 0x0001e80000100a00 */
[----:B------:R1:W-:Y:S01]  /*2ee70*/  STG.E.U16 [R106.64], R2 ;  /* 0x000000026a007986 */ /* 0x0003e2000c101506 */
[----:B0-----:R-:W-:-:S04]  /*2ee80*/  LEA R100, P1, R0, R12, 0x1 ;  /* 0x0000000c00647211 */ /* 0x001fc800078208ff */
[----:B------:R-:W-:Y:S01]  /*2ee90*/  LEA.HI.X.SX32 R101, R0, R13, 0x1, P1 ;  /* 0x0000000d00657211 */ /* 0x000fe200008f0eff */
[----:B-1----:R-:W4:Y:S01]  /*2eea0*/  LDL.LU.64 R106, [R1+0x20] ;  /* 0x00002000016a7983 */ /* 0x002f220000300a00 */
[----:B------:R-:W-:-:S03]  /*2eeb0*/  PRMT R2, R93, 0x7632, R2 ;  /* 0x000076325d027816 */ /* 0x000fc60000000002 */
[----:B------:R0:W-:Y:S04]  /*2eec0*/  STL.64 [R1+0x1d8], R100 ;  /* 0x0001d86401007387 */ /* 0x0001e80000100a00 */
[----:B------:R-:W4:Y:S01]  /*2eed0*/  LDL.LU R93, [R1+0x3b8] ;  /* 0x0003b800015d7983 */ /* 0x000f220000300800 */
[----:B------:R-:W-:-:S05]  /*2eee0*/  IMAD R62, R119, 0x2, R0 ;  /* 0x00000002773e7824 */ /* 0x000fca00078e0200 */
[----:B0-----:R-:W-:Y:S01]  /*2eef0*/  LEA R100, P1, R62, R12, 0x1 ;  /* 0x0000000c3e647211 */ /* 0x001fe200078208ff */
[----:B------:R-:W-:-:S03]  /*2ef00*/  IMAD R0, R119, 0x2, R62 ;  /* 0x0000000277007824 */ /* 0x000fc600078e023e */
[----:B------:R-:W-:-:S05]  /*2ef10*/  LEA.HI.X.SX32 R101, R62, R13, 0x1, P1 ;  /* 0x0000000d3e657211 */ /* 0x000fca00008f0eff */
[----:B------:R0:W-:Y:S02]  /*2ef20*/  STL.64 [R1+0x1d0], R100 ;  /* 0x0001d06401007387 */ /* 0x0001e40000100a00 */
[----:B0-----:R-:W-:-:S04]  /*2ef30*/  LEA R100, P1, R0, R12, 0x1 ;  /* 0x0000000c00647211 */ /* 0x001fc800078208ff */
[----:B------:R-:W-:Y:S01]  /*2ef40*/  LEA.HI.X.SX32 R101, R0, R13, 0x1, P1 ;  /* 0x0000000d00657211 */ /* 0x000fe200008f0eff */
[----:B------:R-:W-:Y:S04]  /*2ef50*/  STG.E.U16 [R102.64], R2 ;  /* 0x0000000266007986 */ /* 0x000fe8000c101506 */
[----:B------:R0:W-:Y:S01]  /*2ef60*/  STL.64 [R1+0x268], R100 ;  /* 0x0002686401007387 */ /* 0x0001e20000100a00 */
[----:B------:R-:W-:-:S03]  /*2ef70*/  LEA R62, R119, R0, 0x1 ;  /* 0x00000000773e7211 */ /* 0x000fc600078e08ff */
[----:B0-----:R-:W4:Y:S01]  /*2ef80*/  LDL.LU.64 R100, [R1+0x28] ;  /* 0x0000280001647983 */ /* 0x001f220000300a00 */
[----:B------:R-:W-:Y:S01]  /*2ef90*/  LEA R102, P1, R62, R12, 0x1 ;  /* 0x0000000c3e667211 */ /* 0x000fe200078208ff */
[----:B------:R-:W-:-:S03]  /*2efa0*/  IMAD R0, R119, 0x2, R62 ;  /* 0x0000000277007824 */ /* 0x000fc600078e023e */
[----:B------:R-:W-:Y:S01]  /*2efb0*/  LEA.HI.X.SX32 R103, R62, R13, 0x1, P1 ;  /* 0x0000000d3e677211 */ /* 0x000fe200008f0eff */
[----:B------:R-:W-:Y:S01]  /*2efc0*/  IMAD R62, R119, 0x2, R0 ;  /* 0x00000002773e7824 */ /* 0x000fe200078e0200 */
[----:B--2---:R-:W-:Y:S02]  /*2efd0*/  PRMT R2, R59, 0x7632, R2 ;  /* 0x000076323b027816 */ /* 0x004fe40000000002 */
[----:B------:R-:W2:Y:S04]  /*2efe0*/  LDL.LU R59, [R1+0x3a8] ;  /* 0x0003a800013b7983 */ /* 0x000ea80000300800 */
[----:B---3--:R0:W-:Y:S04]  /*2eff0*/  STG.E.U16 [R108.64], R2 ;  /* 0x000000026c007986 */ /* 0x0081e8000c101506 */
[----:B0-----:R-:W3:Y:S04]  /*2f000*/  LDL.LU.64 R108, [R1+0x30] ;  /* 0x00003000016c7983 */ /* 0x001ee80000300a00 */
[----:B------:R0:W-:Y:S01]  /*2f010*/  STL.64 [R1+0x260], R102 ;  /* 0x0002606601007387 */ /* 0x0001e20000100a00 */
[----:B----4-:R-:W-:-:S03]  /*2f020*/  PRMT R2, R3, 0x7632, R2 ;  /* 0x0000763203027816 */ /* 0x010fc60000000002 */
[----:B------:R-:W4:Y:S01]  /*2f030*/  LDL.LU R3, [R1+0x3a0] ;  /* 0x0003a00001037983 */ /* 0x000f220000300800 */
[----:B0-----:R-:W-:-:S04]  /*2f040*/  LEA R102, P1, R0, R12, 0x1 ;  /* 0x0000000c00667211 */ /* 0x001fc800078208ff */
[----:B------:R-:W-:-:S05]  /*2f050*/  LEA.HI.X.SX32 R103, R0, R13, 0x1, P1 ;  /* 0x0000000d00677211 */ /* 0x000fca00008f0eff */
        /* <DEDUP_REMOVED lines=20> */
[----:B------:R0:W-:Y:S01]  /*2f1a0*/  STL.64 [R1+0x288], R102 ;  /* 0x0002886601007387 */ /* 0x0001e20000100a00 */
[C---:B------:R-:W-:Y:S02]  /*2f1b0*/  LEA R62, R119.reuse, R0, 0x1 ;  /* 0x00000000773e7211 */ /* 0x040fe400078e08ff */
[C---:B0-----:R-:W-:Y:S01]  /*2f1c0*/  LEA R102, P1, R0.reuse, R12, 0x1 ;  /* 0x0000000c00667211 */ /* 0x041fe200078208ff */
[----:B------:R0:W-:Y:S03]  /*2f1d0*/  STG.E.U16 [R100.64], R2 ;  /* 0x0000000264007986 */ /* 0x0001e6000c101506 */
[----:B------:R-:W-:Y:S01]  /*2f1e0*/  LEA.HI.X.SX32 R103, R0, R13, 0x1, P1 ;  /* 0x0000000d00677211 */ /* 0x000fe200008f0eff */
[----:B0-----:R-:W4:Y:S01]  /*2f1f0*/  LDL.LU.64 R100, [R1+0x80] ;  /* 0x0000800001647983 */ /* 0x001f220000300a00 */
[----:B------:R-:W-:Y:S01]  /*2f200*/  IMAD R0, R119, 0x2, R62 ;  /* 0x0000000277007824 */ /* 0x000fe200078e023e */
[----:B--2---:R-:W-:-:S02]  /*2f210*/  PRMT R2, R59, 0x7632, R2 ;  /* 0x000076323b027816 */ /* 0x004fc40000000002 */
[----:B------:R-:W2:Y:S04]  /*2f220*/  LDL.LU R59, [R1+0x378] ;  /* 0x00037800013b7983 */ /* 0x000ea80000300800 */
[----:B------:R0:W-:Y:S02]  /*2f230*/  STL.64 [R1+0x2c8], R102 ;  /* 0x0002c86601007387 */ /* 0x0001e40000100a00 */
[C---:B0-----:R-:W-:Y:S02]  /*2f240*/  LEA R102, P1, R62.reuse, R12, 0x1 ;  /* 0x0000000c3e667211 */ /* 0x041fe400078208ff */
[----:B---3--:R0:W-:Y:S02]  /*2f250*/  STG.E.U16 [R108.64], R2 ;  /* 0x000000026c007986 */ /* 0x0081e4000c101506 */
[----:B------:R-:W-:Y:S01]  /*2f260*/  LEA.HI.X.SX32 R103, R62, R13, 0x1, P1 ;  /* 0x0000000d3e677211 */ /* 0x000fe200008f0eff */
[----:B------:R-:W-:Y:S01]  /*2f270*/  IMAD R62, R119, 0x2, R0 ;  /* 0x00000002773e7824 */ /* 0x000fe200078e0200 */
        /* <DEDUP_REMOVED lines=10> */
[----:B------:R-:W-:Y:S02]  /*2f320*/  LEA.HI.X.SX32 R103, R62, R13, 0x1, P1 ;  /* 0x0000000d3e677211 */ /* 0x000fe400008f0eff */
[----:B-1----:R-:W-:Y:S02]  /*2f330*/  PRMT R2, R92, 0x7632, R2 ;  /* 0x000076325c027816 */ /* 0x002fe40000000002 */
[----:B------:R-:W4:Y:S04]  /*2f340*/  LDL.LU R92, [R1+0x360] ;  /* 0x00036000015c7983 */ /* 0x000f280000300800 */
[----:B------:R0:W-:Y:S02]  /*2f350*/  STL.64 [R1+0x2f8], R102 ;  /* 0x0002f86601007387 */ /* 0x0001e40000100a00 */
[----:B0-----:R-:W-:-:S04]  /*2f360*/  LEA R102, P1, R0, R12, 0x1 ;  /* 0x0000000c00667211 */ /* 0x001fc800078208ff */
[----:B------:R-:W-:Y:S01]  /*2f370*/  LEA.HI.X.SX32 R103, R0, R13, 0x1, P1 ;  /* 0x0000000d00677211 */ /* 0x000fe200008f0eff */
[----:B------:R0:W-:Y:S04]  /*2f380*/  STG.E.U16 [R106.64], R2 ;  /* 0x000000026a007986 */ /* 0x0001e8000c101506 */
[----:B------:R1:W-:Y:S01]  /*2f390*/  STL.64 [R1+0x2e8], R102 ;  /* 0x0002e86601007387 */ /* 0x0003e20000100a00 */
[----:B0-----:R-:W-:-:S03]  /*2f3a0*/  PRMT R2, R93, 0x7632, R2 ;  /* 0x000076325d027816 */ /* 0x001fc60000000002 */
[----:B-1----:R-:W4:Y:S04]  /*2f3b0*/  LDL.LU.64 R102, [R1+0x48] ;  /* 0x0000480001667983 */ /* 0x002f280000300a00 */
[----:B------:R-:W4:Y:S01]  /*2f3c0*/  LDL.LU R93, [R1+0x358] ;  /* 0x00035800015d7983 */ /* 0x000f220000300800 */
[----:B------:R-:W-:-:S05]  /*2f3d0*/  IMAD R62, R119, 0x2, R0 ;  /* 0x00000002773e7824 */ /* 0x000fca00078e0200 */
[----:B------:R-:W-:-:S04]  /*2f3e0*/  LEA R104, P1, R62, R12, 0x1 ;  /* 0x0000000c3e687211 */ /* 0x000fc800078208ff */
[----:B------:R-:W-:Y:S01]  /*2f3f0*/  LEA.HI.X.SX32 R105, R62, R13, 0x1, P1 ;  /* 0x0000000d3e697211 */ /* 0x000fe200008f0eff */
[----:B------:R-:W-:-:S04]  /*2f400*/  IMAD R0, R119, 0x2, R62 ;  /* 0x0000000277007824 */ /* 0x000fc800078e023e */
[----:B------:R0:W-:Y:S04]  /*2f410*/  STL.64 [R1+0x2e0], R104 ;  /* 0x0002e06801007387 */ /* 0x0001e80000100a00 */
[----:B------:R1:W-:Y:S01]  /*2f420*/  STG.E.U16 [R100.64], R2 ;  /* 0x0000000264007986 */ /* 0x0003e2000c101506 */
[C---:B------:R-:W-:Y:S02]  /*2f430*/  LEA R62, R119.reuse, R0, 0x1 ;  /* 0x00000000773e7211 */ /* 0x040fe400078e08ff */
[C---:B0-----:R-:W-:Y:S01]  /*2f440*/  LEA R104, P1, R0.reuse, R12, 0x1 ;  /* 0x0000000c00687211 */ /* 0x041fe200078208ff */
[----:B-1----:R-:W4:Y:S03]  /*2f450*/  LDL.LU.64 R100, [R1+0x78] ;  /* 0x0000780001647983 */ /* 0x002f260000300a00 */
[----:B------:R-:W-:Y:S01]  /*2f460*/  LEA.HI.X.SX32 R105, R0, R13, 0x1, P1 ;  /* 0x0000000d00697211 */ /* 0x000fe200008f0eff */
[----:B------:R-:W-:Y:S01]  /*2f470*/  IMAD R0, R119, 0x2, R62 ;  /* 0x0000000277007824 */ /* 0x000fe200078e023e */
[----:B--2---:R-:W-:-:S02]  /*2f480*/  PRMT R2, R59, 0x7632, R2 ;  /* 0x000076323b027816 */ /* 0x004fc40000000002 */
[----:B------:R-:W2:Y:S04]  /*2f490*/  LDL.LU R59, [R1+0x348] ;  /* 0x00034800013b7983 */ /* 0x000ea80000300800 */
[----:B------:R0:W-:Y:S02]  /*2f4a0*/  STL.64 [R1+0x320], R104 ;  /* 0x0003206801007387 */ /* 0x0001e40000100a00 */
[----:B0-----:R-:W-:-:S04]  /*2f4b0*/  LEA R104, P1, R62, R12, 0x1 ;  /* 0x0000000c3e687211 */ /* 0x001fc800078208ff */
[----:B------:R-:W-:-:S05]  /*2f4c0*/  LEA.HI.X.SX32 R105, R62, R13, 0x1, P1 ;  /* 0x0000000d3e697211 */ /* 0x000fca00008f0eff */
[----:B------:R0:W-:Y:S04]  /*2f4d0*/  STL.64 [R1+0x318], R104 ;  /* 0x0003186801007387 */ /* 0x0001e80000100a00 */
[----:B---3--:R4:W-:Y:S01]  /*2f4e0*/  STG.E.U16 [R108.64], R2 ;  /* 0x000000026c007986 */ /* 0x0089e2000c101506 */
[----:B------:R-:W-:Y:S01]  /*2f4f0*/  IMAD R62, R119, 0x2, R0 ;  /* 0x00000002773e7824 */ /* 0x000fe200078e0200 */
[C---:B0-----:R-:W-:Y:S02]  /*2f500*/  LEA R104, P1, R0.reuse, R12, 0x1 ;  /* 0x0000000c00687211 */ /* 0x041fe400078208ff */
[----:B----4-:R-:W-:Y:S02]  /*2f510*/  PRMT R2, R3, 0x7632, R2 ;  /* 0x0000763203027816 */ /* 0x010fe40000000002 */
[----:B------:R-:W3:Y:S01]  /*2f520*/  LDL.LU R3, [R1+0x340] ;  /* 0x0003400001037983 */ /* 0x000ee20000300800 */
[----:B------:R-:W-:-:S02]  /*2f530*/  LEA.HI.X.SX32 R105, R0, R13, 0x1, P1 ;  /* 0x0000000d00697211 */ /* 0x000fc400008f0eff */
[----:B------:R-:W-:Y:S01]  /*2f540*/  LEA R0, R119, R62, 0x1 ;  /* 0x0000003e77007211 */ /* 0x000fe200078e08ff */
[----:B------:R-:W-:Y:S04]  /*2f550*/  STG.E.U16 [R96.64], R2 ;  /* 0x0000000260007986 */ /* 0x000fe8000c101506 */
[----:B------:R0:W-:Y:S04]  /*2f560*/  STL.64 [R1+0x310], R104 ;  /* 0x0003106801007387 */ /* 0x0001e80000100a00 */
[----:B------:R-:W4:Y:S01]  /*2f570*/  LDL.LU.64 R114, [R1+0x70] ;  /* 0x0000700001727983 */ /* 0x000f220000300a00 */
[----:B0-----:R-:W-:-:S04]  /*2f580*/  LEA R104, P1, R62, R12, 0x1 ;  /* 0x0000000c3e687211 */ /* 0x001fc800078208ff */
[-C--:B------:R-:W-:Y:S02]  /*2f590*/  LEA.HI.X.SX32 R105, R62, R13.reuse, 0x1, P1 ;  /* 0x0000000d3e697211 */ /* 0x080fe400008f0eff */
[----:B------:R-:W-:Y:S02]  /*2f5a0*/  LEA R96, P1, R0, R12, 0x1 ;  /* 0x0000000c00607211 */ /* 0x000fe400078208ff */
[----:B------:R-:W-:Y:S02]  /*2f5b0*/  PRMT R2, R92, 0x7632, R2 ;  /* 0x000076325c027816 */ /* 0x000fe40000000002 */
[----:B------:R-:W4:Y:S01]  /*2f5c0*/  LDL.LU R92, [R1+0x328] ;  /* 0x00032800015c7983 */ /* 0x000f220000300800 */
[----:B------:R-:W-:-:S03]  /*2f5d0*/  LEA.HI.X.SX32 R97, R0, R13, 0x1, P1 ;  /* 0x0000000d00617211 */ /* 0x000fc600008f0eff */
[----:B------:R0:W-:Y:S04]  /*2f5e0*/  STL.64 [R1+0x338], R104 ;  /* 0x0003386801007387 */ /* 0x0001e80000100a00 */
[----:B0-----:R-:W4:Y:S04]  /*2f5f0*/  LDL.LU.64 R104, [R1+0x50] ;  /* 0x0000500001687983 */ /* 0x001f280000300a00 */
[----:B------:R-:W-:Y:S04]  /*2f600*/  STL.64 [R1+0x490], R96 ;  /* 0x0004906001007387 */ /* 0x000fe80000100a00 */
[----:B------:R0:W-:Y:S02]  /*2f610*/  STG.E.U16 [R102.64], R2 ;  /* 0x0000000266007986 */ /* 0x0001e4000c101506 */
[----:B0-----:R-:W-:-:S02]  /*2f620*/  PRMT R2, R93, 0x7632, R2 ;  /* 0x000076325d027816 */ /* 0x001fc40000000002 */
[----:B------:R-:W4:Y:S01]  /*2f630*/  LDL.LU R93, [R1+0x308] ;  /* 0x00030800015d7983 */ /* 0x000f220000300800 */
[----:B------:R-:W-:-:S05]  /*2f640*/  IMAD R62, R119, 0x2, R0 ;  /* 0x00000002773e7824 */ /* 0x000fca00078e0200 */
[----:B------:R-:W-:Y:S01]  /*2f650*/  LEA R96, P1, R62, R12, 0x1 ;  /* 0x0000000c3e607211 */ /* 0x000fe200078208ff */
[----:B------:R-:W-:-:S03]  /*2f660*/  IMAD R0, R119, 0x2, R62 ;  /* 0x0000000277007824 */ /* 0x000fc600078e023e */
[----:B------:R-:W-:-:S05]  /*2f670*/  LEA.HI.X.SX32 R97, R62, R13, 0x1, P1 ;  /* 0x0000000d3e617211 */ /* 0x000fca00008f0eff */
[----:B------:R0:W-:Y:S04]  /*2f680*/  STL.64 [R1+0x3e0], R96 ;  /* 0x0003e06001007387 */ /* 0x0001e80000100a00 */
[----:B------:R-:W4:Y:S01]  /*2f690*/  LDL.LU.64 R106, [R1+0x58] ;  /* 0x00005800016a7983 */ /* 0x000f220000300a00 */
[----:B------:R-:W-:-:S03]  /*2f6a0*/  LEA R62, R119, R0, 0x1 ;  /* 0x00000000773e7211 */ /* 0x000fc600078e08ff */
[----:B------:R-:W4:Y:S01]  /*2f6b0*/  LDL.LU R109, [R1+0x300] ;  /* 0x00030000016d7983 */ /* 0x000f220000300800 */
[----:B0-----:R-:W-:-:S03]  /*2f6c0*/  LEA R96, P1, R0, R12, 0x1 ;  /* 0x0000000c00607211 */ /* 0x001fc600078208ff */
[----:B------:R0:W-:Y:S01]  /*2f6d0*/  STG.E.U16 [R100.64], R2 ;  /* 0x0000000264007986 */ /* 0x0001e2000c101506 */
[----:B------:R-:W-:Y:S01]  /*2f6e0*/  LEA.HI.X.SX32 R97, R0, R13, 0x1, P1 ;  /* 0x0000000d00617211 */ /* 0x000fe200008f0eff */
[----:B------:R-:W-:Y:S02]  /*2f6f0*/  IMAD R0, R119, 0x2, R62 ;  /* 0x0000000277007824 */ /* 0x000fe400078e023e */
[----:B0-----:R-:W4:Y:S04]  /*2f700*/  LDL.LU.64 R100, [R1+0x60] ;  /* 0x0000600001647983 */ /* 0x001f280000300a00 */
[----:B------:R0:W-:Y:S02]  /*2f710*/  STL.64 [R1+0x3c8], R96 ;  /* 0x0003c86001007387 */ /* 0x0001e40000100a00 */
[----:B0-----:R-:W-:-:S04]  /*2f720*/  LEA R96, P1, R62, R12, 0x1 ;  /* 0x0000000c3e607211 */ /* 0x001fc800078208ff */
[----:B------:R-:W-:Y:S01]  /*2f730*/  LEA.HI.X.SX32 R97, R62, R13, 0x1, P1 ;  /* 0x0000000d3e617211 */ /* 0x000fe200008f0eff */
[----:B------:R-:W-:-:S04]  /*2f740*/  IMAD R62, R119, 0x2, R0 ;  /* 0x00000002773e7824 */ /* 0x000fc800078e0200 */
[----:B------:R-:W-:Y:S01]  /*2f750*/  STL.64 [R1+0x3b0], R96 ;  /* 0x0003b06001007387 */ /* 0x000fe20000100a00 */
[----:B--2---:R-:W-:-:S03]  /*2f760*/  PRMT R2, R59, 0x7632, R2 ;  /* 0x000076323b027816 */ /* 0x004fc60000000002 */
[----:B------:R-:W2:Y:S04]  /*2f770*/  LDL.LU R59, [R1+0x2f0] ;  /* 0x0002f000013b7983 */ /* 0x000ea80000300800 */
[----:B------:R0:W-:Y:S04]  /*2f780*/  STG.E.U16 [R94.64], R2 ;  /* 0x000000025e007986 */ /* 0x0001e8000c101506 */
[----:B------:R-:W2:Y:S01]  /*2f790*/  LDL.LU.64 R102, [R1+0x68] ;  /* 0x0000680001667983 */ /* 0x000ea20000300a00 */
[----:B0-----:R-:W-:-:S04]  /*2f7a0*/  LEA R94, P1, R0, R12, 0x1 ;  /* 0x0000000c005e7211 */ /* 0x001fc800078208ff */
[----:B------:R-:W-:-:S05]  /*2f7b0*/  LEA.HI.X.SX32 R95, R0, R13, 0x1, P1 ;  /* 0x0000000d005f7211 */ /* 0x000fca00008f0eff */
[----:B------:R0:W-:Y:S01]  /*2f7c0*/  STL.64 [R1+0x398], R94 ;  /* 0x0003985e01007387 */ /* 0x0001e20000100a00 */
[----:B------:R-:W-:Y:S02]  /*2f7d0*/  LEA R0, R119, R62, 0x1 ;  /* 0x0000003e77007211 */ /* 0x000fe400078e08ff */
[C---:B0-----:R-:W-:Y:S02]  /*2f7e0*/  LEA R94, P1, R62.reuse, R12, 0x1 ;  /* 0x0000000c3e5e7211 */ /* 0x041fe400078208ff */
[----:B---3--:R-:W-:Y:S02]  /*2f7f0*/  PRMT R2, R3, 0x7632, R2 ;  /* 0x0000763203027816 */ /* 0x008fe40000000002 */
[----:B------:R-:W-:Y:S01]  /*2f800*/  LEA.HI.X.SX32 R95, R62, R13, 0x1, P1 ;  /* 0x0000000d3e5f7211 */ /* 0x000fe200008f0eff */
[----:B------:R-:W3:Y:S04]  /*2f810*/  LDL.LU R3, [R1+0x2d0] ;  /* 0x0002d00001037983 */ /* 0x000ee80000300800 */
[----:B------:R0:W-:Y:S01]  /*2f820*/  STL.64 [R1+0x388], R94 ;  /* 0x0003885e01007387 */ /* 0x0001e20000100a00 */
[----:B------:R-:W-:-:S03]  /*2f830*/  IMAD R62, R119, 0x2, R0 ;  /* 0x00000002773e7824 */ /* 0x000fc600078e0200 */
[----:B----4-:R1:W-:Y:S01]  /*2f840*/  STG.E.U16 [R114.64], R2 ;  /* 0x0000000272007986 */ /* 0x0103e2000c101506 */
        /* <DEDUP_REMOVED lines=10> */
[----:B------:R-:W4:Y:S01]  /*2f8f0*/  LDL.LU R93, [R1+0x2b0] ;  /* 0x0002b000015d7983 */ /* 0x000f220000300800 */
[----:B------:R-:W-:-:S05]  /*2f900*/  IMAD R0, R119, 0x2, R62 ;  /* 0x0000000277007824 */ /* 0x000fca00078e023e */
[C---:B-1----:R-:W-:Y:S02]  /*2f910*/  LEA R94, P1, R0.reuse, R12, 0x1 ;  /* 0x0000000c005e7211 */ /* 0x042fe400078208ff */
[----:B------:R-:W-:Y:S02]  /*2f920*/  LEA R62, R119, R0, 0x1 ;  /* 0x00000000773e7211 */ /* 0x000fe400078e08ff */
[----:B------:R-:W-:-:S05]  /*2f930*/  LEA.HI.X.SX32 R95, R0, R13, 0x1, P1 ;  /* 0x0000000d005f7211 */ /* 0x000fca00008f0eff */
[----:B------:R0:W-:Y:S04]  /*2f940*/  STL.64 [R1+0x330], R94 ;  /* 0x0003305e01007387 */ /* 0x0001e80000100a00 */
[----:B------:R1:W-:Y:S01]  /*2f950*/  STG.E.U16 [R106.64], R2 ;  /* 0x000000026a007986 */ /* 0x0003e2000c101506 */
[----:B------:R-:W-:Y:S01]  /*2f960*/  IMAD R0, R119, 0x2, R62 ;  /* 0x0000000277007824 */ /* 0x000fe200078e023e */
[C---:B0-----:R-:W-:Y:S02]  /*2f970*/  LEA R94, P1, R62.reuse, R12, 0x1 ;  /* 0x0000000c3e5e7211 */ /* 0x041fe400078208ff */
[----:B-1----:R-:W-:Y:S02]  /*2f980*/  PRMT R2, R109, 0x7632, R2 ;  /* 0x000076326d027816 */ /* 0x002fe40000000002 */
[----:B------:R-:W-:-:S03]  /*2f990*/  LEA.HI.X.SX32 R95, R62, R13, 0x1, P1 ;  /* 0x0000000d3e5f7211 */ /* 0x000fc600008f0eff */
[----:B------:R0:W-:Y:S01]  /*2f9a0*/  STG.E.U16 [R100.64], R2 ;  /* 0x0000000264007986 */ /* 0x0001e2000c101506 */
[----:B------:R-:W-:-:S03]  /*2f9b0*/  IMAD R62, R119, 0x2, R0 ;  /* 0x00000002773e7824 */ /* 0x000fc600078e0200 */
[----:B0-----:R-:W4:Y:S04]  /*2f9c0*/  LDL.LU R101, [R1+0x298] ;  /* 0x0002980001657983 */ /* 0x001f280000300800 */
[----:B------:R0:W-:Y:S02]  /*2f9d0*/  STL.64 [R1+0x2d8], R94 ;  /* 0x0002d85e01007387 */ /* 0x0001e40000100a00 */
[----:B0-----:R-:W-:-:S04]  /*2f9e0*/  LEA R94, P1, R0, R12, 0x1 ;  /* 0x0000000c005e7211 */ /* 0x001fc800078208ff */
[----:B------:R-:W-:-:S05]  /*2f9f0*/  LEA.HI.X.SX32 R95, R0, R13, 0x1, P1 ;  /* 0x0000000d005f7211 */ /* 0x000fca00008f0eff */
[----:B------:R0:W-:Y:S01]  /*2fa00*/  STL.64 [R1+0x278], R94 ;  /* 0x0002785e01007387 */ /* 0x0001e20000100a00 */
[----:B------:R-:W-:Y:S02]  /*2fa10*/  LEA R0, R119, R62, 0x1 ;  /* 0x0000003e77007211 */ /* 0x000fe400078e08ff */
[----:B0-----:R-:W-:-:S04]  /*2fa20*/  LEA R94, P1, R62, R12, 0x1 ;  /* 0x0000000c3e5e7211 */ /* 0x001fc800078208ff */
[----:B------:R-:W-:Y:S01]  /*2fa30*/  LEA.HI.X.SX32 R95, R62, R13, 0x1, P1 ;  /* 0x0000000d3e5f7211 */ /* 0x000fe200008f0eff */
[----:B------:R-:W-:Y:S01]  /*2fa40*/  IMAD R62, R119, 0x2, R0 ;  /* 0x00000002773e7824 */ /* 0x000fe200078e0200 */
[----:B--2---:R-:W-:Y:S02]  /*2fa50*/  PRMT R2, R59, 0x7632, R2 ;  /* 0x000076323b027816 */ /* 0x004fe40000000002 */
[----:B------:R-:W2:Y:S04]  /*2fa60*/  LDL.LU R59, [R1+0x280] ;  /* 0x00028000013b7983 */ /* 0x000ea80000300800 */
[----:B------:R0:W-:Y:S04]  /*2fa70*/  STL.64 [R1+0x250], R94 ;  /* 0x0002505e01007387 */ /* 0x0001e80000100a00 */
[----:B------:R3:W-:Y:S01]  /*2fa80*/  STG.E.U16 [R102.64], R2 ;  /* 0x0000000266007986 */ /* 0x0007e2000c101506 */
[----:B0-----:R-:W-:-:S04]  /*2fa90*/  LEA R94, P1, R0, R12, 0x1 ;  /* 0x0000000c005e7211 */ /* 0x001fc800078208ff */
[----:B------:R-:W-:Y:S01]  /*2faa0*/  LEA.HI.X.SX32 R95, R0, R13, 0x1, P1 ;  /* 0x0000000d005f7211 */ /* 0x000fe200008f0eff */
[----:B------:R-:W-:Y:S01]  /*2fab0*/  IMAD R0, R119, 0x2, R62 ;  /* 0x0000000277007824 */ /* 0x000fe200078e023e */
[----:B---3--:R-:W-:Y:S02]  /*2fac0*/  PRMT R2, R3, 0x7632, R2 ;  /* 0x0000763203027816 */ /* 0x008fe40000000002 */
[----:B------:R-:W3:Y:S04]  /*2fad0*/  LDL.LU R3, [R1+0x270] ;  /* 0x0002700001037983 */ /* 0x000ee80000300800 */
[----:B------:R0:W-:Y:S04]  /*2fae0*/  STG.E.U16 [R86.64], R2 ;  /* 0x0000000256007986 */ /* 0x0001e8000c101506 */
[----:B------:R-:W-:Y:S01]  /*2faf0*/  STL.64 [R1+0x238], R94 ;  /* 0x0002385e01007387 */ /* 0x000fe20000100a00 */
[----:B0-----:R-:W-:-:S04]  /*2fb00*/  LEA R86, P1, R62, R12, 0x1 ;  /* 0x0000000c3e567211 */ /* 0x001fc800078208ff */
[----:B------:R-:W-:Y:S02]  /*2fb10*/  LEA.HI.X.SX32 R87, R62, R13, 0x1, P1 ;  /* 0x0000000d3e577211 */ /* 0x000fe400008f0eff */
[----:B----4-:R-:W-:Y:S02]  /*2fb20*/  PRMT R2, R92, 0x7632, R2 ;  /* 0x000076325c027816 */ /* 0x010fe40000000002 */
[----:B------:R-:W4:Y:S04]  /*2fb30*/  LDL.LU R92, [R1+0x248] ;  /* 0x00024800015c7983 */ /* 0x000f280000300800 */
[----:B------:R0:W-:Y:S04]  /*2fb40*/  STL.64 [R1+0x220], R86 ;  /* 0x0002205601007387 */ /* 0x0001e80000100a00 */
[----:B------:R1:W-:Y:S01]  /*2fb50*/  STG.E.U16 [R84.64], R2 ;  /* 0x0000000254007986 */ /* 0x0003e2000c101506 */
[----:B0-----:R-:W-:-:S04]  /*2fb60*/  LEA R86, P1, R0, R12, 0x1 ;  /* 0x0000000c00567211 */ /* 0x001fc800078208ff */
[----:B------:R-:W-:-:S05]  /*2fb70*/  LEA.HI.X.SX32 R87, R0, R13, 0x1, P1 ;  /* 0x0000000d00577211 */ /* 0x000fca00008f0eff */
[----:B------:R-:W-:Y:S01]  /*2fb80*/  STL.64 [R1+0x210], R86 ;  /* 0x0002105601007387 */ /* 0x000fe20000100a00 */
[----:B-1----:R-:W-:-:S03]  /*2fb90*/  PRMT R2, R93, 0x7632, R2 ;  /* 0x000076325d027816 */ /* 0x002fc60000000002 */
[----:B------:R-:W4:Y:S01]  /*2fba0*/  LDL.LU R93, [R1+0x240] ;  /* 0x00024000015d7983 */ /* 0x000f220000300800 */
[----:B------:R-:W-:-:S04]  /*2fbb0*/  LEA R62, R119, R0, 0x1 ;  /* 0x00000000773e7211 */ /* 0x000fc800078e08ff */
[CC--:B------:R-:W-:Y:S01]  /*2fbc0*/  LEA R84, P1, R62.reuse, R12.reuse, 0x1 ;  /* 0x0000000c3e547211 */ /* 0x0c0fe200078208ff */
[C---:B------:R-:W-:Y:S01]  /*2fbd0*/  IMAD R0, R119.reuse, 0x2, R62 ;  /* 0x0000000277007824 */ /* 0x040fe200078e023e */
[----:B------:R0:W-:Y:S02]  /*2fbe0*/  STG.E.U16 [R82.64], R2 ;  /* 0x0000000252007986 */ /* 0x0001e4000c101506 */
[----:B------:R-:W-:Y:S01]  /*2fbf0*/  LEA.HI.X.SX32 R85, R62, R13, 0x1, P1 ;  /* 0x0000000d3e557211 */ /* 0x000fe200008f0eff */
[----:B------:R-:W-:Y:S01]  /*2fc00*/  IMAD R62, R119, 0x2, R0 ;  /* 0x00000002773e7824 */ /* 0x000fe200078e0200 */
[----:B0-----:R-:W-:-:S03]  /*2fc10*/  LEA R82, P1, R0, R12, 0x1 ;  /* 0x0000000c00527211 */ /* 0x001fc600078208ff */
[----:B------:R-:W-:Y:S01]  /*2fc20*/  STL.64 [R1+0x1f8], R84 ;  /* 0x0001f85401007387 */ /* 0x000fe20000100a00 */
[----:B------:R-:W-:Y:S02]  /*2fc30*/  LEA.HI.X.SX32 R83, R0, R13, 0x1, P1 ;  /* 0x0000000d00537211 */ /* 0x000fe400008f0eff */
[----:B------:R-:W-:Y:S02]  /*2fc40*/  LEA R0, R119, R62, 0x1 ;  /* 0x0000003e77007211 */ /* 0x000fe400078e08ff */
[----:B------:R-:W-:Y:S02]  /*2fc50*/  PRMT R2, R101, 0x7632, R2 ;  /* 0x0000763265027816 */ /* 0x000fe40000000002 */
[----:B------:R-:W4:Y:S04]  /*2fc60*/  LDL.LU R101, [R1+0x230] ;  /* 0x0002300001657983 */ /* 0x000f280000300800 */
[----:B------:R0:W-:Y:S04]  /*2fc70*/  STL.64 [R1+0x1c0], R82 ;  /* 0x0001c05201007387 */ /* 0x0001e80000100a00 */
[----:B------:R1:W-:Y:S01]  /*2fc80*/  STG.E.U16 [R80.64], R2 ;  /* 0x0000000250007986 */ /* 0x0003e2000c101506 */
[----:B0-----:R-:W-:-:S04]  /*2fc90*/  LEA R82, P1, R62, R12, 0x1 ;  /* 0x0000000c3e527211 */ /* 0x001fc800078208ff */
[----:B------:R-:W-:Y:S01]  /*2fca0*/  LEA.HI.X.SX32 R83, R62, R13, 0x1, P1 ;  /* 0x0000000d3e537211 */ /* 0x000fe200008f0eff */
[----:B------:R-:W-:Y:S01]  /*2fcb0*/  IMAD R62, R119, 0x2, R0 ;  /* 0x00000002773e7824 */ /* 0x000fe200078e0200 */
[----:B-1----:R-:W-:-:S03]  /*2fcc0*/  LEA R80, P1, R0, R12, 0x1 ;  /* 0x0000000c00507211 */ /* 0x002fc600078208ff */
[----:B------:R-:W-:Y:S01]  /*2fcd0*/  STL.64 [R1+0x1a8], R82 ;  /* 0x0001a85201007387 */ /* 0x000fe20000100a00 */
[----:B------:R-:W-:Y:S01]  /*2fce0*/  LEA.HI.X.SX32 R81, R0, R13, 0x1, P1 ;  /* 0x0000000d00517211 */ /* 0x000fe200008f0eff */
[----:B------:R-:W-:Y:S01]  /*2fcf0*/  IMAD R0, R119, 0x2, R62 ;  /* 0x0000000277007824 */ /* 0x000fe200078e023e */
[----:B--2---:R-:W-:Y:S02]  /*2fd00*/  PRMT R2, R59, 0x7632, R2 ;  /* 0x000076323b027816 */ /* 0x004fe40000000002 */
[----:B------:R-:W2:Y:S04]  /*2fd10*/  LDL.LU R59, [R1+0x228] ;  /* 0x00022800013b7983 */ /* 0x000ea80000300800 */
[----:B------:R0:W-:Y:S04]  /*2fd20*/  STG.E.U16 [R78.64], R2 ;  /* 0x000000024e007986 */ /* 0x0001e8000c101506 */
[----:B------:R-:W-:Y:S01]  /*2fd30*/  STL.64 [R1+0x198], R80 ;  /* 0x0001985001007387 */ /* 0x000fe20000100a00 */
[----:B0-----:R-:W-:-:S04]  /*2fd40*/  LEA R78, P1, R62, R12, 0x1 ;  /* 0x0000000c3e4e7211 */ /* 0x001fc800078208ff */
[----:B------:R-:W-:Y:S02]  /*2fd50*/  LEA.HI.X.SX32 R79, R62, R13, 0x1, P1 ;  /* 0x0000000d3e4f7211 */ /* 0x000fe400008f0eff */
[----:B------:R-:W-:Y:S02]  /*2fd60*/  LEA R62, R119, R0, 0x1 ;  /* 0x00000000773e7211 */ /* 0x000fe400078e08ff */
[----:B---3--:R-:W-:Y:S02]  /*2fd70*/  PRMT R2, R3, 0x7632, R2 ;  /* 0x0000763203027816 */ /* 0x008fe40000000002 */
[----:B------:R-:W3:Y:S04]  /*2fd80*/  LDL.LU R3, [R1+0x218] ;  /* 0x0002180001037983 */ /* 0x000ee80000300800 */
[----:B------:R0:W-:Y:S04]  /*2fd90*/  STL.64 [R1+0x180], R78 ;  /* 0x0001804e01007387 */ /* 0x0001e80000100a00 */
[----:B------:R1:W-:Y:S01]  /*2fda0*/  STG.E.U16 [R76.64], R2 ;  /* 0x000000024c007986 */ /* 0x0003e2000c101506 */
[----:B0-----:R-:W-:-:S04]  /*2fdb0*/  LEA R78, P1, R0, R12, 0x1 ;  /* 0x0000000c004e7211 */ /* 0x001fc800078208ff */
[----:B------:R-:W-:Y:S02]  /*2fdc0*/  LEA.HI.X.SX32 R79, R0, R13, 0x1, P1 ;  /* 0x0000000d004f7211 */ /* 0x000fe400008f0eff */
[----:B-1----:R-:W-:-:S03]  /*2fdd0*/  LEA R76, P1, R62, R12, 0x1 ;  /* 0x0000000c3e4c7211 */ /* 0x002fc600078208ff */
[----:B------:R-:W-:Y:S01]  /*2fde0*/  STL.64 [R1+0x170], R78 ;  /* 0x0001704e01007387 */ /* 0x000fe20000100a00 */
[----:B----4-:R-:W-:-:S03]  /*2fdf0*/  PRMT R2, R92, 0x7632, R2 ;  /* 0x000076325c027816 */ /* 0x010fc60000000002 */
[----:B------:R-:W4:Y:S01]  /*2fe00*/  LDL.LU R92, [R1+0x208] ;  /* 0x00020800015c7983 */ /* 0x000f220000300800 */
[----:B------:R-:W-:-:S03]  /*2fe10*/  LEA.HI.X.SX32 R77, R62, R13, 0x1, P1 ;  /* 0x0000000d3e4d7211 */ /* 0x000fc600008f0eff */
[----:B------:R0:W-:Y:S04]  /*2fe20*/  STG.E.U16 [R74.64], R2 ;  /* 0x000000024a007986 */ /* 0x0001e8000c101506 */
[----:B------:R-:W-:Y:S01]  /*2fe30*/  STL.64 [R1+0x150], R76 ;  /* 0x0001504c01007387 */ /* 0x000fe20000100a00 */
[----:B0-----:R-:W-:-:S03]  /*2fe40*/  PRMT R2, R93, 0x7632, R2 ;  /* 0x000076325d027816 */ /* 0x001fc60000000002 */
[----:B------:R-:W4:Y:S01]  /*2fe50*/  LDL.LU R93, [R1+0x200] ;  /* 0x00020000015d7983 */ /* 0x000f220000300800 */
[----:B------:R-:W-:-:S05]  /*2fe60*/  IMAD R0, R119, 0x2, R62 ;  /* 0x0000000277007824 */ /* 0x000fca00078e023e */
[----:B------:R-:W-:Y:S01]  /*2fe70*/  LEA R74, P1, R0, R12, 0x1 ;  /* 0x0000000c004a7211 */ /* 0x000fe200078208ff */
[----:B------:R-:W-:-:S03]  /*2fe80*/  IMAD R62, R119, 0x2, R0 ;  /* 0x00000002773e7824 */ /* 0x000fc600078e0200 */
[----:B------:R-:W-:Y:S02]  /*2fe90*/  LEA.HI.X.SX32 R75, R0, R13, 0x1, P1 ;  /* 0x0000000d004b7211 */ /* 0x000fe400008f0eff */
[----:B------:R-:W-:-:S03]  /*2fea0*/  LEA R0, R119, R62, 0x1 ;  /* 0x0000003e77007211 */ /* 0x000fc600078e08ff */
[----:B------:R0:W-:Y:S04]  /*2feb0*/  STL.64 [R1+0x138], R74 ;  /* 0x0001384a01007387 */ /* 0x0001e80000100a00 */
[----:B------:R1:W-:Y:S01]  /*2fec0*/  STG.E.U16 [R72.64], R2 ;  /* 0x0000000248007986 */ /* 0x0003e2000c101506 */
[----:B0-----:R-:W-:-:S04]  /*2fed0*/  LEA R74, P1, R62, R12, 0x1 ;  /* 0x0000000c3e4a7211 */ /* 0x001fc800078208ff */
[----:B------:R-:W-:Y:S01]  /*2fee0*/  LEA.HI.X.SX32 R75, R62, R13, 0x1, P1 ;  /* 0x0000000d3e4b7211 */ /* 0x000fe200008f0eff */
[----:B------:R-:W-:Y:S01]  /*2fef0*/  IMAD R62, R119, 0x2, R0 ;  /* 0x00000002773e7824 */ /* 0x000fe200078e0200 */
[----:B-1----:R-:W-:-:S03]  /*2ff00*/  LEA R72, P1, R0, R12, 0x1 ;  /* 0x0000000c00487211 */ /* 0x002fc600078208ff */
[----:B------:R-:W-:Y:S01]  /*2ff10*/  STL.64 [R1+0x120], R74 ;  /* 0x0001204a01007387 */ /* 0x000fe20000100a00 */
[----:B------:R-:W-:Y:S02]  /*2ff20*/  LEA.HI.X.SX32 R73, R0, R13, 0x1, P1 ;  /* 0x0000000d00497211 */ /* 0x000fe400008f0eff */
[----:B------:R-:W-:Y:S02]  /*2ff30*/  PRMT R2, R101, 0x7632, R2 ;  /* 0x0000763265027816 */ /* 0x000fe40000000002 */
[----:B------:R-:W4:Y:S04]  /*2ff40*/  LDL.LU R101, [R1+0x1f0] ;  /* 0x0001f00001657983 */ /* 0x000f280000300800 */
[----:B------:R0:W-:Y:S01]  /*2ff50*/  STG.E.U16 [R70.64], R2 ;  /* 0x0000000246007986 */ /* 0x0001e2000c101506 */
[----:B------:R-:W-:-:S03]  /*2ff60*/  IMAD R0, R119, 0x2, R62 ;  /* 0x0000000277007824 */ /* 0x000fc600078e023e */
[----:B------:R-:W-:Y:S01]  /*2ff70*/  STL.64 [R1+0x118], R72 ;  /* 0x0001184801007387 */ /* 0x000fe20000100a00 */
[----:B0-----:R-:W-:-:S04]  /*2ff80*/  LEA R70, P1, R62, R12, 0x1 ;  /* 0x0000000c3e467211 */ /* 0x001fc800078208ff */
[----:B------:R-:W-:Y:S02]  /*2ff90*/  LEA.HI.X.SX32 R71, R62, R13, 0x1, P1 ;  /* 0x0000000d3e477211 */ /* 0x000fe400008f0eff */
[----:B------:R-:W-:Y:S02]  /*2ffa0*/  LEA R62, R119, R0, 0x1 ;  /* 0x00000000773e7211 */ /* 0x000fe400078e08ff */
[----:B--2---:R-:W-:Y:S02]  /*2ffb0*/  PRMT R2, R59, 0x7632, R2 ;  /* 0x000076323b027816 */ /* 0x004fe40000000002 */
[----:B------:R-:W2:Y:S04]  /*2ffc0*/  LDL.LU R59, [R1+0x1e8] ;  /* 0x0001e800013b7983 */ /* 0x000ea80000300800 */
[----:B------:R0:W-:Y:S04]  /*2ffd0*/  STL.64 [R1+0x100], R70 ;  /* 0x0001004601007387 */ /* 0x0001e80000100a00 */
[----:B------:R1:W-:Y:S01]  /*2ffe0*/  STG.E.U16 [R68.64], R2 ;  /* 0x0000000244007986 */ /* 0x0003e2000c101506 */
[----:B0-----:R-:W-:-:S04]  /*2fff0*/  LEA R70, P1, R0, R12, 0x1 ;  /* 0x0000000c00467211 */ /* 0x001fc800078208ff */
[----:B------:R-:W-:Y:S01]  /*30000*/  LEA.HI.X.SX32 R71, R0, R13, 0x1, P1 ;  /* 0x0000000d00477211 */ /* 0x000fe200008f0eff */
[----:B------:R-:W-:Y:S01]  /*30010*/  IMAD R0, R119, 0x2, R62 ;  /* 0x0000000277007824 */ /* 0x000fe200078e023e */
[----:B-1----:R-:W-:-:S04]  /*30020*/  LEA R68, P1, R62, R12, 0x1 ;  /* 0x0000000c3e447211 */ /* 0x002fc800078208ff */
[----:B------:R-:W-:Y:S01]  /*30030*/  LEA.HI.X.SX32 R69, R62, R13, 0x1, P1 ;  /* 0x0000000d3e457211 */ /* 0x000fe200008f0eff */
[----:B------:R-:W-:Y:S01]  /*30040*/  STL.64 [R1+0xf8], R70 ;  /* 0x0000f84601007387 */ /* 0x000fe20000100a00 */
        /* <DEDUP_REMOVED lines=23> */
[----:B------:R0:W-:Y:S01]  /*301c0*/  STL.64 [R1+0xc0], R64 ;  /* 0x0000c04001007387 */ /* 0x0001e20000100a00 */
[----:B------:R-:W-:Y:S02]  /*301d0*/  LEA.HI.X.SX32 R61, R62, R13, 0x1, P1 ;  /* 0x0000000d3e3d7211 */ /* 0x000fe400008f0eff */
[----:B0-----:R-:W-:-:S04]  /*301e0*/  LEA R64, P1, R0, R12, 0x1 ;  /* 0x0000000c00407211 */ /* 0x001fc800078208ff */
[----:B------:R-:W-:Y:S02]  /*301f0*/  LEA.HI.X.SX32 R65, R0, R13, 0x1, P1 ;  /* 0x0000000d00417211 */ /* 0x000fe400008f0eff */
[----:B------:R-:W-:Y:S02]  /*30200*/  PRMT R2, R101, 0x7632, R2 ;  /* 0x0000763265027816 */ /* 0x000fe40000000002 */
[----:B------:R-:W4:Y:S04]  /*30210*/  LDL.LU R101, [R1+0x190] ;  /* 0x0001900001657983 */ /* 0x000f280000300800 */
[----:B------:R0:W-:Y:S04]  /*30220*/  STL.64 [R1+0xb8], R60 ;  /* 0x0000b83c01007387 */ /* 0x0001e80000100a00 */
[----:B------:R1:W-:Y:S01]  /*30230*/  STG.E.U16 [R22.64], R2 ;  /* 0x0000000216007986 */ /* 0x0003e2000c101506 */
[----:B0-----:R-:W-:-:S04]  /*30240*/  LEA R60, R119, R0, 0x1 ;  /* 0x00000000773c7211 */ /* 0x001fc800078e08ff */
[----:B-1----:R-:W-:Y:S01]  /*30250*/  LEA R22, P1, R60, R12, 0x1 ;  /* 0x0000000c3c167211 */ /* 0x002fe200078208ff */
[----:B------:R-:W-:-:S03]  /*30260*/  IMAD R0, R119, 0x2, R60 ;  /* 0x0000000277007824 */ /* 0x000fc600078e023c */
[----:B------:R-:W-:Y:S01]  /*30270*/  LEA.HI.X.SX32 R23, R60, R13, 0x1, P1 ;  /* 0x0000000d3c177211 */ /* 0x000fe200008f0eff */
[----:B------:R-:W-:Y:S01]  /*30280*/  STL.64 [R1+0xb0], R64 ;  /* 0x0000b04001007387 */ /* 0x000fe20000100a00 */
[----:B--2---:R-:W-:-:S03]  /*30290*/  PRMT R2, R59, 0x7632, R2 ;  /* 0x000076323b027816 */ /* 0x004fc60000000002 */
[----:B------:R-:W2:Y:S04]  /*302a0*/  LDL.LU R59, [R1+0x188] ;  /* 0x00018800013b7983 */ /* 0x000ea80000300800 */
[----:B------:R0:W-:Y:S04]  /*302b0*/  STL.64 [R1+0xa8], R22 ;  /* 0x0000a81601007387 */ /* 0x0001e80000100a00 */
[----:B------:R1:W-:Y:S01]  /*302c0*/  STG.E.U16 [R14.64], R2 ;  /* 0x000000020e007986 */ /* 0x0003e2000c101506 */
[----:B0-----:R-:W-:-:S04]  /*302d0*/  LEA R22, P1, R0, R12, 0x1 ;  /* 0x0000000c00167211 */ /* 0x001fc800078208ff */
[----:B------:R-:W-:Y:S01]  /*302e0*/  LEA.HI.X.SX32 R23, R0, R13, 0x1, P1 ;  /* 0x0000000d00177211 */ /* 0x000fe200008f0eff */
[----:B-1----:R-:W-:-:S05]  /*302f0*/  IMAD R14, R119, 0x2, R0 ;  /* 0x00000002770e7824 */ /* 0x002fca00078e0200 */
        /* <DEDUP_REMOVED lines=9> */
[----:B------:R-:W-:Y:S02]  /*30390*/  LEA.HI.X.SX32 R21, R0, R13, 0x1, P1 ;  /* 0x0000000d00157211 */ /* 0x000fe400008f0eff */
[----:B----4-:R-:W-:Y:S02]  /*303a0*/  PRMT R2, R92, 0x7632, R2 ;  /* 0x000076325c027816 */ /* 0x010fe40000000002 */
[----:B------:R-:W4:Y:S04]  /*303b0*/  LDL.LU R92, [R1+0x168] ;  /* 0x00016800015c7983 */ /* 0x000f280000300800 */
[----:B------:R0:W-:Y:S04]  /*303c0*/  STG.E.U16 [R8.64], R2 ;  /* 0x0000000208007986 */ /* 0x0001e8000c101506 */
[----:B------:R1:W-:Y:S01]  /*303d0*/  STL.64 [R1+0x80], R20 ;  /* 0x0000801401007387 */ /* 0x0003e20000100a00 */
[----:B0-----:R-:W-:-:S03]  /*303e0*/  PRMT R2, R93, 0x7632, R2 ;  /* 0x000076325d027816 */ /* 0x001fc60000000002 */
[----:B------:R-:W4:Y:S01]  /*303f0*/  LDL.LU R93, [R1+0x158] ;  /* 0x00015800015d7983 */ /* 0x000f220000300800 */
[----:B------:R-:W-:-:S05]  /*30400*/  IMAD R14, R119, 0x2, R0 ;  /* 0x00000002770e7824 */ /* 0x000fca00078e0200 */
[----:B------:R-:W-:Y:S01]  /*30410*/  LEA R8, P1, R14, R12, 0x1 ;  /* 0x0000000c0e087211 */ /* 0x000fe200078208ff */
[----:B------:R-:W-:-:S03]  /*30420*/  IMAD R0, R119, 0x2, R14 ;  /* 0x0000000277007824 */ /* 0x000fc600078e020e */
[----:B------:R-:W-:Y:S02]  /*30430*/  LEA.HI.X.SX32 R9, R14, R13, 0x1, P1 ;  /* 0x0000000d0e097211 */ /* 0x000fe400008f0eff */
[----:B-1----:R-:W-:-:S03]  /*30440*/  LEA R20, P1, R0, R12, 0x1 ;  /* 0x0000000c00147211 */ /* 0x002fc600078208ff */
[----:B------:R0:W-:Y:S01]  /*30450*/  STL.64 [R1+0x78], R8 ;  /* 0x0000780801007387 */ /* 0x0001e20000100a00 */
[----:B------:R-:W-:-:S03]  /*30460*/  LEA.HI.X.SX32 R21, R0, R13, 0x1, P1 ;  /* 0x0000000d00157211 */ /* 0x000fc600008f0eff */
[----:B------:R1:W-:Y:S01]  /*30470*/  STG.E.U16 [R18.64], R2 ;  /* 0x0000000212007986 */ /* 0x0003e2000c101506 */
[----:B0-----:R-:W-:-:S04]  /*30480*/  LEA R8, R119, R0, 0x1 ;  /* 0x0000000077087211 */ /* 0x001fc800078e08ff */
[----:B------:R-:W-:Y:S01]  /*30490*/  LEA R14, P1, R8, R12, 0x1 ;  /* 0x0000000c080e7211 */ /* 0x000fe200078208ff */
[----:B------:R-:W-:-:S03]  /*304a0*/  IMAD R0, R119, 0x2, R8 ;  /* 0x0000000277007824 */ /* 0x000fc600078e0208 */
[----:B------:R-:W-:Y:S01]  /*304b0*/  LEA.HI.X.SX32 R15, R8, R13, 0x1, P1 ;  /* 0x0000000d080f7211 */ /* 0x000fe200008f0eff */
[----:B------:R-:W-:Y:S01]  /*304c0*/  STL.64 [R1+0x70], R20 ;  /* 0x0000701401007387 */ /* 0x000fe20000100a00 */
[----:B-1----:R-:W-:-:S03]  /*304d0*/  PRMT R2, R101, 0x7632, R2 ;  /* 0x0000763265027816 */ /* 0x002fc60000000002 */
[----:B------:R-:W4:Y:S04]  /*304e0*/  LDL.LU R101, [R1+0x148] ;  /* 0x0001480001657983 */ /* 0x000f280000300800 */
[----:B------:R0:W-:Y:S04]  /*304f0*/  STG.E.U16 [R6.64], R2 ;  /* 0x0000000206007986 */ /* 0x0001e8000c101506 */
[----:B------:R1:W-:Y:S01]  /*30500*/  STL.64 [R1+0x68], R14 ;  /* 0x0000680e01007387 */ /* 0x0003e20000100a00 */
[----:B0-----:R-:W-:Y:S01]  /*30510*/  IMAD R6, R119, 0x2, R0 ;  /* 0x0000000277067824 */ /* 0x001fe200078e0200 */
[----:B-1----:R-:W-:-:S04]  /*30520*/  LEA R14, P1, R0, R12, 0x1 ;  /* 0x0000000c000e7211 */ /* 0x002fc800078208ff */
[-C--:B------:R-:W-:Y:S02]  /*30530*/  LEA.HI.X.SX32 R15, R0, R13.reuse, 0x1, P1 ;  /* 0x0000000d000f7211 */ /* 0x080fe400008f0eff */
[C---:B------:R-:W-:Y:S02]  /*30540*/  LEA R8, P1, R6.reuse, R12, 0x1 ;  /* 0x0000000c06087211 */ /* 0x040fe400078208ff */
[----:B------:R-:W-:Y:S02]  /*30550*/  LEA R0, R119, R6, 0x1 ;  /* 0x0000000677007211 */ /* 0x000fe400078e08ff */
[----:B------:R-:W-:-:S03]  /*30560*/  LEA.HI.X.SX32 R9, R6, R13, 0x1, P1 ;  /* 0x0000000d06097211 */ /* 0x000fc600008f0eff */
[----:B------:R-:W-:Y:S01]  /*30570*/  IMAD R6, R119, 0x2, R0 ;  /* 0x0000000277067824 */ /* 0x000fe200078e0200 */
[----:B--2---:R-:W-:Y:S02]  /*30580*/  PRMT R2, R59, 0x7632, R2 ;  /* 0x000076323b027816 */ /* 0x004fe40000000002 */
[----:B------:R-:W2:Y:S04]  /*30590*/  LDL.LU R59, [R1+0x140] ;  /* 0x00014000013b7983 */ /* 0x000ea80000300800 */
[----:B------:R-:W-:Y:S04]  /*305a0*/  STL.64 [R1+0x60], R14 ;  /* 0x0000600e01007387 */ /* 0x000fe80000100a00 */
[----:B------:R-:W-:Y:S04]  /*305b0*/  STG.E.U16 [R16.64], R2 ;  /* 0x0000000210007986 */ /* 0x000fe8000c101506 */
[----:B------:R0:W-:Y:S02]  /*305c0*/  STL.64 [R1+0x58], R8 ;  /* 0x0000580801007387 */ /* 0x0001e40000100a00 */
[----:B0-----:R-:W-:-:S04]  /*305d0*/  LEA R8, P1, R0, R12, 0x1 ;  /* 0x0000000c00087211 */ /* 0x001fc800078208ff */
[----:B------:R-:W-:Y:S02]  /*305e0*/  LEA.HI.X.SX32 R9, R0, R13, 0x1, P1 ;  /* 0x0000000d00097211 */ /* 0x000fe400008f0eff */
        /* <DEDUP_REMOVED lines=13> */
[C---:B------:R-:W-:Y:S02]  /*306c0*/  LEA R8, P1, R0.reuse, R12, 0x1 ;  /* 0x0000000c00087211 */ /* 0x040fe400078208ff */
[C---:B-1----:R-:W-:Y:S02]  /*306d0*/  LEA R4, R119.reuse, R0, 0x1 ;  /* 0x0000000077047211 */ /* 0x042fe400078e08ff */
[----:B------:R-:W-:Y:S02]  /*306e0*/  LEA.HI.X.SX32 R9, R0, R13, 0x1, P1 ;  /* 0x0000000d00097211 */ /* 0x000fe400008f0eff */
[----:B------:R-:W-:Y:S01]  /*306f0*/  LEA R6, P1, R4, R12, 0x1 ;  /* 0x0000000c04067211 */ /* 0x000fe200078208ff */
[----:B------:R-:W-:-:S03]  /*30700*/  IMAD R0, R119, 0x2, R4 ;  /* 0x0000000277007824 */ /* 0x000fc600078e0204 */
[----:B------:R-:W-:Y:S01]  /*30710*/  LEA.HI.X.SX32 R7, R4, R13, 0x1, P1 ;  /* 0x0000000d04077211 */ /* 0x000fe200008f0eff */
[----:B------:R-:W-:Y:S04]  /*30720*/  STL.64 [R1+0x40], R8 ;  /* 0x0000400801007387 */ /* 0x000fe80000100a00 */
[----:B------:R0:W-:Y:S01]  /*30730*/  STL.64 [R1+0x38], R6 ;  /* 0x0000380601007387 */ /* 0x0001e20000100a00 */
[----:B------:R-:W-:Y:S01]  /*30740*/  IMAD R4, R119, 0x2, R0 ;  /* 0x0000000277047824 */ /* 0x000fe200078e0200 */
[----:B0-----:R-:W-:-:S04]  /*30750*/  LEA R6, P1, R0, R12, 0x1 ;  /* 0x0000000c00067211 */ /* 0x001fc800078208ff */
[----:B------:R-:W-:-:S05]  /*30760*/  LEA.HI.X.SX32 R7, R0, R13, 0x1, P1 ;  /* 0x0000000d00077211 */ /* 0x000fca00008f0eff */
[----:B------:R0:W-:Y:S01]  /*30770*/  STL.64 [R1+0x30], R6 ;  /* 0x0000300601007387 */ /* 0x0001e20000100a00 */
[----:B------:R-:W-:Y:S02]  /*30780*/  LEA R0, R119, R4, 0x1 ;  /* 0x0000000477007211 */ /* 0x000fe400078e08ff */
[----:B0-----:R-:W-:-:S04]  /*30790*/  LEA R6, P1, R4, R12, 0x1 ;  /* 0x0000000c04067211 */ /* 0x001fc800078208ff */
[----:B------:R-:W-:-:S05]  /*307a0*/  LEA.HI.X.SX32 R7, R4, R13, 0x1, P1 ;  /* 0x0000000d04077211 */ /* 0x000fca00008f0eff */
[----:B------:R0:W-:Y:S01]  /*307b0*/  STL.64 [R1+0x28], R6 ;  /* 0x0000280601007387 */ /* 0x0001e20000100a00 */
[----:B------:R-:W-:Y:S01]  /*307c0*/  IMAD R4, R119, 0x2, R0 ;  /* 0x0000000277047824 */ /* 0x000fe200078e0200 */
[----:B0-----:R-:W-:-:S04]  /*307d0*/  LEA R6, P1, R0, R12, 0x1 ;  /* 0x0000000c00067211 */ /* 0x001fc800078208ff */
[----:B------:R-:W-:-:S05]  /*307e0*/  LEA.HI.X.SX32 R7, R0, R13, 0x1, P1 ;  /* 0x0000000d00077211 */ /* 0x000fca00008f0eff */
[----:B------:R0:W-:Y:S01]  /*307f0*/  STL.64 [R1+0x20], R6 ;  /* 0x0000200601007387 */ /* 0x0001e20000100a00 */
[----:B------:R-:W-:Y:S01]  /*30800*/  IMAD R0, R119, 0x2, R4 ;  /* 0x0000000277007824 */ /* 0x000fe200078e0204 */
[----:B0-----:R-:W-:-:S04]  /*30810*/  LEA R6, P1, R4, R12, 0x1 ;  /* 0x0000000c04067211 */ /* 0x001fc800078208ff */
[----:B------:R-:W-:-:S05]  /*30820*/  LEA.HI.X.SX32 R7, R4, R13, 0x1, P1 ;  /* 0x0000000d04077211 */ /* 0x000fca00008f0eff */
[----:B------:R0:W-:Y:S01]  /*30830*/  STL.64 [R1+0x18], R6 ;  /* 0x0000180601007387 */ /* 0x0001e20000100a00 */
[----:B------:R-:W-:Y:S02]  /*30840*/  LEA R4, R119, R0, 0x1 ;  /* 0x0000000077047211 */ /* 0x000fe400078e08ff */
[----:B0-----:R-:W-:-:S04]  /*30850*/  LEA R6, P1, R0, R12, 0x1 ;  /* 0x0000000c00067211 */ /* 0x001fc800078208ff */
[----:B------:R-:W-:Y:S01]  /*30860*/  LEA.HI.X.SX32 R7, R0, R13, 0x1, P1 ;  /* 0x0000000d00077211 */ /* 0x000fe200008f0eff */
[----:B------:R0:W-:Y:S04]  /*30870*/  STG.E.U16 [R24.64], R2 ;  /* 0x0000000218007986 */ /* 0x0001e8000c101506 */
[----:B------:R1:W-:Y:S01]  /*30880*/  STL.64 [R1+0x10], R6 ;  /* 0x0000100601007387 */ /* 0x0003e20000100a00 */
[----:B------:R-:W-:Y:S01]  /*30890*/  IMAD R0, R119, 0x2, R4 ;  /* 0x0000000277007824 */ /* 0x000fe200078e0204 */
[----:B0-----:R-:W-:Y:S02]  /*308a0*/  PRMT R2, R101, 0x7632, R2 ;  /* 0x0000763265027816 */ /* 0x001fe40000000002 */
[----:B-1----:R-:W-:-:S04]  /*308b0*/  LEA R6, P1, R4, R12, 0x1 ;  /* 0x0000000c04067211 */ /* 0x002fc800078208ff */
[----:B------:R-:W-:Y:S01]  /*308c0*/  LEA.HI.X.SX32 R7, R4, R13, 0x1, P1 ;  /* 0x0000000d04077211 */ /* 0x000fe200008f0eff */
[----:B------:R-:W-:Y:S01]  /*308d0*/  STG.E.U16 [R26.64], R2 ;  /* 0x000000021a007986 */ /* 0x000fe2000c101506 */
[----:B------:R-:W-:-:S03]  /*308e0*/  IMAD R4, R119, 0x2, R0 ;  /* 0x0000000277047824 */ /* 0x000fc600078e0200 */
[----:B------:R0:W-:Y:S02]  /*308f0*/  STL.64 [R1+0x8], R6 ;  /* 0x0000080601007387 */ /* 0x0001e40000100a00 */
[----:B0-----:R-:W-:-:S04]  /*30900*/  LEA R6, P1, R0, R12, 0x1 ;  /* 0x0000000c00067211 */ /* 0x001fc800078208ff */
[----:B------:R-:W-:Y:S02]  /*30910*/  LEA.HI.X.SX32 R7, R0, R13, 0x1, P1 ;  /* 0x0000000d00077211 */ /* 0x000fe400008f0eff */
[----:B------:R-:W-:Y:S02]  /*30920*/  LEA R124, P1, R4, R12, 0x1 ;  /* 0x0000000c047c7211 */ /* 0x000fe400078208ff */
[----:B------:R-:W-:Y:S02]  /*30930*/  LEA R0, R119, R4, 0x1 ;  /* 0x0000000477007211 */ /* 0x000fe400078e08ff */
[----:B--2---:R-:W-:-:S05]  /*30940*/  PRMT R2, R59, 0x7632, R2 ;  /* 0x000076323b027816 */ /* 0x004fca0000000002 */
[----:B------:R3:W-:Y:S01]  /*30950*/  STG.E.U16 [R28.64], R2 ;  /* 0x000000021c007986 */ /* 0x0007e2000c101506 */
        /* <DEDUP_REMOVED lines=8> */
[----:B------:R-:W-:Y:S02]  /*309e0*/  LEA R4, R119, R0, 0x1 ;  /* 0x0000000077047211 */ /* 0x000fe400078e08ff */
[----:B------:R-:W-:Y:S02]  /*309f0*/  LEA.HI.X.SX32 R117, R0, R13, 0x1, P1 ;  /* 0x0000000d00757211 */ /* 0x000fe400008f0eff */
[----:B---3--:R-:W-:-:S05]  /*30a00*/  PRMT R2, R3, 0x7632, R2 ;  /* 0x0000763203027816 */ /* 0x008fca0000000002 */
[----:B------:R4:W-:Y:S01]  /*30a10*/  STG.E.U16 [R30.64], R2 ;  /* 0x000000021e007986 */ /* 0x0009e2000c101506 */
[----:B------:R-:W-:Y:S01]  /*30a20*/  LEA R114, P1, R4, R12, 0x1 ;  /* 0x0000000c04727211 */ /* 0x000fe200078208ff */
[----:B------:R-:W-:-:S03]  /*30a30*/  IMAD R0, R119, 0x2, R4 ;  /* 0x0000000277007824 */ /* 0x000fc600078e0204 */
[----:B------:R-:W-:Y:S01]  /*30a40*/  LEA.HI.X.SX32 R115, R4, R13, 0x1, P1 ;  /* 0x0000000d04737211 */ /* 0x000fe200008f0eff */
[----:B------:R-:W-:Y:S01]  /*30a50*/  IMAD R4, R119, 0x2, R0 ;  /* 0x0000000277047824 */ /* 0x000fe200078e0200 */
[----:B----4-:R-:W-:-:S05]  /*30a60*/  PRMT R2, R92, 0x7632, R2 ;  /* 0x000076325c027816 */ /* 0x010fca0000000002 */
[----:B------:R0:W-:Y:S01]  /*30a70*/  STG.E.U16 [R32.64], R2 ;  /* 0x0000000220007986 */ /* 0x0001e2000c101506 */
        /* <DEDUP_REMOVED lines=8> */
[----:B0-----:R-:W-:-:S05]  /*30b00*/  PRMT R2, R93, 0x7632, R2 ;  /* 0x000076325d027816 */ /* 0x001fca0000000002 */
[----:B------:R0:W-:Y:S02]  /*30b10*/  STG.E.U16 [R34.64], R2 ;  /* 0x0000000222007986 */ /* 0x0001e4000c101506 */
[----:B0-----:R-:W-:-:S05]  /*30b20*/  PRMT R2, R90, 0x7632, R2 ;  /* 0x000076325a027816 */ /* 0x001fca0000000002 */
[----:B------:R0:W-:Y:S02]  /*30b30*/  STG.E.U16 [R36.64], R2 ;  /* 0x0000000224007986 */ /* 0x0001e4000c101506 */
[----:B0-----:R-:W-:-:S05]  /*30b40*/  PRMT R2, R91, 0x7632, R2 ;  /* 0x000076325b027816 */ /* 0x001fca0000000002 */
[----:B------:R0:W-:Y:S01]  /*30b50*/  STG.E.U16 [R38.64], R2 ;  /* 0x0000000226007986 */ /* 0x0001e2000c101506 */
[----:B------:R-:W-:Y:S01]  /*30b60*/  LEA R106, P1, R4, R12, 0x1 ;  /* 0x0000000c046a7211 */ /* 0x000fe200078208ff */
[----:B------:R-:W-:Y:S01]  /*30b70*/  IMAD R5, R119, 0x2, R4 ;  /* 0x0000000277057824 */ /* 0x000fe200078e0204 */
[----:B0-----:R-:W-:-:S05]  /*30b80*/  PRMT R2, R118, 0x7632, R2 ;  /* 0x0000763276027816 */ /* 0x001fca0000000002 */
[----:B------:R0:W-:Y:S01]  /*30b90*/  STG.E.U16 [R40.64], R2 ;  /* 0x0000000228007986 */ /* 0x0001e2000c101506 */
[----:B------:R-:W-:Y:S02]  /*30ba0*/  LEA.HI.X.SX32 R107, R4, R13, 0x1, P1 ;  /* 0x0000000d046b7211 */ /* 0x000fe400008f0eff */
[----:B------:R-:W-:Y:S02]  /*30bb0*/  LEA R104, P1, R5, R12, 0x1 ;  /* 0x0000000c05687211 */ /* 0x000fe400078208ff */
[----:B0-----:R-:W-:-:S05]  /*30bc0*/  PRMT R2, R89, 0x7632, R2 ;  /* 0x0000763259027816 */ /* 0x001fca0000000002 */
[----:B------:R0:W-:Y:S01]  /*30bd0*/  STG.E.U16 [R42.64], R2 ;  /* 0x000000022a007986 */ /* 0x0001e2000c101506 */
[----:B------:R-:W-:Y:S02]  /*30be0*/  LEA R0, R119, R5, 0x1 ;  /* 0x0000000577007211 */ /* 0x000fe400078e08ff */
[----:B------:R-:W-:Y:S02]  /*30bf0*/  LEA.HI.X.SX32 R105, R5, R13, 0x1, P1 ;  /* 0x0000000d05697211 */ /* 0x000fe400008f0eff */
[----:B0-----:R-:W-:Y:S01]  /*30c00*/  PRMT R2, R88, 0x7632, R2 ;  /* 0x0000763258027816 */ /* 0x001fe20000000002 */
[----:B------:R-:W-:Y:S01]  /*30c10*/  IMAD R4, R119, 0x2, R0 ;  /* 0x0000000277047824 */ /* 0x000fe200078e0200 */
[----:B------:R-:W-:-:S03]  /*30c20*/  LEA R102, P1, R0, R12, 0x1 ;  /* 0x0000000c00667211 */ /* 0x000fc600078208ff */
[----:B------:R0:W-:Y:S01]  /*30c30*/  STG.E.U16 [R44.64], R2 ;  /* 0x000000022c007986 */ /* 0x0001e2000c101506 */
[----:B------:R-:W-:Y:S01]  /*30c40*/  LEA.HI.X.SX32 R103, R0, R13, 0x1, P1 ;  /* 0x0000000d00677211 */ /* 0x000fe200008f0eff */
[----:B------:R-:W-:Y:S01]  /*30c50*/  IMAD R0, R119, 0x2, R4 ;  /* 0x0000000277007824 */ /* 0x000fe200078e0204 */
[----:B------:R-:W-:Y:S02]  /*30c60*/  LEA R100, P1, R4, R12, 0x1 ;  /* 0x0000000c04647211 */ /* 0x000fe400078208ff */
[----:B0-----:R-:W-:-:S05]  /*30c70*/  PRMT R2, R63, 0x7632, R2 ;  /* 0x000076323f027816 */ /* 0x001fca0000000002 */
[----:B------:R0:W-:Y:S01]  /*30c80*/  STG.E.U16 [R46.64], R2 ;  /* 0x000000022e007986 */ /* 0x0001e2000c101506 */
[----:B------:R-:W-:Y:S02]  /*30c90*/  LEA.HI.X.SX32 R101, R4, R13, 0x1, P1 ;  /* 0x0000000d04657211 */ /* 0x000fe400008f0eff */
[----:B------:R-:W-:Y:S02]  /*30ca0*/  LEA R96, P1, R0, R12, 0x1 ;  /* 0x0000000c00607211 */ /* 0x000fe400078208ff */
[----:B0-----:R-:W-:-:S05]  /*30cb0*/  PRMT R2, R2, 0x7632, R2 ;  /* 0x0000763202027816 */ /* 0x001fca0000000002 */
[----:B------:R0:W-:Y:S01]  /*30cc0*/  STG.E.U16 [R48.64], R2 ;  /* 0x0000000230007986 */ /* 0x0001e2000c101506 */
[----:B------:R-:W-:-:S03]  /*30cd0*/  LEA.HI.X.SX32 R97, R0, R13, 0x1, P1 ;  /* 0x0000000d00617211 */ /* 0x000fc600008f0eff */
[----:B------:R-:W-:Y:S01]  /*30ce0*/  STL.64 [R1], R6 ;  /* 0x0000000601007387 */ /* 0x000fe20000100a00 */
[----:B0-----:R-:W-:-:S03]  /*30cf0*/  LEA R2, R119, R0, 0x1 ;  /* 0x0000000077027211 */ /* 0x001fc600078e08ff */
[----:B------:R-:W-:Y:S01]  /*30d00*/  STL.64 [R1+0xb60], R124 ;  /* 0x000b607c01007387 */ /* 0x000fe20000100a00 */
[CC--:B------:R-:W-:Y:S01]  /*30d10*/  LEA R94, P1, R2.reuse, R12.reuse, 0x1 ;  /* 0x0000000c025e7211 */ /* 0x0c0fe200078208ff */
[C---:B------:R-:W-:Y:S02]  /*30d20*/  IMAD R0, R119.reuse, 0x2, R2 ;  /* 0x0000000277007824 */ /* 0x040fe400078e0202 */
[----:B------:R-:W-:Y:S01]  /*30d30*/  STL.64 [R1+0xb70], R122 ;  /* 0x000b707a01007387 */ /* 0x000fe20000100a00 */
[----:B------:R-:W-:Y:S01]  /*30d40*/  LEA.HI.X.SX32 R95, R2, R13, 0x1, P1 ;  /* 0x0000000d025f7211 */ /* 0x000fe200008f0eff */
[----:B------:R-:W-:Y:S02]  /*30d50*/  IMAD R2, R119, 0x2, R0 ;  /* 0x0000000277027824 */ /* 0x000fe400078e0200 */
[----:B------:R-:W-:Y:S01]  /*30d60*/  STL [R1+0xb88], R120 ;  /* 0x000b887801007387 */ /* 0x000fe20000100800 */
[----:B------:R-:W-:-:S03]  /*30d70*/  LEA R92, P1, R0, R12, 0x1 ;  /* 0x0000000c005c7211 */ /* 0x000fc600078208ff */
[----:B------:R-:W-:Y:S01]  /*30d80*/  STL [R1+0xb78], R121 ;  /* 0x000b787901007387 */ /* 0x000fe20000100800 */
[----:B------:R-:W-:-:S03]  /*30d90*/  LEA.HI.X.SX32 R93, R0, R13, 0x1, P1 ;  /* 0x0000000d005d7211 */ /* 0x000fc600008f0eff */
[----:B------:R-:W2:Y:S01]  /*30da0*/  LDL.LU R118, [R1+0xc80] ;  /* 0x000c800001767983 */ /* 0x000ea20000300800 */
[----:B------:R-:W-:-:S03]  /*30db0*/  LEA R90, P1, R2, R12, 0x1 ;  /* 0x0000000c025a7211 */ /* 0x000fc600078208ff */
[----:B------:R-:W-:Y:S01]  /*30dc0*/  STL.64 [R1+0xb80], R116 ;  /* 0x000b807401007387 */ /* 0x000fe20000100a00 */
[----:B------:R-:W-:-:S03]  /*30dd0*/  LEA R0, R119, R2, 0x1 ;  /* 0x0000000277007211 */ /* 0x000fc600078e08ff */
[----:B------:R-:W-:Y:S04]  /*30de0*/  STL [R1+0xb98], R114 ;  /* 0x000b987201007387 */ /* 0x000fe80000100800 */
[----:B------:R-:W-:Y:S04]  /*30df0*/  STL [R1+0xb68], R115 ;  /* 0x000b687301007387 */ /* 0x000fe80000100800 */
[----:B------:R-:W-:Y:S01]  /*30e00*/  STL [R1+0xba8], R112 ;  /* 0x000ba87001007387 */ /* 0x000fe20000100800 */
[----:B------:R-:W-:-:S03]  /*30e10*/  LEA.HI.X.SX32 R91, R2, R13, 0x1, P1 ;  /* 0x0000000d025b7211 */ /* 0x000fc600008f0eff */
[----:B------:R-:W-:Y:S01]  /*30e20*/  STL [R1+0xb5c], R113 ;  /* 0x000b5c7101007387 */ /* 0x000fe20000100800 */
[----:B------:R-:W-:-:S03]  /*30e30*/  LEA R88, P1, R0, R12, 0x1 ;  /* 0x0000000c00587211 */ /* 0x000fc600078208ff */
[----:B------:R-:W-:Y:S01]  /*30e40*/  STL [R1+0xbb8], R110 ;  /* 0x000bb86e01007387 */ /* 0x000fe20000100800 */
[----:B------:R-:W-:-:S03]  /*30e50*/  IMAD R2, R119, 0x2, R0 ;  /* 0x0000000277027824 */ /* 0x000fc600078e0200 */
[----:B------:R-:W-:Y:S04]  /*30e60*/  STL [R1+0xb58], R111 ;  /* 0x000b586f01007387 */ /* 0x000fe80000100800 */
[----:B------:R-:W-:Y:S04]  /*30e70*/  STL [R1+0xc70], R111 ;  /* 0x000c706f01007387 */ /* 0x000fe80000100800 */
[----:B------:R-:W-:Y:S01]  /*30e80*/  STL [R1+0xbc8], R108 ;  /* 0x000bc86c01007387 */ /* 0x000fe20000100800 */
[----:B------:R-:W-:-:S03]  /*30e90*/  LEA.HI.X.SX32 R89, R0, R13, 0x1, P1 ;  /* 0x0000000d00597211 */ /* 0x000fc600008f0eff */
[----:B------:R-:W-:Y:S01]  /*30ea0*/  STL [R1+0xb54], R109 ;  /* 0x000b546d01007387 */ /* 0x000fe20000100800 */
[----:B------:R-:W-:-:S03]  /*30eb0*/  LEA R86, P1, R2, R12, 0x1 ;  /* 0x0000000c02567211 */ /* 0x000fc600078208ff */
[----:B------:R0:W-:Y:S01]  /*30ec0*/  STL [R1+0xc74], R109 ;  /* 0x000c746d01007387 */ /* 0x0001e20000100800 */
[----:B------:R-:W-:-:S03]  /*30ed0*/  IMAD R0, R119, 0x2, R2 ;  /* 0x0000000277007824 */ /* 0x000fc600078e0202 */
[----:B------:R-:W3:Y:S04]  /*30ee0*/  LDL.LU R3, [R1+0x674] ;  /* 0x0006740001037983 */ /* 0x000ee80000300800 */
[----:B------:R-:W4:Y:S04]  /*30ef0*/  LDL.LU R63, [R1+0x66c] ;  /* 0x00066c00013f7983 */ /* 0x000f280000300800 */
[----:B------:R-:W2:Y:S01]  /*30f00*/  LDL.LU.64 R70, [R1+0x1b8] ;  /* 0x0001b80001467983 */ /* 0x000ea20000300a00 */
[----:B------:R-:W-:-:S03]  /*30f10*/  LEA.HI.X.SX32 R87, R2, R13, 0x1, P1 ;  /* 0x0000000d02577211 */ /* 0x000fc600008f0eff */
[----:B0-----:R-:W2:Y:S01]  /*30f20*/  LDL.LU R109, [R1+0x4ac] ;  /* 0x0004ac00016d7983 */ /* 0x001ea20000300800 */
[----:B------:R-:W-:-:S03]  /*30f30*/  LEA R84, P1, R0, R12, 0x1 ;  /* 0x0000000c00547211 */ /* 0x000fc600078208ff */
[----:B------:R-:W-:Y:S01]  /*30f40*/  STL [R1+0xc20], R106 ;  /* 0x000c206a01007387 */ /* 0x000fe20000100800 */
        /* <DEDUP_REMOVED lines=8> */
[----:B------:R-:W-:-:S03]  /*30fd0*/  PRMT R56, R56, 0x7632, R56 ;  /* 0x0000763238387816 */ /* 0x000fc60000000038 */
[----:B------:R-:W-:Y:S01]  /*30fe0*/  STL [R1+0xc50], R100 ;  /* 0x000c506401007387 */ /* 0x000fe20000100800 */
[----:B------:R-:W-:-:S03]  /*30ff0*/  PRMT R58, R58, 0x7632, R58 ;  /* 0x000076323a3a7816 */ /* 0x000fc6000000003a */
[----:B------:R-:W-:Y:S04]  /*31000*/  STL [R1+0xb44], R101 ;  /* 0x000b446501007387 */ /* 0x000fe80000100800 */
[----:B------:R-:W-:Y:S01]  /*31010*/  STL [R1+0xc60], R96 ;  /* 0x000c606001007387 */ /* 0x000fe20000100800 */
[----:B------:R-:W-:-:S03]  /*31020*/  PRMT R54, R54, 0x7632, R54 ;  /* 0x0000763236367816 */ /* 0x000fc60000000036 */
[----:B------:R-:W-:Y:S01]  /*31030*/  STL [R1+0xb40], R97 ;  /* 0x000b406101007387 */ /* 0x000fe20000100800 */
[----:B------:R-:W-:-:S03]  /*31040*/  LEA.HI.X.SX32 R83, R2, R13, 0x1, P1 ;  /* 0x0000000d02537211 */ /* 0x000fc600008f0eff */
[----:B------:R-:W-:Y:S04]  /*31050*/  STL [R1+0xb3c], R95 ;  /* 0x000b3c5f01007387 */ /* 0x000fe80000100800 */
[----:B------:R-:W-:Y:S04]  /*31060*/  STL [R1+0xb38], R93 ;  /* 0x000b385d01007387 */ /* 0x000fe80000100800 */
[----:B------:R-:W-:Y:S04]  /*31070*/  STL [R1+0xb34], R91 ;  /* 0x000b345b01007387 */ /* 0x000fe80000100800 */
[----:B------:R-:W-:Y:S04]  /*31080*/  STL [R1+0xb30], R89 ;  /* 0x000b305901007387 */ /* 0x000fe80000100800 */
[----:B------:R-:W-:Y:S04]  /*31090*/  STL.64 [R1+0xc18], R56 ;  /* 0x000c183801007387 */ /* 0x000fe80000100a00 */
[----:B------:R-:W-:Y:S04]  /*310a0*/  STG.E.U16 [R50.64], R58 ;  /* 0x0000003a32007986 */ /* 0x000fe8000c101506 */
[----:B------:R-:W-:Y:S04]  /*310b0*/  STL [R1+0xb2c], R87 ;  /* 0x000b2c5701007387 */ /* 0x000fe80000100800 */
[----:B------:R-:W-:Y:S04]  /*310c0*/  STG.E.U16 [R98.64], R56 ;  /* 0x0000003862007986 */ /* 0x000fe8000c101506 */
[----:B------:R-:W-:Y:S04]  /*310d0*/  STL [R1+0xb28], R85 ;  /* 0x000b285501007387 */ /* 0x000fe80000100800 */
[----:B------:R-:W-:Y:S04]  /*310e0*/  STL [R1+0xb24], R83 ;  /* 0x000b245301007387 */ /* 0x000fe80000100800 */
[----:B------:R0:W-:Y:S04]  /*310f0*/  STG.E.U16 [R52.64], R54 ;  /* 0x0000003634007986 */ /* 0x0001e8000c101506 */
[----:B0-----:R-:W2:Y:S04]  /*31100*/  LDL.LU.64 R52, [R1+0xc78] ;  /* 0x000c780001347983 */ /* 0x001ea80000300a00 */
[----:B------:R-:W4:Y:S04]  /*31110*/  LDL.LU.64 R68, [R1+0x1e0] ;  /* 0x0001e00001447983 */ /* 0x000f280000300a00 */
[----:B------:R-:W4:Y:S04]  /*31120*/  LDL.LU.64 R66, [R1+0x1d8] ;  /* 0x0001d80001427983 */ /* 0x000f280000300a00 */
[----:B------:R-:W4:Y:S04]  /*31130*/  LDL.LU.64 R64, [R1+0x1d0] ;  /* 0x0001d00001407983 */ /* 0x000f280000300a00 */
[----:B------:R-:W4:Y:S04]  /*31140*/  LDL.LU R111, [R1+0x49c] ;  /* 0x00049c00016f7983 */ /* 0x000f280000300800 */
[----:B------:R0:W-:Y:S04]  /*31150*/  STL.64 [R1+0xc08], R54 ;  /* 0x000c083601007387 */ /* 0x0001e80000100a00 */
[----:B0-----:R-:W4:Y:S01]  /*31160*/  LDL.LU R54, [R1+0x3fc] ;  /* 0x0003fc0001367983 */ /* 0x001f220000300800 */
[----:B------:R-:W-:-:S04]  /*31170*/  IMAD R0, R119, 0x2, R2 ;  /* 0x0000000277007824 */ /* 0x000fc800078e0202 */
        /* <DEDUP_REMOVED lines=9> */
[----:B------:R-:W-:Y:S01]  /*31210*/  STL [R1+0xb20], R81 ;  /* 0x000b205101007387 */ /* 0x000fe20000100800 */
[----:B------:R-:W-:-:S03]  /*31220*/  LEA R74, P3, R2, R12, 0x1 ;  /* 0x0000000c024a7211 */ /* 0x000fc600078608ff */
[----:B------:R-:W-:Y:S04]  /*31230*/  STL [R1+0xb1c], R79 ;  /* 0x000b1c4f01007387 */ /* 0x000fe80000100800 */
[----:B------:R-:W-:Y:S01]  /*31240*/  STL [R1+0xb18], R77 ;  /* 0x000b184d01007387 */ /* 0x000fe20000100800 */
[----:B------:R-:W-:Y:S02]  /*31250*/  LEA.HI.X.SX32 R75, R2, R13, 0x1, P3 ;  /* 0x0000000d024b7211 */ /* 0x000fe400018f0eff */
[----:B---3--:R-:W-:-:S05]  /*31260*/  FSEL R0, R3, -INF , P6 ;  /* 0xff80000003007808 */ /* 0x008fca0003000000 */
[----:B------:R0:W-:Y:S02]  /*31270*/  STL [R1+0x218], R0 ;  /* 0x0002180001007387 */ /* 0x0001e40000100800 */
[----:B0-----:R-:W-:-:S05]  /*31280*/  IMAD R0, R119, 0x2, R2 ;  /* 0x0000000277007824 */ /* 0x001fca00078e0202 */
[C---:B------:R-:W-:Y:S02]  /*31290*/  LEA R72, P3, R0.reuse, R12, 0x1 ;  /* 0x0000000c00487211 */ /* 0x040fe400078608ff */
[----:B------:R-:W-:Y:S02]  /*312a0*/  LEA R2, R119, R0, 0x1 ;  /* 0x0000000077027211 */ /* 0x000fe400078e08ff */
[----:B------:R-:W-:-:S03]  /*312b0*/  LEA.HI.X.SX32 R73, R0, R13, 0x1, P3 ;  /* 0x0000000d00497211 */ /* 0x000fc600018f0eff */
[----:B------:R-:W-:Y:S01]  /*312c0*/  IMAD R0, R119, 0x2, R2 ;  /* 0x0000000277007824 */ /* 0x000fe200078e0202 */
[----:B------:R-:W-:Y:S04]  /*312d0*/  STL [R1+0xb14], R75 ;  /* 0x000b144b01007387 */ /* 0x000fe80000100800 */
[----:B------:R-:W-:Y:S01]  /*312e0*/  STL [R1+0xb10], R73 ;  /* 0x000b104901007387 */ /* 0x000fe20000100800 */
[----:B--2---:R-:W-:-:S05]  /*312f0*/  PRMT R52, R52, 0x7632, R52 ;  /* 0x0000763234347816 */ /* 0x004fca0000000034 */
[----:B------:R0:W-:Y:S04]  /*31300*/  STG.E.U16 [R70.64], R52 ;  /* 0x0000003446007986 */ /* 0x0001e8000c101506 */
[----:B----4-:R1:W-:Y:S01]  /*31310*/  STG.E.U16 [R68.64], R109 ;  /* 0x0000006d44007986 */ /* 0x0103e2000c101506 */
[----:B0-----:R-:W-:-:S04]  /*31320*/  LEA R70, P3, R2, R12, 0x1 ;  /* 0x0000000c02467211 */ /* 0x001fc800078608ff */
[----:B------:R-:W-:Y:S02]  /*31330*/  LEA.HI.X.SX32 R71, R2, R13, 0x1, P3 ;  /* 0x0000000d02477211 */ /* 0x000fe400018f0eff */
[----:B-1----:R-:W-:-:S04]  /*31340*/  LEA R68, P3, R0, R12, 0x1 ;  /* 0x0000000c00447211 */ /* 0x002fc800078608ff */
[----:B------:R-:W-:Y:S01]  /*31350*/  LEA.HI.X.SX32 R69, R0, R13, 0x1, P3 ;  /* 0x0000000d00457211 */ /* 0x000fe200018f0eff */
[----:B------:R-:W-:Y:S01]  /*31360*/  STL [R1+0xb0c], R71 ;  /* 0x000b0c4701007387 */ /* 0x000fe20000100800 */
[----:B------:R-:W-:-:S03]  /*31370*/  IMAD R2, R119, 0x2, R0 ;  /* 0x0000000277027824 */ /* 0x000fc600078e0200 */
[----:B------:R-:W-:Y:S04]  /*31380*/  STL [R1+0xb08], R69 ;  /* 0x000b084501007387 */ /* 0x000fe80000100800 */
[----:B------:R-:W2:Y:S01]  /*31390*/  LDL.LU.64 R14, [R1+0x268] ;  /* 0x00026800010e7983 */ /* 0x000ea20000300a00 */
[----:B------:R-:W-:-:S03]  /*313a0*/  LEA R0, R119, R2, 0x1 ;  /* 0x0000000277007211 */ /* 0x000fc600078e08ff */
[----:B------:R-:W3:Y:S04]  /*313b0*/  LDL.LU.64 R8, [R1+0x260] ;  /* 0x0002600001087983 */ /* 0x000ee80000300a00 */
[----:B------:R0:W-:Y:S04]  /*313c0*/  STG.E.U16 [R66.64], R111 ;  /* 0x0000006f42007986 */ /* 0x0001e8000c101506 */
[----:B------:R-:W2:Y:S04]  /*313d0*/  LDL.LU R55, [R1+0x3f4] ;  /* 0x0003f40001377983 */ /* 0x000ea80000300800 */
[----:B------:R1:W-:Y:S01]  /*313e0*/  STG.E.U16 [R64.64], R54 ;  /* 0x0000003640007986 */ /* 0x0003e2000c101506 */
[----:B0-----:R-:W-:-:S03]  /*313f0*/  LEA R66, P3, R2, R12, 0x1 ;  /* 0x0000000c02427211 */ /* 0x001fc600078608ff */
[----:B------:R-:W3:Y:S01]  /*31400*/  LDL.LU R56, [R1+0x4a4] ;  /* 0x0004a40001387983 */ /* 0x000ee20000300800 */
[----:B------:R-:W-:Y:S02]  /*31410*/  LEA.HI.X.SX32 R67, R2, R13, 0x1, P3 ;  /* 0x0000000d02437211 */ /* 0x000fe400018f0eff */
[----:B-1----:R-:W-:-:S04]  /*31420*/  LEA R64, P3, R0, R12, 0x1 ;  /* 0x0000000c00407211 */ /* 0x002fc800078608ff */
[----:B------:R-:W-:Y:S01]  /*31430*/  LEA.HI.X.SX32 R65, R0, R13, 0x1, P3 ;  /* 0x0000000d00417211 */ /* 0x000fe200018f0eff */
[----:B------:R-:W-:Y:S04]  /*31440*/  STL [R1+0xb04], R67 ;  /* 0x000b044301007387 */ /* 0x000fe80000100800 */
[----:B------:R-:W-:Y:S04]  /*31450*/  STL [R1+0xb00], R65 ;  /* 0x000b004101007387 */ /* 0x000fe80000100800 */
[----:B------:R-:W4:Y:S04]  /*31460*/  LDL.LU.64 R20, [R1+0x258] ;  /* 0x0002580001147983 */ /* 0x000f280000300a00 */
[----:B------:R-:W4:Y:S04]  /*31470*/  LDL.LU.64 R22, [R1+0x2a0] ;  /* 0x0002a00001167983 */ /* 0x000f280000300a00 */
[----:B------:R-:W4:Y:S04]  /*31480*/  LDL.LU R57, [R1+0x484] ;  /* 0x0004840001397983 */ /* 0x000f280000300800 */
[----:B------:R-:W4:Y:S04]  /*31490*/  LDL.LU R122, [R1+0x3ec] ;  /* 0x0003ec00017a7983 */ /* 0x000f280000300800 */
[----:B------:R-:W0:Y:S01]  /*314a0*/  S2R R3, SR_TID.X ;  /* 0x0000000000037919 */ /* 0x000e220000002100 */
[----:B------:R-:W-:Y:S01]  /*314b0*/  IMAD R2, R119, 0x2, R0 ;  /* 0x0000000277027824 */ /* 0x000fe200078e0200 */
[----:B------:R-:W-:-:S02]  /*314c0*/  FSETP.NEU.AND P1, PT, R63, RZ, PT ;  /* 0x000000ff3f00720b */ /* 0x000fc40003f2d000 */
[----:B------:R-:W4:Y:S01]  /*314d0*/  LDL.LU R124, [R1+0x3dc] ;  /* 0x0003dc00017c7983 */ /* 0x000f220000300800 */
[----:B------:R-:W-:Y:S01]  /*314e0*/  IMAD R0, R119, 0x2, R2 ;  /* 0x0000000277007824 */ /* 0x000fe200078e0202 */
[----:B------:R-:W-:-:S04]  /*314f0*/  LEA R62, P3, R2, R12, 0x1 ;  /* 0x0000000c023e7211 */ /* 0x000fc800078608ff */
[----:B------:R-:W-:Y:S02]  /*31500*/  LEA.HI.X.SX32 R63, R2, R13, 0x1, P3 ;  /* 0x0000000d023f7211 */ /* 0x000fe400018f0eff */
[----:B------:R-:W-:Y:S01]  /*31510*/  LEA R60, P3, R0, R12, 0x1 ;  /* 0x0000000c003c7211 */ /* 0x000fe200078608ff */
[----:B------:R-:W-:-:S03]  /*31520*/  IMAD R2, R119, 0x2, R0 ;  /* 0x0000000277027824 */ /* 0x000fc600078e0200 */
[----:B------:R-:W-:Y:S01]  /*31530*/  LEA.HI.X.SX32 R61, R0, R13, 0x1, P3 ;  /* 0x0000000d003d7211 */ /* 0x000fe200018f0eff */
[----:B------:R-:W-:Y:S01]  /*31540*/  STL [R1+0xafc], R63 ;  /* 0x000afc3f01007387 */ /* 0x000fe20000100800 */
[----:B------:R-:W-:Y:S01]  /*31550*/  LEA R50, P3, R2, R12, 0x1 ;  /* 0x0000000c02327211 */ /* 0x000fe200078608ff */
[C---:B0-----:R-:W-:Y:S01]  /*31560*/  IMAD.SHL.U32 R6, R3.reuse, 0x4, RZ ;  /* 0x0000000403067824 */ /* 0x041fe200078e00ff */
[----:B------:R-:W-:Y:S02]  /*31570*/  SHF.L.U32 R5, R3, 0x4, RZ ;  /* 0x0000000403057819 */ /* 0x000fe400000006ff */
[----:B------:R-:W-:Y:S01]  /*31580*/  SHF.R.U32.HI R4, RZ, 0x1, R3 ;  /* 0x00000001ff047819 */ /* 0x000fe20000011603 */
[----:B------:R-:W-:Y:S01]  /*31590*/  STL [R1+0xaf8], R61 ;  /* 0x000af83d01007387 */ /* 0x000fe20000100800 */
[----:B------:R-:W-:Y:S02]  /*315a0*/  LOP3.LUT R6, R6, 0x380, RZ, 0xc0, !PT ;  /* 0x0000038006067812 */ /* 0x000fe400078ec0ff */
[----:B------:R-:W-:Y:S01]  /*315b0*/  LOP3.LUT R5, R5, 0x70, RZ, 0xc0, !PT ;  /* 0x0000007005057812 */ /* 0x000fe200078ec0ff */
[----:B------:R-:W4:Y:S01]  /*315c0*/  LDL.LU.64 R18, [R1+0x290] ;  /* 0x0002900001127983 */ /* 0x000f220000300a00 */
[----:B------:R-:W-:-:S02]  /*315d0*/  LOP3.LUT R4, R4, 0xc, RZ, 0xc0, !PT ;  /* 0x0000000c04047812 */ /* 0x000fc400078ec0ff */
[----:B------:R-:W-:Y:S01]  /*315e0*/  LEA.HI.X.SX32 R51, R2, R13, 0x1, P3 ;  /* 0x0000000d02337211 */ /* 0x000fe200018f0eff */
[----:B------:R-:W4:Y:S01]  /*315f0*/  LDL.LU R123, [R1+0x3d4] ;  /* 0x0003d400017b7983 */ /* 0x000f220000300800 */
[----:B------:R-:W-:Y:S02]  /*31600*/  IADD3 R3, R4, R5, R6 ;  /* 0x0000000504037210 */ /* 0x000fe40007ffe006 */
[----:B------:R-:W-:-:S03]  /*31610*/  LEA R0, R119, R2, 0x1 ;  /* 0x0000000277007211 */ /* 0x000fc600078e08ff */
[----:B------:R-:W-:Y:S01]  /*31620*/  STL [R1+0x1e4], R3 ;  /* 0x0001e40301007387 */ /* 0x000fe20000100800 */
[CC--:B------:R-:W-:Y:S01]  /*31630*/  LEA R48, P3, R0.reuse, R12.reuse, 0x1 ;  /* 0x0000000c00307211 */ /* 0x0c0fe200078608ff */
[C---:B------:R-:W-:Y:S02]  /*31640*/  IMAD R2, R119.reuse, 0x2, R0 ;  /* 0x0000000277027824 */ /* 0x040fe400078e0200 */
[----:B------:R-:W-:Y:S01]  /*31650*/  STL [R1+0xaf4], R51 ;  /* 0x000af43301007387 */ /* 0x000fe20000100800 */
[----:B------:R-:W-:Y:S01]  /*31660*/  LEA.HI.X.SX32 R49, R0, R13, 0x1, P3 ;  /* 0x0000000d00317211 */ /* 0x000fe200018f0eff */
[----:B------:R-:W-:Y:S01]  /*31670*/  IMAD R0, R119, 0x2, R2 ;  /* 0x0000000277007824 */ /* 0x000fe200078e0202 */
[----:B------:R-:W-:-:S04]  /*31680*/  LEA R46, P3, R2, R12, 0x1 ;  /* 0x0000000c022e7211 */ /* 0x000fc800078608ff */
[----:B------:R-:W-:Y:S02]  /*31690*/  LEA.HI.X.SX32 R47, R2, R13, 0x1, P3 ;  /* 0x0000000d022f7211 */ /* 0x000fe400018f0eff */
[----:B------:R-:W-:-:S04]  /*316a0*/  LEA R44, P3, R0, R12, 0x1 ;  /* 0x0000000c002c7211 */ /* 0x000fc800078608ff */
[----:B------:R-:W-:Y:S01]  /*316b0*/  LEA.HI.X.SX32 R45, R0, R13, 0x1, P3 ;  /* 0x0000000d002d7211 */ /* 0x000fe200018f0eff */
[----:B--2---:R0:W-:Y:S04]  /*316c0*/  STG.E.U16 [R14.64], R55 ;  /* 0x000000370e007986 */ /* 0x0041e8000c101506 */
[----:B0-----:R-:W2:Y:S04]  /*316d0*/  LDL.LU.64 R14, [R1+0x288] ;  /* 0x00028800010e7983 */ /* 0x001ea80000300a00 */
[----:B------:R-:W-:Y:S04]  /*316e0*/  STL [R1+0xaf0], R49 ;  /* 0x000af03101007387 */ /* 0x000fe80000100800 */
[----:B---3--:R-:W-:Y:S04]  /*316f0*/  STG.E.U16 [R8.64], R56 ;  /* 0x0000003808007986 */ /* 0x008fe8000c101506 */
[----:B------:R-:W3:Y:S04]  /*31700*/  LDL.LU R96, [R1+0x3c4] ;  /* 0x0003c40001607983 */ /* 0x000ee80000300800 */
[----:B------:R-:W-:Y:S04]  /*31710*/  STL [R1+0xaec], R47 ;  /* 0x000aec2f01007387 */ /* 0x000fe80000100800 */
[----:B----4-:R0:W-:Y:S04]  /*31720*/  STG.E.U16 [R20.64], R57 ;  /* 0x0000003914007986 */ /* 0x0101e8000c101506 */
[----:B------:R1:W-:Y:S04]  /*31730*/  STG.E.U16 [R22.64], R122 ;  /* 0x0000007a16007986 */ /* 0x0003e8000c101506 */
[----:B0-----:R-:W3:Y:S04]  /*31740*/  LDL.LU.64 R20, [R1+0x2c8] ;  /* 0x0002c80001147983 */ /* 0x001ee80000300a00 */
[----:B------:R-:W4:Y:S04]  /*31750*/  LDL.LU R100, [R1+0x3bc] ;  /* 0x0003bc0001647983 */ /* 0x000f280000300800 */
[----:B------:R-:W-:Y:S04]  /*31760*/  STL [R1+0xae8], R45 ;  /* 0x000ae82d01007387 */ /* 0x000fe80000100800 */
[----:B-1----:R-:W4:Y:S01]  /*31770*/  LDL.LU.64 R22, [R1+0x2b8] ;  /* 0x0002b80001167983 */ /* 0x002f220000300a00 */
[----:B------:R-:W-:-:S03]  /*31780*/  LEA R2, R119, R0, 0x1 ;  /* 0x0000000077027211 */ /* 0x000fc600078e08ff */
[----:B------:R-:W4:Y:S01]  /*31790*/  LDL.LU R102, [R1+0x3ac] ;  /* 0x0003ac0001667983 */ /* 0x000f220000300800 */
[----:B------:R-:W-:Y:S01]  /*317a0*/  LEA R42, P3, R2, R12, 0x1 ;  /* 0x0000000c022a7211 */ /* 0x000fe200078608ff */
[----:B------:R-:W-:-:S03]  /*317b0*/  IMAD R0, R119, 0x2, R2 ;  /* 0x0000000277007824 */ /* 0x000fc600078e0202 */
[----:B------:R-:W-:Y:S02]  /*317c0*/  LEA.HI.X.SX32 R43, R2, R13, 0x1, P3 ;  /* 0x0000000d022b7211 */ /* 0x000fe400018f0eff */
[----:B------:R-:W-:-:S03]  /*317d0*/  LEA R40, P3, R0, R12, 0x1 ;  /* 0x0000000c00287211 */ /* 0x000fc600078608ff */
[----:B------:R-:W-:Y:S04]  /*317e0*/  STL [R1+0xae4], R43 ;  /* 0x000ae42b01007387 */ /* 0x000fe80000100800 */
[----:B------:R0:W-:Y:S01]  /*317f0*/  STG.E.U16 [R18.64], R124 ;  /* 0x0000007c12007986 */ /* 0x0001e2000c101506 */
[----:B------:R-:W-:-:S03]  /*31800*/  LEA.HI.X.SX32 R41, R0, R13, 0x1, P3 ;  /* 0x0000000d00297211 */ /* 0x000fc600018f0eff */
[----:B0-----:R-:W4:Y:S04]  /*31810*/  LDL.LU.64 R18, [R1+0x2a8] ;  /* 0x0002a80001127983 */ /* 0x001f280000300a00 */
[----:B------:R-:W4:Y:S01]  /*31820*/  LDL.LU R104, [R1+0x3a4] ;  /* 0x0003a40001687983 */ /* 0x000f220000300800 */
[----:B------:R-:W-:-:S03]  /*31830*/  IMAD R2, R119, 0x2, R0 ;  /* 0x0000000277027824 */ /* 0x000fc600078e0200 */
[----:B------:R-:W-:Y:S04]  /*31840*/  STL [R1+0xad0], R40 ;  /* 0x000ad02801007387 */ /* 0x000fe80000100800 */
[----:B------:R-:W-:Y:S01]  /*31850*/  STL [R1+0xacc], R41 ;  /* 0x000acc2901007387 */ /* 0x000fe20000100800 */
[C---:B------:R-:W-:Y:S02]  /*31860*/  LEA R38, P3, R2.reuse, R12, 0x1 ;  /* 0x0000000c02267211 */ /* 0x040fe400078608ff */
[----:B------:R-:W-:Y:S02]  /*31870*/  LEA R0, R119, R2, 0x1 ;  /* 0x0000000277007211 */ /* 0x000fe400078e08ff */
[----:B------:R-:W-:Y:S02]  /*31880*/  LEA.HI.X.SX32 R39, R2, R13, 0x1, P3 ;  /* 0x0000000d02277211 */ /* 0x000fe400018f0eff */
[----:B------:R-:W-:-:S04]  /*31890*/  LEA R36, P3, R0, R12, 0x1 ;  /* 0x0000000c00247211 */ /* 0x000fc800078608ff */
[----:B------:R-:W-:Y:S01]  /*318a0*/  LEA.HI.X.SX32 R37, R0, R13, 0x1, P3 ;  /* 0x0000000d00257211 */ /* 0x000fe200018f0eff */
[----:B--2---:R0:W-:Y:S04]  /*318b0*/  STG.E.U16 [R14.64], R123 ;  /* 0x0000007b0e007986 */ /* 0x0041e8000c101506 */
[----:B0-----:R-:W2:Y:S04]  /*318c0*/  LDL.LU.64 R14, [R1+0x2f8] ;  /* 0x0002f800010e7983 */ /* 0x001ea80000300a00 */
[----:B------:R-:W2:Y:S04]  /*318d0*/  LDL.LU.64 R16, [R1+0x2e8] ;  /* 0x0002e80001107983 */ /* 0x000ea80000300a00 */
[----:B------:R-:W2:Y:S04]  /*318e0*/  LDL.LU R106, [R1+0x394] ;  /* 0x00039400016a7983 */ /* 0x000ea80000300800 */
[----:B------:R-:W2:Y:S04]  /*318f0*/  LDL.LU R125, [R1+0x384] ;  /* 0x00038400017d7983 */ /* 0x000ea80000300800 */
[----:B------:R-:W-:Y:S04]  /*31900*/  STL [R1+0xad8], R38 ;  /* 0x000ad82601007387 */ /* 0x000fe80000100800 */
[----:B------:R-:W-:Y:S04]  /*31910*/  STL [R1+0xad4], R39 ;  /* 0x000ad42701007387 */ /* 0x000fe80000100800 */
[----:B------:R-:W2:Y:S04]  /*31920*/  LDL.LU.64 R8, [R1+0x2e0] ;  /* 0x0002e00001087983 */ /* 0x000ea80000300a00 */
[----:B------:R-:W2:Y:S04]  /*31930*/  LDL.LU R59, [R1+0x37c] ;  /* 0x00037c00013b7983 */ /* 0x000ea80000300800 */
[----:B---3--:R-:W-:Y:S04]  /*31940*/  STG.E.U16 [R20.64], R96 ;  /* 0x0000006014007986 */ /* 0x008fe8000c101506 */
[----:B------:R-:W-:Y:S04]  /*31950*/  STL [R1+0xae0], R36 ;  /* 0x000ae02401007387 */ /* 0x000fe80000100800 */
[----:B------:R-:W-:Y:S04]  /*31960*/  STL [R1+0xadc], R37 ;  /* 0x000adc2501007387 */ /* 0x000fe80000100800 */
[----:B----4-:R0:W-:Y:S04]  /*31970*/  STG.E.U16 [R22.64], R100 ;  /* 0x0000006416007986 */ /* 0x0101e8000c101506 */
[----:B0-----:R-:W3:Y:S04]  /*31980*/  LDL.LU.64 R22, [R1+0x320] ;  /* 0x0003200001167983 */ /* 0x001ee80000300a00 */
[----:B------:R-:W4:Y:S04]  /*31990*/  LDL.LU.64 R20, [R1+0x318] ;  /* 0x0003180001147983 */ /* 0x000f280000300a00 */
[----:B------:R-:W4:Y:S01]  /*319a0*/  LDL.LU R116, [R1+0x36c] ;  /* 0x00036c0001747983 */ /* 0x000f220000300800 */
[----:B------:R-:W-:-:S05]  /*319b0*/  IMAD R2, R119, 0x2, R0 ;  /* 0x0000000277027824 */ /* 0x000fca00078e0200 */
[----:B------:R-:W-:Y:S01]  /*319c0*/  LEA R34, P3, R2, R12, 0x1 ;  /* 0x0000000c02227211 */ /* 0x000fe200078608ff */
[----:B------:R-:W-:-:S03]  /*319d0*/  IMAD R0, R119, 0x2, R2 ;  /* 0x0000000277007824 */ /* 0x000fc600078e0202 */
[----:B------:R-:W-:Y:S01]  /*319e0*/  LEA.HI.X.SX32 R35, R2, R13, 0x1, P3 ;  /* 0x0000000d02237211 */ /* 0x000fe200018f0eff */
[----:B------:R0:W-:Y:S01]  /*319f0*/  STG.E.U16 [R18.64], R102 ;  /* 0x0000006612007986 */ /* 0x0001e2000c101506 */
[----:B------:R-:W-:-:S03]  /*31a00*/  LEA R32, P3, R0, R12, 0x1 ;  /* 0x0000000c00207211 */ /* 0x000fc600078608ff */
[----:B------:R-:W-:Y:S01]  /*31a10*/  STL.64 [R1+0xb90], R34 ;  /* 0x000b902201007387 */ /* 0x000fe20000100a00 */
[----:B------:R-:W-:-:S03]  /*31a20*/  LEA.HI.X.SX32 R33, R0, R13, 0x1, P3 ;  /* 0x0000000d00217211 */ /* 0x000fc600018f0eff */
[----:B0-----:R-:W4:Y:S04]  /*31a30*/  LDL.LU.64 R18, [R1+0x310] ;  /* 0x0003100001127983 */ /* 0x001f280000300a00 */
[----:B------:R-:W4:Y:S01]  /*31a40*/  LDL.LU R3, [R1+0x364] ;  /* 0x0003640001037983 */ /* 0x000f220000300800 */
[----:B------:R-:W-:-:S03]  /*31a50*/  LEA R2, R119, R0, 0x1 ;  /* 0x0000000077027211 */ /* 0x000fc600078e08ff */
[----:B------:R-:W4:Y:S01]  /*31a60*/  LDL.LU R117, [R1+0x35c] ;  /* 0x00035c0001757983 */ /* 0x000f220000300800 */
[CC--:B------:R-:W-:Y:S01]  /*31a70*/  LEA R30, P3, R2.reuse, R12.reuse, 0x1 ;  /* 0x0000000c021e7211 */ /* 0x0c0fe200078608ff */
[C---:B------:R-:W-:Y:S02]  /*31a80*/  IMAD R0, R119.reuse, 0x2, R2 ;  /* 0x0000000277007824 */ /* 0x040fe400078e0202 */
[----:B------:R-:W-:Y:S01]  /*31a90*/  STL.64 [R1+0xba0], R32 ;  /* 0x000ba02001007387 */ /* 0x000fe20000100a00 */
        /* <DEDUP_REMOVED lines=11> */
[----:B--2---:R0:W-:Y:S04]  /*31b50*/  STG.E.U16 [R14.64], R104 ;  /* 0x000000680e007986 */ /* 0x0041e8000c101506 */
[----:B0-----:R-:W2:Y:S04]  /*31b60*/  LDL.LU.64 R14, [R1+0x338] ;  /* 0x00033800010e7983 */ /* 0x001ea80000300a00 */
[----:B------:R-:W-:Y:S04]  /*31b70*/  STG.E.U16 [R16.64], R106 ;  /* 0x0000006a10007986 */ /* 0x000fe8000c101506 */
[----:B------:R-:W-:Y:S04]  /*31b80*/  STG.E.U16 [R8.64], R125 ;  /* 0x0000007d08007986 */ /* 0x000fe8000c101506 */
[----:B------:R-:W-:Y:S04]  /*31b90*/  STL.64 [R1+0xbb0], R30 ;  /* 0x000bb01e01007387 */ /* 0x000fe80000100a00 */
[----:B------:R-:W-:Y:S04]  /*31ba0*/  STL [R1+0xac8], R29 ;  /* 0x000ac81d01007387 */ /* 0x000fe80000100800 */
[----:B------:R-:W-:Y:S04]  /*31bb0*/  STL [R1+0xac4], R27 ;  /* 0x000ac41b01007387 */ /* 0x000fe80000100800 */
[----:B------:R-:W-:Y:S04]  /*31bc0*/  STL [R1+0xac0], R25 ;  /* 0x000ac01901007387 */ /* 0x000fe80000100800 */
[----:B---3--:R0:W-:Y:S02]  /*31bd0*/  STG.E.U16 [R22.64], R59 ;  /* 0x0000003b16007986 */ /* 0x0081e4000c101506 */
[----:B0-----:R-:W-:-:S02]  /*31be0*/  LEA R22, P3, R2, R12, 0x1 ;  /* 0x0000000c02167211 */ /* 0x001fc400078608ff */
[----:B----4-:R0:W-:Y:S02]  /*31bf0*/  STG.E.U16 [R20.64], R116 ;  /* 0x0000007414007986 */ /* 0x0101e4000c101506 */
[----:B------:R-:W-:-:S05]  /*31c00*/  LEA.HI.X.SX32 R23, R2, R13, 0x1, P3 ;  /* 0x0000000d02177211 */ /* 0x000fca00018f0eff */
[----:B------:R-:W-:Y:S01]  /*31c10*/  STL [R1+0xabc], R23 ;  /* 0x000abc1701007387 */ /* 0x000fe20000100800 */
[----:B0-----:R-:W-:-:S03]  /*31c20*/  LEA R20, P3, R0, R12, 0x1 ;  /* 0x0000000c00147211 */ /* 0x001fc600078608ff */
[----:B------:R-:W3:Y:S01]  /*31c30*/  LDL.LU R99, [R1+0x680] ;  /* 0x0006800001637983 */ /* 0x000ee20000300800 */
[----:B------:R-:W-:-:S05]  /*31c40*/  LEA.HI.X.SX32 R21, R0, R13, 0x1, P3 ;  /* 0x0000000d00157211 */ /* 0x000fca00018f0eff */
[----:B------:R-:W-:Y:S04]  /*31c50*/  STL [R1+0xab8], R21 ;  /* 0x000ab81501007387 */ /* 0x000fe80000100800 */
[----:B------:R-:W4:Y:S01]  /*31c60*/  LDL.LU R34, [R1+0x678] ;  /* 0x0006780001227983 */ /* 0x000f220000300800 */
[----:B------:R-:W-:-:S03]  /*31c70*/  LEA R2, R119, R0, 0x1 ;  /* 0x0000000077027211 */ /* 0x000fc600078e08ff */
[----:B------:R0:W-:Y:S02]  /*31c80*/  STG.E.U16 [R18.64], R3 ;  /* 0x0000000312007986 */ /* 0x0001e4000c101506 */
[----:B------:R-:W-:Y:S02]  /*31c90*/  IMAD R0, R119, 0x2, R2 ;  /* 0x0000000277007824 */ /* 0x000fe400078e0202 */
[----:B------:R-:W4:Y:S01]  /*31ca0*/  LDL.LU R35, [R1+0x4b0] ;  /* 0x0004b00001237983 */ /* 0x000f220000300800 */
[----:B0-----:R-:W-:-:S04]  /*31cb0*/  LEA R18, P3, R2, R12, 0x1 ;  /* 0x0000000c02127211 */ /* 0x001fc800078608ff */
[----:B------:R-:W-:Y:S01]  /*31cc0*/  LEA.HI.X.SX32 R19, R2, R13, 0x1, P3 ;  /* 0x0000000d02137211 */ /* 0x000fe200018f0eff */
[----:B------:R-:W-:Y:S01]  /*31cd0*/  IMAD R2, R119, 0x2, R0 ;  /* 0x0000000277027824 */ /* 0x000fe200078e0200 */
[----:B------:R-:W-:-:S04]  /*31ce0*/  LEA R16, P3, R0, R12, 0x1 ;  /* 0x0000000c00107211 */ /* 0x000fc800078608ff */
[----:B------:R-:W-:Y:S02]  /*31cf0*/  LEA.HI.X.SX32 R17, R0, R13, 0x1, P3 ;  /* 0x0000000d00117211 */ /* 0x000fe400018f0eff */
[----:B------:R-:W-:Y:S01]  /*31d00*/  LEA R0, R119, R2, 0x1 ;  /* 0x0000000277007211 */ /* 0x000fe200078e08ff */
[----:B------:R-:W-:Y:S01]  /*31d10*/  STL [R1+0xab4], R19 ;  /* 0x000ab41301007387 */ /* 0x000fe20000100800 */
[----:B------:R-:W-:-:S03]  /*31d20*/  LOP3.LUT P5, RZ, R118, 0x2, RZ, 0xc0, !PT ;  /* 0x0000000276ff7812 */ /* 0x000fc600078ac0ff */
[----:B------:R-:W-:Y:S01]  /*31d30*/  STL.64 [R1+0xbc0], R16 ;  /* 0x000bc01001007387 */ /* 0x000fe20000100a00 */
[----:B------:R-:W-:Y:S02]  /*31d40*/  LOP3.LUT P6, RZ, R118, 0x4, RZ, 0xc0, !PT ;  /* 0x0000000476ff7812 */ /* 0x000fe400078cc0ff */
[----:B------:R-:W-:Y:S02]  /*31d50*/  PRMT R108, R109, 0x7632, R108 ;  /* 0x000076326d6c7816 */ /* 0x000fe4000000006c */
[----:B------:R-:W-:Y:S01]  /*31d60*/  PRMT R110, R111, 0x7632, R110 ;  /* 0x000076326f6e7816 */ /* 0x000fe2000000006e */
[----:B--2---:R0:W-:Y:S02]  /*31d70*/  STG.E.U16 [R14.64], R117 ;  /* 0x000000750e007986 */ /* 0x0041e4000c101506 */
[----:B0-----:R-:W-:-:S04]  /*31d80*/  LEA R14, P3, R2, R12, 0x1 ;  /* 0x0000000c020e7211 */ /* 0x001fc800078608ff */
        /* <DEDUP_REMOVED lines=9> */
[----:B------:R-:W-:-:S03]  /*31e20*/  LEA.HI.X.SX32 R7, R0, R13, 0x1, P3 ;  /* 0x0000000d00077211 */ /* 0x000fc600018f0eff */
[C---:B------:R-:W-:Y:S01]  /*31e30*/  IMAD R0, R119.reuse, 0x2, R2 ;  /* 0x0000000277007824 */ /* 0x040fe200078e0202 */
[CC--:B------:R-:W-:Y:S01]  /*31e40*/  LEA R4, P3, R2.reuse, R12.reuse, 0x1 ;  /* 0x0000000c02047211 */ /* 0x0c0fe200078608ff */
[----:B------:R-:W-:Y:S02]  /*31e50*/  STL [R1+0xab0], R15 ;  /* 0x000ab00f01007387 */ /* 0x000fe40000100800 */
[----:B------:R-:W-:Y:S01]  /*31e60*/  IMAD R52, R119, 0x2, R0 ;  /* 0x0000000277347824 */ /* 0x000fe200078e0200 */
[----:B------:R-:W-:Y:S01]  /*31e70*/  LEA.HI.X.SX32 R5, R2, R13, 0x1, P3 ;  /* 0x0000000d02057211 */ /* 0x000fe200018f0eff */
[----:B------:R-:W-:Y:S03]  /*31e80*/  STL.64 [R1+0xbd0], R10 ;  /* 0x000bd00a01007387 */ /* 0x000fe60000100a00 */
[-C--:B------:R-:W-:Y:S01]  /*31e90*/  LEA R98, P3, R52, R12.reuse, 0x1 ;  /* 0x0000000c34627211 */ /* 0x080fe200078608ff */
[----:B------:R-:W-:Y:S01]  /*31ea0*/  STL [R1+0xaac], R9 ;  /* 0x000aac0901007387 */ /* 0x000fe20000100800 */
[----:B------:R-:W-:-:S03]  /*31eb0*/  LEA R12, P4, R0, R12, 0x1 ;  /* 0x0000000c000c7211 */ /* 0x000fc600078808ff */
[----:B------:R3:W-:Y:S04]  /*31ec0*/  STL.64 [R1+0xbd8], R6 ;  /* 0x000bd80601007387 */ /* 0x0007e80000100a00 */
[----:B------:R-:W-:Y:S01]  /*31ed0*/  STL [R1+0xaa8], R5 ;  /* 0x000aa80501007387 */ /* 0x000fe20000100800 */
[----:B---3--:R-:W-:Y:S02]  /*31ee0*/  FSEL R6, R99, -INF , P5 ;  /* 0xff80000063067808 */ /* 0x008fe40002800000 */
[-C--:B------:R-:W-:Y:S02]  /*31ef0*/  LEA.HI.X.SX32 R99, R52, R13.reuse, 0x1, P3 ;  /* 0x0000000d34637211 */ /* 0x080fe400018f0eff */
[----:B------:R-:W-:Y:S01]  /*31f00*/  LEA.HI.X.SX32 R13, R0, R13, 0x1, P4 ;  /* 0x0000000d000d7211 */ /* 0x000fe200020f0eff */
[----:B------:R4:W-:Y:S04]  /*31f10*/  STL [R1+0x164], R6 ;  /* 0x0001640601007387 */ /* 0x0009e80000100800 */
[----:B------:R-:W-:Y:S04]  /*31f20*/  STL.64 [R1+0xbf8], R52 ;  /* 0x000bf83401007387 */ /* 0x000fe80000100a00 */
[----:B------:R-:W-:Y:S01]  /*31f30*/  STL [R1+0xaa4], R98 ;  /* 0x000aa46201007387 */ /* 0x000fe20000100800 */
[----:B----4-:R-:W-:-:S03]  /*31f40*/  FSEL R6, R34, -INF , P6 ;  /* 0xff80000022067808 */ /* 0x010fc60003000000 */
[----:B------:R-:W-:Y:S04]  /*31f50*/  STL [R1+0xaa0], R99 ;  /* 0x000aa06301007387 */ /* 0x000fe80000100800 */
[----:B------:R-:W-:Y:S04]  /*31f60*/  STL.64 [R1+0xc68], R98 ;  /* 0x000c686201007387 */ /* 0x000fe80000100a00 */
[----:B------:R-:W-:Y:S04]  /*31f70*/  STL.64 [R1+0xbe0], R12 ;  /* 0x000be00c01007387 */ /* 0x000fe80000100a00 */
[----:B------:R-:W-:Y:S04]  /*31f80*/  STL.64 [R1+0xc48], R118 ;  /* 0x000c487601007387 */ /* 0x000fe80000100a00 */
[----:B------:R-:W-:Y:S04]  /*31f90*/  STL [R1+0x158], R6 ;  /* 0x0001580601007387 */ /* 0x000fe80000100800 */
[----:B------:R-:W2:Y:S04]  /*31fa0*/  LDL.LU R109, [R1+0xc74] ;  /* 0x000c7400016d7983 */ /* 0x000ea80000300800 */
[----:B------:R-:W3:Y:S01]  /*31fb0*/  LDL.LU R111, [R1+0xc70] ;  /* 0x000c7000016f7983 */ /* 0x000ee20000300800 */
[----:B------:R-:W-:-:S02]  /*31fc0*/  PRMT R120, R56, 0x7632, R120 ;  /* 0x0000763238787816 */ /* 0x000fc40000000078 */
[----:B------:R-:W-:Y:S02]  /*31fd0*/  PRMT R121, R57, 0x7632, R121 ;  /* 0x0000763239797816 */ /* 0x000fe40000000079 */
[----:B------:R-:W-:Y:S02]  /*31fe0*/  PRMT R114, R55, 0x7632, R114 ;  /* 0x0000763237727816 */ /* 0x000fe40000000072 */
[----:B------:R-:W-:Y:S02]  /*31ff0*/  PRMT R115, R122, 0x7632, R115 ;  /* 0x000076327a737816 */ /* 0x000fe40000000073 */
[----:B------:R-:W-:Y:S02]  /*32000*/  PRMT R112, R54, 0x7632, R112 ;  /* 0x0000763236707816 */ /* 0x000fe40000000070 */
[----:B------:R-:W-:Y:S01]  /*32010*/  PRMT R113, R124, 0x7632, R113 ;  /* 0x000076327c717816 */ /* 0x000fe20000000071 */
[----:B------:R0:W-:Y:S04]  /*32020*/  STL.64 [R1+0xbe8], R120 ;  /* 0x000be87801007387 */ /* 0x0001e80000100a00 */
[----:B------:R-:W-:Y:S04]  /*32030*/  STL.64 [R1+0xbf0], R114 ;  /* 0x000bf07201007387 */ /* 0x000fe80000100a00 */
[----:B------:R-:W4:Y:S04]  /*32040*/  LDL.LU R124, [R1+0x34c] ;  /* 0x00034c00017c7983 */ /* 0x000f280000300800 */
[----:B------:R-:W-:Y:S01]  /*32050*/  STL.64 [R1+0xc28], R112 ;  /* 0x000c287001007387 */ /* 0x000fe20000100a00 */
[----:B------:R-:W-:-:S02]  /*32060*/  LOP3.LUT P6, RZ, R118, 0x8, RZ, 0xc0, !PT ;  /* 0x0000000876ff7812 */ /* 0x000fc400078cc0ff */
[----:B------:R-:W-:Y:S02]  /*32070*/  PRMT R97, R125, 0x7632, R97 ;  /* 0x000076327d617816 */ /* 0x000fe40000000061 */
[----:B------:R-:W-:Y:S02]  /*32080*/  PRMT R95, R59, 0x7632, R95 ;  /* 0x000076323b5f7816 */ /* 0x000fe4000000005f */
[----:B------:R-:W-:Y:S02]  /*32090*/  FSETP.NEU.AND P4, PT, R35, RZ, PT ;  /* 0x000000ff2300720b */ /* 0x000fe40003f8d000 */
[----:B------:R-:W-:Y:S02]  /*320a0*/  PRMT R91, R3, 0x7632, R91 ;  /* 0x00007632035b7816 */ /* 0x000fe4000000005b */
[----:B------:R-:W-:Y:S02]  /*320b0*/  PRMT R93, R116, 0x7632, R93 ;  /* 0x00007632745d7816 */ /* 0x000fe4000000005d */
[----:B------:R-:W-:-:S02]  /*320c0*/  PRMT R89, R117, 0x7632, R89 ;  /* 0x0000763275597816 */ /* 0x000fc40000000059 */
[----:B--2---:R-:W-:Y:S02]  /*320d0*/  PRMT R109, R96, 0x7632, R109 ;  /* 0x00007632606d7816 */ /* 0x004fe4000000006d */
[----:B---3--:R-:W-:Y:S02]  /*320e0*/  PRMT R111, R123, 0x7632, R111 ;  /* 0x000076327b6f7816 */ /* 0x008fe4000000006f */
[----:B------:R-:W2:Y:S04]  /*320f0*/  LDL.LU.64 R122, [R1+0x490] ;  /* 0x00049000017a7983 */ /* 0x000ea80000300a00 */
[----:B------:R-:W-:Y:S04]  /*32100*/  STL.64 [R1+0xc38], R110 ;  /* 0x000c386e01007387 */ /* 0x000fe80000100a00 */
[----:B------:R-:W-:Y:S04]  /*32110*/  STL.64 [R1+0xc58], R108 ;  /* 0x000c586c01007387 */ /* 0x000fe80000100a00 */
[----:B0-----:R-:W3:Y:S04]  /*32120*/  LDL.LU.64 R120, [R1+0x3e0] ;  /* 0x0003e00001787983 */ /* 0x001ee80000300a00 */
[----:B------:R-:W3:Y:S04]  /*32130*/  LDL.LU R12, [R1+0x344] ;  /* 0x00034400010c7983 */ /* 0x000ee80000300800 */
[----:B------:R-:W3:Y:S04]  /*32140*/  LDL.LU.64 R118, [R1+0x3c8] ;  /* 0x0003c80001767983 */ /* 0x000ee80000300a00 */
[----:B------:R-:W3:Y:S04]  /*32150*/  LDL.LU R13, [R1+0x32c] ;  /* 0x00032c00010d7983 */ /* 0x000ee80000300800 */
[----:B------:R-:W3:Y:S04]  /*32160*/  LDL.LU.64 R98, [R1+0x3b0] ;  /* 0x0003b00001627983 */ /* 0x000ee80000300a00 */
[----:B------:R-:W3:Y:S04]  /*32170*/  LDL.LU R6, [R1+0x30c] ;  /* 0x00030c0001067983 */ /* 0x000ee80000300800 */
[----:B------:R-:W3:Y:S04]  /*32180*/  LDL.LU.64 R52, [R1+0x398] ;  /* 0x0003980001347983 */ /* 0x000ee80000300a00 */
[----:B------:R-:W3:Y:S04]  /*32190*/  LDL.LU R7, [R1+0x304] ;  /* 0x0003040001077983 */ /* 0x000ee80000300800 */
[----:B------:R-:W3:Y:S04]  /*321a0*/  LDL.LU.64 R10, [R1+0x388] ;  /* 0x00038800010a7983 */ /* 0x000ee80000300a00 */
[----:B------:R-:W3:Y:S04]  /*321b0*/  LDL.LU R96, [R1+0x2f4] ;  /* 0x0002f40001607983 */ /* 0x000ee80000300800 */
[----:B------:R-:W3:Y:S04]  /*321c0*/  LDL.LU R125, [R1+0x2d4] ;  /* 0x0002d400017d7983 */ /* 0x000ee80000300800 */
[----:B------:R-:W3:Y:S04]  /*321d0*/  LDL.LU.64 R16, [R1+0x370] ;  /* 0x0003700001107983 */ /* 0x000ee80000300a00 */
[----:B------:R-:W3:Y:S04]  /*321e0*/  LDL.LU R59, [R1+0x2c4] ;  /* 0x0002c400013b7983 */ /* 0x000ee80000300800 */
[----:B------:R-:W3:Y:S04]  /*321f0*/  LDL.LU.64 R34, [R1+0x350] ;  /* 0x0003500001227983 */ /* 0x000ee80000300a00 */
[----:B------:R-:W3:Y:S04]  /*32200*/  LDL.LU R3, [R1+0x2b4] ;  /* 0x0002b40001037983 */ /* 0x000ee80000300800 */
[----:B------:R-:W3:Y:S04]  /*32210*/  LDL.LU.64 R116, [R1+0x330] ;  /* 0x0003300001747983 */ /* 0x000ee80000300a00 */
[----:B------:R-:W0:Y:S01]  /*32220*/  S2R R33, SR_TID.X ;  /* 0x0000000000217919 */ /* 0x000e220000002100 */
[----:B------:R-:W-:-:S03]  /*32230*/  PRMT R107, R100, 0x7632, R107 ;  /* 0x00007632646b7816 */ /* 0x000fc6000000006b */
[----:B------:R-:W3:Y:S04]  /*32240*/  LDL.LU R100, [R1+0x29c] ;  /* 0x00029c0001647983 */ /* 0x000ee80000300800 */
[----:B------:R-:W3:Y:S01]  /*32250*/  LDL.LU.64 R56, [R1+0x2d8] ;  /* 0x0002d80001387983 */ /* 0x000ee20000300a00 */
[----:B------:R-:W-:-:S03]  /*32260*/  PRMT R105, R102, 0x7632, R105 ;  /* 0x0000763266697816 */ /* 0x000fc60000000069 */
[----:B------:R-:W3:Y:S01]  /*32270*/  LDL.LU.64 R30, [R1+0x278] ;  /* 0x00027800011e7983 */ /* 0x000ee20000300a00 */
[----:B------:R-:W-:-:S03]  /*32280*/  PRMT R103, R104, 0x7632, R103 ;  /* 0x0000763268677816 */ /* 0x000fc60000000067 */
[----:B------:R-:W3:Y:S01]  /*32290*/  LDL.LU R102, [R1+0x284] ;  /* 0x0002840001667983 */ /* 0x000ee20000300800 */
[----:B0-----:R-:W-:-:S04]  /*322a0*/  LOP3.LUT R33, R33, 0x1ff, RZ, 0xc0, !PT ;  /* 0x000001ff21217812 */ /* 0x001fc800078ec0ff */
[----:B------:R-:W-:Y:S02]  /*322b0*/  ISETP.GE.U32.AND P3, PT, R33, 0x100, PT ;  /* 0x000001002100780c */ /* 0x000fe40003f66070 */
[----:B------:R-:W3:Y:S01]  /*322c0*/  LDL.LU.64 R32, [R1+0x250] ;  /* 0x0002500001207983 */ /* 0x000ee20000300a00 */
[----:B------:R-:W-:-:S03]  /*322d0*/  PRMT R101, R106, 0x7632, R101 ;  /* 0x000076326a657816 */ /* 0x000fc60000000065 */
[----:B------:R-:W3:Y:S01]  /*322e0*/  LDL.LU R104, [R1+0x274] ;  /* 0x0002740001687983 */ /* 0x000ee20000300800 */
[----:B----4-:R-:W-:-:S03]  /*322f0*/  PRMT R87, R124, 0x7632, R87 ;  /* 0x000076327c577816 */ /* 0x010fc60000000057 */
[----:B------:R-:W4:Y:S04]  /*32300*/  LDL.LU.64 R54, [R1+0x238] ;  /* 0x0002380001367983 */ /* 0x000f280000300a00 */
[----:B------:R-:W4:Y:S04]  /*32310*/  LDL.LU R106, [R1+0x24c] ;  /* 0x00024c00016a7983 */ /* 0x000f280000300800 */
[----:B--2---:R0:W-:Y:S04]  /*32320*/  STG.E.U16 [R122.64], R124 ;  /* 0x0000007c7a007986 */ /* 0x0041e8000c101506 */
[----:B0-----:R-:W2:Y:S04]  /*32330*/  LDL.LU.64 R122, [R1+0x220] ;  /* 0x00022000017a7983 */ /* 0x001ea80000300a00 */
[----:B---3--:R-:W-:Y:S04]  /*32340*/  STG.E.U16 [R120.64], R12 ;  /* 0x0000000c78007986 */ /* 0x008fe8000c101506 */
[----:B------:R-:W2:Y:S04]  /*32350*/  LDL.LU R124, [R1+0x244] ;  /* 0x00024400017c7983 */ /* 0x000ea80000300800 */
[----:B------:R-:W-:Y:S04]  /*32360*/  STG.E.U16 [R118.64], R13 ;  /* 0x0000000d76007986 */ /* 0x000fe8000c101506 */
[----:B------:R-:W-:Y:S04]  /*32370*/  STG.E.U16 [R98.64], R6 ;  /* 0x0000000662007986 */ /* 0x000fe8000c101506 */
[----:B------:R-:W-:Y:S04]  /*32380*/  STG.E.U16 [R52.64], R7 ;  /* 0x0000000734007986 */ /* 0x000fe8000c101506 */
[----:B------:R-:W-:Y:S01]  /*32390*/  STG.E.U16 [R10.64], R96 ;  /* 0x000000600a007986 */ /* 0x000fe2000c101506 */
[----:B------:R-:W-:-:S03]  /*323a0*/  PRMT R75, R125, 0x7632, R75 ;  /* 0x000076327d4b7816 */ /* 0x000fc6000000004b */
[----:B------:R0:W-:Y:S04]  /*323b0*/  STG.E.U16 [R16.64], R125 ;  /* 0x0000007d10007986 */ /* 0x0001e8000c101506 */
[----:B------:R1:W-:Y:S04]  /*323c0*/  STG.E.U16 [R34.64], R59 ;  /* 0x0000003b22007986 */ /* 0x0003e8000c101506 */
[----:B0-----:R-:W3:Y:S04]  /*323d0*/  LDL.LU R125, [R1+0x234] ;  /* 0x00023400017d7983 */ /* 0x001ee80000300800 */
[----:B-1----:R-:W3:Y:S01]  /*323e0*/  LDL.LU.64 R34, [R1+0x210] ;  /* 0x0002100001227983 */ /* 0x002ee20000300a00 */
[----:B------:R-:W-:-:S03]  /*323f0*/  PRMT R73, R59, 0x7632, R73 ;  /* 0x000076323b497816 */ /* 0x000fc60000000049 */
[----:B------:R-:W3:Y:S04]  /*32400*/  LDL.LU R59, [R1+0x22c] ;  /* 0x00022c00013b7983 */ /* 0x000ee80000300800 */
[----:B------:R0:W-:Y:S04]  /*32410*/  STG.E.U16 [R116.64], R3 ;  /* 0x0000000374007986 */ /* 0x0001e8000c101506 */
[----:B0-----:R-:W3:Y:S01]  /*32420*/  LDL.LU.64 R116, [R1+0x1f8] ;  /* 0x0001f80001747983 */ /* 0x001ee20000300a00 */
[----:B------:R-:W-:-:S03]  /*32430*/  PRMT R71, R3, 0x7632, R71 ;  /* 0x0000763203477816 */ /* 0x000fc60000000047 */
[----:B------:R-:W3:Y:S01]  /*32440*/  LDL.LU R3, [R1+0x21c] ;  /* 0x00021c0001037983 */ /* 0x000ee20000300800 */
[----:B------:R-:W-:-:S03]  /*32450*/  PRMT R85, R12, 0x7632, R85 ;  /* 0x000076320c557816 */ /* 0x000fc60000000055 */
[----:B------:R0:W-:Y:S01]  /*32460*/  STG.E.U16 [R56.64], R100 ;  /* 0x0000006438007986 */ /* 0x0001e2000c101506 */
[----:B------:R-:W-:Y:S02]  /*32470*/  PRMT R83, R13, 0x7632, R83 ;  /* 0x000076320d537816 */ /* 0x000fe40000000053 */
[----:B------:R-:W-:Y:S01]  /*32480*/  PRMT R77, R96, 0x7632, R77 ;  /* 0x00007632604d7816 */ /* 0x000fe2000000004d */
[----:B------:R1:W-:Y:S01]  /*32490*/  STG.E.U16 [R30.64], R102 ;  /* 0x000000661e007986 */ /* 0x0003e2000c101506 */
[----:B------:R-:W-:-:S03]  /*324a0*/  PRMT R69, R100, 0x7632, R69 ;  /* 0x0000763264457816 */ /* 0x000fc60000000045 */
[----:B0-----:R-:W3:Y:S04]  /*324b0*/  LDL.LU.64 R56, [R1+0x1c0] ;  /* 0x0001c00001387983 */ /* 0x001ee80000300a00 */
[----:B------:R-:W3:Y:S04]  /*324c0*/  LDL.LU.64 R120, [R1+0x1a8] ;  /* 0x0001a80001787983 */ /* 0x000ee80000300a00 */
[----:B------:R-:W3:Y:S04]  /*324d0*/  LDL.LU R12, [R1+0x20c] ;  /* 0x00020c00010c7983 */ /* 0x000ee80000300800 */
[----:B------:R-:W3:Y:S04]  /*324e0*/  LDL.LU.64 R118, [R1+0x198] ;  /* 0x0001980001767983 */ /* 0x000ee80000300a00 */
[----:B------:R-:W3:Y:S01]  /*324f0*/  LDL.LU R13, [R1+0x204] ;  /* 0x00020400010d7983 */ /* 0x000ee20000300800 */
[----:B------:R-:W-:-:S03]  /*32500*/  PRMT R81, R6, 0x7632, R81 ;  /* 0x0000763206517816 */ /* 0x000fc60000000051 */
[----:B------:R-:W3:Y:S01]  /*32510*/  LDL.LU.64 R98, [R1+0x180] ;  /* 0x0001800001627983 */ /* 0x000ee20000300a00 */
[----:B------:R-:W-:-:S03]  /*32520*/  PRMT R79, R7, 0x7632, R79 ;  /* 0x00007632074f7816 */ /* 0x000fc6000000004f */
[----:B------:R-:W3:Y:S01]  /*32530*/  LDL.LU R96, [R1+0x1f4] ;  /* 0x0001f40001607983 */ /* 0x000ee20000300800 */
[----:B------:R-:W-:-:S03]  /*32540*/  PRMT R67, R102, 0x7632, R67 ;  /* 0x0000763266437816 */ /* 0x000fc60000000043 */
[----:B------:R-:W3:Y:S04]  /*32550*/  LDL.LU.64 R52, [R1+0x170] ;  /* 0x0001700001347983 */ /* 0x000ee80000300a00 */
[----:B------:R-:W3:Y:S04]  /*32560*/  LDL.LU R100, [R1+0x1ec] ;  /* 0x0001ec0001647983 */ /* 0x000ee80000300800 */
[----:B------:R-:W-:Y:S04]  /*32570*/  STG.E.U16 [R32.64], R104 ;  /* 0x0000006820007986 */ /* 0x000fe8000c101506 */
[----:B------:R-:W3:Y:S04]  /*32580*/  LDL.LU.64 R6, [R1+0x150] ;  /* 0x0001500001067983 */ /* 0x000ee80000300a00 */
[----:B----4-:R0:W-:Y:S04]  /*32590*/  STG.E.U16 [R54.64], R106 ;  /* 0x0000006a36007986 */ /* 0x0101e8000c101506 */
[----:B-1----:R-:W4:Y:S04]  /*325a0*/  LDL.LU R102, [R1+0x1cc] ;  /* 0x0001cc0001667983 */ /* 0x002f280000300800 */
[----:B0-----:R-:W4:Y:S04]  /*325b0*/  LDL.LU.64 R54, [R1+0x138] ;  /* 0x0001380001367983 */ /* 0x001f280000300a00 */
[----:B--2---:R0:W-:Y:S01]  /*325c0*/  STG.E.U16 [R122.64], R124 ;  /* 0x0000007c7a007986 */ /* 0x0041e2000c101506 */
[----:B------:R-:W-:-:S03]  /*325d0*/  PRMT R61, R124, 0x7632, R61 ;  /* 0x000076327c3d7816 */ /* 0x000fc6000000003d */
[----:B0-----:R-:W2:Y:S04]  /*325e0*/  LDL.LU R122, [R1+0x1b4] ;  /* 0x0001b400017a7983 */ /* 0x001ea80000300800 */
[----:B------:R-:W2:Y:S04]  /*325f0*/  LDL.LU R124, [R1+0x1a4] ;  /* 0x0001a400017c7983 */ /* 0x000ea80000300800 */
[----:B---3--:R0:W-:Y:S01]  /*32600*/  STG.E.U16 [R34.64], R125 ;  /* 0x0000007d22007986 */ /* 0x0081e2000c101506 */
[----:B------:R-:W-:-:S03]  /*32610*/  PRMT R51, R125, 0x7632, R51 ;  /* 0x000076327d337816 */ /* 0x000fc60000000033 */
[----:B0-----:R-:W3:Y:S04]  /*32620*/  LDL.LU.64 R34, [R1+0x120] ;  /* 0x0001200001227983 */ /* 0x001ee80000300a00 */
[----:B------:R-:W3:Y:S04]  /*32630*/  LDL.LU R125, [R1+0x194] ;  /* 0x00019400017d7983 */ /* 0x000ee80000300800 */
[----:B------:R0:W-:Y:S04]  /*32640*/  STG.E.U16 [R116.64], R59 ;  /* 0x0000003b74007986 */ /* 0x0001e8000c101506 */
[----:B0-----:R-:W3:Y:S04]  /*32650*/  LDL.LU.64 R116, [R1+0x118] ;  /* 0x0001180001747983 */ /* 0x001ee80000300a00 */
[----:B------:R-:W3:Y:S04]  /*32660*/  LDL.LU R123, [R1+0x18c] ;  /* 0x00018c00017b7983 */ /* 0x000ee80000300800 */
[----:B------:R-:W3:Y:S01]  /*32670*/  LDL.LU.64 R10, [R1+0x100] ;  /* 0x00010000010a7983 */ /* 0x000ee20000300a00 */
[----:B------:R-:W-:-:S03]  /*32680*/  PRMT R65, R104, 0x7632, R65 ;  /* 0x0000763268417816 */ /* 0x000fc60000000041 */
[----:B------:R-:W3:Y:S01]  /*32690*/  LDL.LU.64 R16, [R1+0xf8] ;  /* 0x0000f80001107983 */ /* 0x000ee20000300a00 */
[----:B------:R-:W-:-:S03]  /*326a0*/  PRMT R63, R106, 0x7632, R63 ;  /* 0x000076326a3f7816 */ /* 0x000fc6000000003f */
[----:B------:R-:W3:Y:S01]  /*326b0*/  LDL.LU R104, [R1+0x17c] ;  /* 0x00017c0001687983 */ /* 0x000ee20000300800 */
[----:B------:R-:W-:-:S03]  /*326c0*/  PRMT R49, R59, 0x7632, R49 ;  /* 0x000076323b317816 */ /* 0x000fc60000000031 */
[----:B------:R0:W-:Y:S04]  /*326d0*/  STG.E.U16 [R56.64], R3 ;  /* 0x0000000338007986 */ /* 0x0001e8000c101506 */
[----:B------:R-:W3:Y:S01]  /*326e0*/  LDL.LU.64 R30, [R1+0xe0] ;  /* 0x0000e000011e7983 */ /* 0x000ee20000300a00 */
[----:B------:R-:W-:-:S03]  /*326f0*/  PRMT R47, R3, 0x7632, R47 ;  /* 0x00007632032f7816 */ /* 0x000fc6000000002f */
[----:B------:R-:W3:Y:S04]  /*32700*/  LDL.LU R106, [R1+0x16c] ;  /* 0x00016c00016a7983 */ /* 0x000ee80000300800 */
[----:B------:R-:W-:Y:S04]  /*32710*/  STG.E.U16 [R120.64], R12 ;  /* 0x0000000c78007986 */ /* 0x000fe8000c101506 */
[----:B------:R-:W3:Y:S04]  /*32720*/  LDL.LU.64 R32, [R1+0xd0] ;  /* 0x0000d00001207983 */ /* 0x000ee80000300a00 */
[----:B------:R-:W-:Y:S04]  /*32730*/  STG.E.U16 [R118.64], R13 ;  /* 0x0000000d76007986 */ /* 0x000fe8000c101506 */
[----:B------:R-:W3:Y:S04]  /*32740*/  LDL.LU R59, [R1+0x15c] ;  /* 0x00015c00013b7983 */ /* 0x000ee80000300800 */
[----:B------:R-:W-:Y:S04]  /*32750*/  STG.E.U16 [R98.64], R96 ;  /* 0x0000006062007986 */ /* 0x000fe8000c101506 */
[----:B0-----:R-:W3:Y:S04]  /*32760*/  LDL.LU.64 R56, [R1+0xc8] ;  /* 0x0000c80001387983 */ /* 0x001ee80000300a00 */
[----:B------:R-:W-:Y:S04]  /*32770*/  STG.E.U16 [R52.64], R100 ;  /* 0x0000006434007986 */ /* 0x000fe8000c101506 */
[----:B------:R-:W3:Y:S04]  /*32780*/  LDL.LU R3, [R1+0x14c] ;  /* 0x00014c0001037983 */ /* 0x000ee80000300800 */
[----:B----4-:R-:W-:Y:S01]  /*32790*/  STG.E.U16 [R6.64], R102 ;  /* 0x0000006606007986 */ /* 0x010fe2000c101506 */
[----:B------:R-:W-:-:S03]  /*327a0*/  PRMT R36, R96, 0x7632, R36 ;  /* 0x0000763260247816 */ /* 0x000fc60000000024 */
[----:B--2---:R0:W-:Y:S04]  /*327b0*/  STG.E.U16 [R54.64], R122 ;  /* 0x0000007a36007986 */ /* 0x0041e8000c101506 */
[----:B0-----:R-:W2:Y:S01]  /*327c0*/  LDL.LU R55, [R1+0x144] ;  /* 0x0001440001377983 */ /* 0x001ea20000300800 */
[----:B------:R-:W-:Y:S02]  /*327d0*/  PRMT R40, R124, 0x7632, R40 ;  /* 0x000076327c287816 */ /* 0x000fe40000000028 */
[----:B------:R-:W-:Y:S01]  /*327e0*/  PRMT R39, R122, 0x7632, R39 ;  /* 0x000076327a277816 */ /* 0x000fe20000000027 */
[----:B---3--:R0:W-:Y:S04]  /*327f0*/  STG.E.U16 [R34.64], R124 ;  /* 0x0000007c22007986 */ /* 0x0081e8000c101506 */
[----:B0-----:R-:W3:Y:S01]  /*32800*/  LDL.LU.64 R34, [R1+0xc0] ;  /* 0x0000c00001227983 */ /* 0x001ee20000300a00 */
[----:B------:R-:W-:-:S03]  /*32810*/  PRMT R41, R125, 0x7632, R41 ;  /* 0x000076327d297816 */ /* 0x000fc60000000029 */
[----:B------:R-:W4:Y:S04]  /*32820*/  LDL.LU R124, [R1+0x134] ;  /* 0x00013400017c7983 */ /* 0x000f280000300800 */
[----:B------:R0:W-:Y:S01]  /*32830*/  STG.E.U16 [R116.64], R125 ;  /* 0x0000007d74007986 */ /* 0x0001e2000c101506 */
[----:B------:R-:W-:-:S03]  /*32840*/  PRMT R29, R123, 0x7632, R29 ;  /* 0x000076327b1d7816 */ /* 0x000fc6000000001d */
[----:B------:R1:W-:Y:S04]  /*32850*/  STG.E.U16 [R10.64], R123 ;  /* 0x0000007b0a007986 */ /* 0x0003e8000c101506 */
[----:B0-----:R-:W4:Y:S04]  /*32860*/  LDL.LU.64 R116, [R1+0xb8] ;  /* 0x0000b80001747983 */ /* 0x001f280000300a00 */
[----:B------:R-:W4:Y:S04]  /*32870*/  LDL.LU R125, [R1+0x12c] ;  /* 0x00012c00017d7983 */ /* 0x000f280000300800 */
[----:B-1----:R-:W4:Y:S04]  /*32880*/  LDL.LU.64 R122, [R1+0xb0] ;  /* 0x0000b000017a7983 */ /* 0x002f280000300a00 */
[----:B------:R-:W4:Y:S04]  /*32890*/  LDL.LU.64 R98, [R1+0xa8] ;  /* 0x0000a80001627983 */ /* 0x000f280000300a00 */
[----:B------:R-:W4:Y:S01]  /*328a0*/  LDL.LU R96, [R1+0x114] ;  /* 0x0001140001607983 */ /* 0x000f220000300800 */
[----:B------:R-:W-:-:S03]  /*328b0*/  PRMT R37, R100, 0x7632, R37 ;  /* 0x0000763264257816 */ /* 0x000fc60000000025 */
[----:B------:R-:W4:Y:S01]  /*328c0*/  LDL.LU.64 R108, [R1+0x98] ;  /* 0x00009800016c7983 */ /* 0x000f220000300a00 */
[----:B------:R-:W-:-:S03]  /*328d0*/  PRMT R38, R102, 0x7632, R38 ;  /* 0x0000763266267816 */ /* 0x000fc60000000026 */
[----:B------:R-:W4:Y:S01]  /*328e0*/  LDL.LU R100, [R1+0x10c] ;  /* 0x00010c0001647983 */ /* 0x000f220000300800 */
[----:B------:R-:W-:-:S03]  /*328f0*/  PRMT R27, R104, 0x7632, R27 ;  /* 0x00007632681b7816 */ /* 0x000fc6000000001b */
[----:B------:R-:W4:Y:S01]  /*32900*/  LDL.LU.64 R118, [R1+0x90] ;  /* 0x0000900001767983 */ /* 0x000f220000300a00 */
[----:B------:R-:W-:-:S03]  /*32910*/  PRMT R25, R106, 0x7632, R25 ;  /* 0x000076326a197816 */ /* 0x000fc60000000019 */
[----:B------:R-:W4:Y:S04]  /*32920*/  LDL.LU R102, [R1+0xf4] ;  /* 0x0000f40001667983 */ /* 0x000f280000300800 */
[----:B------:R0:W-:Y:S04]  /*32930*/  STG.E.U16 [R16.64], R104 ;  /* 0x0000006810007986 */ /* 0x0001e8000c101506 */
[----:B------:R-:W4:Y:S01]  /*32940*/  LDL.LU.64 R110, [R1+0x80] ;  /* 0x00008000016e7983 */ /* 0x000f220000300a00 */
[----:B------:R-:W-:-:S03]  /*32950*/  PRMT R23, R59, 0x7632, R23 ;  /* 0x000076323b177816 */ /* 0x000fc60000000017 */
[----:B------:R1:W-:Y:S04]  /*32960*/  STG.E.U16 [R30.64], R106 ;  /* 0x0000006a1e007986 */ /* 0x0003e8000c101506 */
[----:B0-----:R-:W4:Y:S01]  /*32970*/  LDL.LU R104, [R1+0xec] ;  /* 0x0000ec0001687983 */ /* 0x001f220000300800 */
[----:B------:R-:W-:-:S03]  /*32980*/  PRMT R21, R3, 0x7632, R21 ;  /* 0x0000763203157816 */ /* 0x000fc60000000015 */
[----:B------:R-:W-:Y:S04]  /*32990*/  STG.E.U16 [R32.64], R59 ;  /* 0x0000003b20007986 */ /* 0x000fe8000c101506 */
[----:B------:R-:W4:Y:S04]  /*329a0*/  LDL.LU.64 R112, [R1+0x78] ;  /* 0x0000780001707983 */ /* 0x000f280000300a00 */
[----:B------:R0:W-:Y:S04]  /*329b0*/  STG.E.U16 [R56.64], R3 ;  /* 0x0000000338007986 */ /* 0x0001e8000c101506 */
[----:B-1----:R-:W4:Y:S01]  /*329c0*/  LDL.LU R106, [R1+0xdc] ;  /* 0x0000dc00016a7983 */ /* 0x002f220000300800 */
[----:B------:R-:W-:-:S03]  /*329d0*/  PRMT R45, R12, 0x7632, R45 ;  /* 0x000076320c2d7816 */ /* 0x000fc6000000002d */
[----:B0-----:R-:W4:Y:S04]  /*329e0*/  LDL.LU.64 R56, [R1+0x70] ;  /* 0x0000700001387983 */ /* 0x001f280000300a00 */
[----:B------:R-:W4:Y:S04]  /*329f0*/  LDL.LU R59, [R1+0xa4] ;  /* 0x0000a400013b7983 */ /* 0x000f280000300800 */
[----:B------:R-:W4:Y:S01]  /*32a00*/  LDL.LU R3, [R1+0x8c] ;  /* 0x00008c0001037983 */ /* 0x000f220000300800 */
[----:B------:R-:W-:Y:S02]  /*32a10*/  PRMT R43, R13, 0x7632, R43 ;  /* 0x000076320d2b7816 */ /* 0x000fe4000000002b */
[----:B--2---:R-:W-:Y:S01]  /*32a20*/  PRMT R19, R55, 0x7632, R19 ;  /* 0x0000763237137816 */ /* 0x004fe20000000013 */
[----:B---3--:R0:W-:Y:S04]  /*32a30*/  STG.E.U16 [R34.64], R55 ;  /* 0x0000003722007986 */ /* 0x0081e8000c101506 */
[----:B0-----:R-:W2:Y:S04]  /*32a40*/  LDL.LU.64 R54, [R1+0x68] ;  /* 0x0000680001367983 */ /* 0x001ea80000300a00 */
[----:B------:R-:W3:Y:S04]  /*32a50*/  LDL.LU.64 R52, [R1+0x60] ;  /* 0x0000600001347983 */ /* 0x000ee80000300a00 */
[----:B------:R-:W2:Y:S04]  /*32a60*/  LDL.LU.64 R114, [R1+0x58] ;  /* 0x0000580001727983 */ /* 0x000ea80000300a00 */
[----:B------:R-:W2:Y:S04]  /*32a70*/  LDL.LU.64 R120, [R1+0x50] ;  /* 0x0000500001787983 */ /* 0x000ea80000300a00 */
[----:B------:R-:W2:Y:S04]  /*32a80*/  LDL.LU.64 R12, [R1+0x48] ;  /* 0x00004800010c7983 */ /* 0x000ea80000300a00 */
[----:B------:R-:W2:Y:S04]  /*32a90*/  LDL.LU.64 R6, [R1+0x40] ;  /* 0x0000400001067983 */ /* 0x000ea80000300a00 */
[----:B------:R-:W2:Y:S04]  /*32aa0*/  LDL.LU.64 R10, [R1+0x38] ;  /* 0x00003800010a7983 */ /* 0x000ea80000300a00 */
[----:B------:R-:W2:Y:S04]  /*32ab0*/  LDL.LU.64 R16, [R1+0x30] ;  /* 0x0000300001107983 */ /* 0x000ea80000300a00 */
[----:B------:R-:W2:Y:S01]  /*32ac0*/  LDL.LU.64 R30, [R1+0x28] ;  /* 0x00002800011e7983 */ /* 0x000ea20000300a00 */
[----:B----4-:R-:W-:-:S03]  /*32ad0*/  PRMT R15, R124, 0x7632, R15 ;  /* 0x000076327c0f7816 */ /* 0x010fc6000000000f */
[----:B------:R-:W4:Y:S01]  /*32ae0*/  LDL.LU.64 R32, [R1+0x20] ;  /* 0x0000200001207983 */ /* 0x000f220000300a00 */
[----:B------:R-:W-:-:S03]  /*32af0*/  PRMT R9, R125, 0x7632, R9 ;  /* 0x000076327d097816 */ /* 0x000fc60000000009 */
[----:B------:R0:W-:Y:S04]  /*32b00*/  STG.E.U16 [R116.64], R124 ;  /* 0x0000007c74007986 */ /* 0x0001e8000c101506 */
[----:B------:R-:W2:Y:S04]  /*32b10*/  LDL.LU.64 R34, [R1+0x18] ;  /* 0x0000180001227983 */ /* 0x000ea80000300a00 */
[----:B------:R1:W-:Y:S04]  /*32b20*/  STG.E.U16 [R122.64], R125 ;  /* 0x0000007d7a007986 */ /* 0x0003e8000c101506 */
[----:B0-----:R-:W2:Y:S04]  /*32b30*/  LDL.LU.64 R116, [R1+0x10] ;  /* 0x0000100001747983 */ /* 0x001ea80000300a00 */
[----:B------:R0:W-:Y:S04]  /*32b40*/  STG.E.U16 [R98.64], R96 ;  /* 0x0000006062007986 */ /* 0x0001e8000c101506 */
[----:B-1----:R-:W2:Y:S04]  /*32b50*/  LDL.LU.64 R122, [R1+0x8] ;  /* 0x00000800017a7983 */ /* 0x002ea80000300a00 */
[----:B------:R-:W2:Y:S04]  /*32b60*/  LDL.LU.64 R124, [R1] ;  /* 0x00000000017c7983 */ /* 0x000ea80000300a00 */
[----:B0-----:R-:W2:Y:S01]  /*32b70*/  LDL.LU.64 R98, [R1+0xc68] ;  /* 0x000c680001627983 */ /* 0x001ea20000300a00 */
[----:B------:R-:W-:-:S03]  /*32b80*/  PRMT R5, R96, 0x7632, R5 ;  /* 0x0000763260057816 */ /* 0x000fc60000000005 */
[----:B------:R-:W3:Y:S04]  /*32b90*/  LDL.LU R96, [R1+0xc60] ;  /* 0x000c600001607983 */ /* 0x000ee80000300800 */
[----:B------:R0:W-:Y:S04]  /*32ba0*/  STG.E.U16 [R108.64], R100 ;  /* 0x000000646c007986 */ /* 0x0001e8000c101506 */
[----:B------:R1:W-:Y:S04]  /*32bb0*/  STG.E.U16 [R118.64], R102 ;  /* 0x0000006676007986 */ /* 0x0003e8000c101506 */
[----:B0-----:R-:W3:Y:S01]  /*32bc0*/  LDL.LU.64 R108, [R1+0xc58] ;  /* 0x000c5800016c7983 */ /* 0x001ee20000300a00 */
[----:B--2---:R-:W-:-:S03]  /*32bd0*/  PRMT R98, R100, 0x7632, R98 ;  /* 0x0000763264627816 */ /* 0x004fc60000000062 */
[----:B------:R-:W2:Y:S04]  /*32be0*/  LDL.LU R100, [R1+0xc50] ;  /* 0x000c500001647983 */ /* 0x000ea80000300800 */
[----:B-1----:R-:W2:Y:S01]  /*32bf0*/  LDL.LU.64 R118, [R1+0xc48] ;  /* 0x000c480001767983 */ /* 0x002ea20000300a00 */
[----:B------:R-:W-:-:S03]  /*32c00*/  PRMT R99, R102, 0x7632, R99 ;  /* 0x0000763266637816 */ /* 0x000fc60000000063 */
[----:B------:R-:W3:Y:S04]  /*32c10*/  LDL.LU R102, [R1+0xc40] ;  /* 0x000c400001667983 */ /* 0x000ee80000300800 */
[----:B------:R0:W-:Y:S04]  /*32c20*/  STG.E.U16 [R110.64], R104 ;  /* 0x000000686e007986 */ /* 0x0001e8000c101506 */
[----:B------:R1:W-:Y:S04]  /*32c30*/  STG.E.U16 [R112.64], R106 ;  /* 0x0000006a70007986 */ /* 0x0003e8000c101506 */
[----:B------:R1:W-:Y:S04]  /*32c40*/  STG.E.U16 [R56.64], R59 ;  /* 0x0000003b38007986 */ /* 0x0003e8000c101506 */
[----:B0-----:R-:W3:Y:S01]  /*32c50*/  LDL.LU.64 R110, [R1+0xc38] ;  /* 0x000c3800016e7983 */ /* 0x001ee20000300a00 */
[----:B--2---:R-:W-:-:S03]  /*32c60*/  PRMT R119, R104, 0x7632, R119 ;  /* 0x0000763268777816 */ /* 0x004fc60000000077 */
[----:B------:R-:W2:Y:S01]  /*32c70*/  LDL.LU R104, [R1+0xc30] ;  /* 0x000c300001687983 */ /* 0x000ea20000300800 */
[----:B------:R-:W-:-:S03]  /*32c80*/  PRMT R118, R106, 0x7632, R118 ;  /* 0x000076326a767816 */ /* 0x000fc60000000076 */
[----:B-1----:R-:W2:Y:S04]  /*32c90*/  LDL.LU.64 R112, [R1+0xc28] ;  /* 0x000c280001707983 */ /* 0x002ea80000300a00 */
[----:B------:R-:W2:Y:S04]  /*32ca0*/  LDL.LU R106, [R1+0xc20] ;  /* 0x000c2000016a7983 */ /* 0x000ea80000300800 */
[----:B------:R-:W2:Y:S01]  /*32cb0*/  LDL.LU.64 R56, [R1+0xc18] ;  /* 0x000c180001387983 */ /* 0x000ea20000300a00 */
[----:B------:R-:W-:-:S03]  /*32cc0*/  PRMT R58, R59, 0x7632, R58 ;  /* 0x000076323b3a7816 */ /* 0x000fc6000000003a */
[----:B------:R-:W3:Y:S04]  /*32cd0*/  LDL.LU R59, [R1+0xc10] ;  /* 0x000c1000013b7983 */ /* 0x000ee80000300800 */
[----:B------:R0:W-:Y:S04]  /*32ce0*/  STG.E.U16 [R54.64], R3 ;  /* 0x0000000336007986 */ /* 0x0001e8000c101506 */
[----:B0-----:R-:W3:Y:S01]  /*32cf0*/  LDL.LU.64 R54, [R1+0xc08] ;  /* 0x000c080001367983 */ /* 0x001ee20000300a00 */
[----:B--2---:R-:W-:-:S03]  /*32d00*/  PRMT R56, R3, 0x7632, R56 ;  /* 0x0000763203387816 */ /* 0x004fc60000000038 */
[----:B------:R-:W3:Y:S04]  /*32d10*/  LDL.LU R3, [R1+0xc00] ;  /* 0x000c000001037983 */ /* 0x000ee80000300800 */
[----:B---3--:R0:W-:Y:S04]  /*32d20*/  STG.E.U16 [R52.64], R3 ;  /* 0x0000000334007986 */ /* 0x0081e8000c101506 */
[----:B------:R1:W-:Y:S04]  /*32d30*/  STG.E.U16 [R114.64], R59 ;  /* 0x0000003b72007986 */ /* 0x0003e8000c101506 */
[----:B0-----:R-:W2:Y:S04]  /*32d40*/  LDL.LU.64 R52, [R1+0xbf8] ;  /* 0x000bf80001347983 */ /* 0x001ea80000300a00 */
[----:B-1----:R-:W4:Y:S04]  /*32d50*/  LDL.LU.64 R114, [R1+0xbf0] ;  /* 0x000bf00001727983 */ /* 0x002f280000300a00 */
[----:B------:R0:W-:Y:S04]  /*32d60*/  STG.E.U16 [R120.64], R57 ;  /* 0x0000003978007986 */ /* 0x0001e8000c101506 */
[----:B0-----:R-:W4:Y:S04]  /*32d70*/  LDL.LU.64 R120, [R1+0xbe8] ;  /* 0x000be80001787983 */ /* 0x001f280000300a00 */
[----:B------:R0:W-:Y:S04]  /*32d80*/  STG.E.U16 [R12.64], R55 ;  /* 0x000000370c007986 */ /* 0x0001e8000c101506 */
[----:B0-----:R-:W4:Y:S04]  /*32d90*/  LDL.LU.64 R12, [R1+0xbe0] ;  /* 0x000be000010c7983 */ /* 0x001f280000300a00 */
[----:B--2---:R0:W-:Y:S04]  /*32da0*/  STG.E.U16 [R6.64], R53 ;  /* 0x0000003506007986 */ /* 0x0041e8000c101506 */
[----:B------:R1:W-:Y:S04]  /*32db0*/  STG.E.U16 [R10.64], R108 ;  /* 0x0000006c0a007986 */ /* 0x0003e8000c101506 */
[----:B------:R2:W-:Y:S04]  /*32dc0*/  STG.E.U16 [R16.64], R110 ;  /* 0x0000006e10007986 */ /* 0x0005e8000c101506 */
[----:B0-----:R-:W3:Y:S04]  /*32dd0*/  LDL.LU.64 R6, [R1+0xbd8] ;  /* 0x000bd80001067983 */ /* 0x001ee80000300a00 */
[----:B-1----:R-:W3:Y:S04]  /*32de0*/  LDL.LU.64 R10, [R1+0xbd0] ;  /* 0x000bd000010a7983 */ /* 0x002ee80000300a00 */
[----:B------:R-:W3:Y:S04]  /*32df0*/  LDL.LU R108, [R1+0xbc8] ;  /* 0x000bc800016c7983 */ /* 0x000ee80000300800 */
[----:B--2---:R-:W2:Y:S04]  /*32e00*/  LDL.LU.64 R16, [R1+0xbc0] ;  /* 0x000bc00001107983 */ /* 0x004ea80000300a00 */
[----:B------:R-:W2:Y:S04]  /*32e10*/  LDL.LU R110, [R1+0xbb8] ;  /* 0x000bb800016e7983 */ /* 0x000ea80000300800 */
[----:B------:R0:W-:Y:S04]  /*32e20*/  STG.E.U16 [R30.64], R112 ;  /* 0x000000701e007986 */ /* 0x0001e8000c101506 */
[----:B----4-:R1:W-:Y:S04]  /*32e30*/  STG.E.U16 [R32.64], R114 ;  /* 0x0000007220007986 */ /* 0x0103e8000c101506 */
[----:B------:R4:W-:Y:S04]  /*32e40*/  STG.E.U16 [R34.64], R120 ;  /* 0x0000007822007986 */ /* 0x0009e8000c101506 */
[----:B0-----:R-:W2:Y:S04]  /*32e50*/  LDL.LU.64 R30, [R1+0xbb0] ;  /* 0x000bb000011e7983 */ /* 0x001ea80000300a00 */
[----:B------:R-:W2:Y:S04]  /*32e60*/  LDL.LU R112, [R1+0xba8] ;  /* 0x000ba80001707983 */ /* 0x000ea80000300800 */
[----:B-1----:R-:W2:Y:S04]  /*32e70*/  LDL.LU.64 R32, [R1+0xba0] ;  /* 0x000ba00001207983 */ /* 0x002ea80000300a00 */
[----:B------:R-:W2:Y:S04]  /*32e80*/  LDL.LU R114, [R1+0xb98] ;  /* 0x000b980001727983 */ /* 0x000ea80000300800 */
[----:B----4-:R-:W4:Y:S04]  /*32e90*/  LDL.LU.64 R34, [R1+0xb90] ;  /* 0x000b900001227983 */ /* 0x010f280000300a00 */
[----:B------:R-:W2:Y:S04]  /*32ea0*/  LDL.LU R120, [R1+0xb88] ;  /* 0x000b880001787983 */ /* 0x000ea80000300800 */
[----:B------:R0:W-:Y:S04]  /*32eb0*/  STG.E.U16 [R116.64], R121 ;  /* 0x0000007974007986 */ /* 0x0001e8000c101506 */
[----:B------:R1:W-:Y:S04]  /*32ec0*/  STG.E.U16 [R122.64], R115 ;  /* 0x000000737a007986 */ /* 0x0003e8000c101506 */
[----:B------:R1:W-:Y:S04]  /*32ed0*/  STG.E.U16 [R124.64], R113 ;  /* 0x000000717c007986 */ /* 0x0003e8000c101506 */
[----:B0-----:R-:W2:Y:S04]  /*32ee0*/  LDL.LU.64 R116, [R1+0xb80] ;  /* 0x000b800001747983 */ /* 0x001ea80000300a00 */
[----:B------:R-:W2:Y:S04]  /*32ef0*/  LDL.LU R121, [R1+0xb78] ;  /* 0x000b780001797983 */ /* 0x000ea80000300800 */
[----:B-1----:R-:W2:Y:S04]  /*32f00*/  LDL.LU.64 R122, [R1+0xb70] ;  /* 0x000b7000017a7983 */ /* 0x002ea80000300a00 */
[----:B------:R-:W2:Y:S04]  /*32f10*/  LDL.LU R115, [R1+0xb68] ;  /* 0x000b680001737983 */ /* 0x000ea80000300800 */
[----:B------:R-:W2:Y:S04]  /*32f20*/  LDL.LU.64 R124, [R1+0xb60] ;  /* 0x000b6000017c7983 */ /* 0x000ea80000300a00 */
[----:B------:R-:W3:Y:S04]  /*32f30*/  LDL.LU R113, [R1+0xb5c] ;  /* 0x000b5c0001717983 */ /* 0x000ee80000300800 */
[----:B--2---:R0:W-:Y:S04]  /*32f40*/  STG.E.U16 [R124.64], R111 ;  /* 0x0000006f7c007986 */ /* 0x0041e8000c101506 */
[----:B------:R1:W-:Y:S04]  /*32f50*/  STG.E.U16 [R122.64], R109 ;  /* 0x0000006d7a007986 */ /* 0x0003e8000c101506 */
[----:B------:R2:W-:Y:S04]  /*32f60*/  STG.E.U16 [R120.64], R107 ;  /* 0x0000006b78007986 */ /* 0x0005e8000c101506 */
[----:B0-----:R-:W4:Y:S04]  /*32f70*/  LDL.LU R111, [R1+0xb58] ;  /* 0x000b5800016f7983 */ /* 0x001f280000300800 */
[----:B-1----:R-:W4:Y:S04]  /*32f80*/  LDL.LU R109, [R1+0xb54] ;  /* 0x000b5400016d7983 */ /* 0x002f280000300800 */
[----:B--2---:R-:W2:Y:S04]  /*32f90*/  LDL.LU R107, [R1+0xb50] ;  /* 0x000b5000016b7983 */ /* 0x004ea80000300800 */
[----:B------:R0:W-:Y:S04]  /*32fa0*/  STG.E.U16 [R116.64], R105 ;  /* 0x0000006974007986 */ /* 0x0001e8000c101506 */
[----:B------:R1:W-:Y:S04]  /*32fb0*/  STG.E.U16 [R114.64], R103 ;  /* 0x0000006772007986 */ /* 0x0003e8000c101506 */
[----:B---3--:R3:W-:Y:S04]  /*32fc0*/  STG.E.U16 [R112.64], R101 ;  /* 0x0000006570007986 */ /* 0x0087e8000c101506 */
[----:B0-----:R-:W2:Y:S04]  /*32fd0*/  LDL.LU R105, [R1+0xb4c] ;  /* 0x000b4c0001697983 */ /* 0x001ea80000300800 */
[----:B-1----:R-:W2:Y:S04]  /*32fe0*/  LDL.LU R103, [R1+0xb48] ;  /* 0x000b480001677983 */ /* 0x002ea80000300800 */
[----:B---3--:R-:W3:Y:S04]  /*32ff0*/  LDL.LU R101, [R1+0xb44] ;  /* 0x000b440001657983 */ /* 0x008ee80000300800 */
[----:B----4-:R0:W-:Y:S04]  /*33000*/  STG.E.U16 [R110.64], R97 ;  /* 0x000000616e007986 */ /* 0x0101e8000c101506 */
[----:B------:R1:W-:Y:S04]  /*33010*/  STG.E.U16 [R108.64], R95 ;  /* 0x0000005f6c007986 */ /* 0x0003e8000c101506 */
[----:B--2---:R2:W-:Y:S04]  /*33020*/  STG.E.U16 [R106.64], R93 ;  /* 0x0000005d6a007986 */ /* 0x0045e8000c101506 */
        /* <DEDUP_REMOVED lines=56> */
[----:B---3--:R-:W2:Y:S04]  /*333b0*/  LDL.LU R41, [R1+0xacc] ;  /* 0x000acc0001297983 */ /* 0x008ea80000300800 */
        /* <DEDUP_REMOVED lines=11> */
[----:B------:R-:W-:-:S03]  /*33470*/  PRMT R52, R59, 0x7632, R52 ;  /* 0x000076323b347816 */ /* 0x000fc60000000034 */
[----:B------:R-:W3:Y:S04]  /*33480*/  LDL.LU R117, [R1+0x6d8] ;  /* 0x0006d80001757983 */ /* 0x000ee80000300800 */
[----:B------:R-:W3:Y:S04]  /*33490*/  LDL.LU R120, [R1+0x464] ;  /* 0x0004640001787983 */ /* 0x000ee80000300800 */
[----:B------:R-:W3:Y:S01]  /*334a0*/  LDL.LU R121, [R1+0x6bc] ;  /* 0x0006bc0001797983 */ /* 0x000ee20000300800 */
[----:B------:R-:W-:-:S03]  /*334b0*/  PRMT R54, R3, 0x7632, R54 ;  /* 0x0000763203367816 */ /* 0x000fc60000000036 */
[----:B------:R-:W3:Y:S01]  /*334c0*/  LDL.LU R122, [R1+0x460] ;  /* 0x00046000017a7983 */ /* 0x000ee20000300800 */
[----:B------:R-:W-:-:S03]  /*334d0*/  PRMT R3, R53, 0x7632, R3 ;  /* 0x0000763235037816 */ /* 0x000fc60000000003 */
[----:B------:R-:W3:Y:S01]  /*334e0*/  LDL.LU R59, [R1+0x6c0] ;  /* 0x0006c000013b7983 */ /* 0x000ee20000300800 */
[----:B------:R-:W-:-:S03]  /*334f0*/  PRMT R0, R55, 0x7632, R0 ;  /* 0x0000763237007816 */ /* 0x000fc60000000000 */
[----:B------:R-:W3:Y:S01]  /*33500*/  LDL.LU R123, [R1+0x45c] ;  /* 0x00045c00017b7983 */ /* 0x000ee20000300800 */
[----:B------:R-:W-:-:S03]  /*33510*/  PRMT R2, R57, 0x7632, R2 ;  /* 0x0000763239027816 */ /* 0x000fc60000000002 */
[----:B------:R-:W3:Y:S04]  /*33520*/  LDL.LU R124, [R1+0x6c4] ;  /* 0x0006c400017c7983 */ /* 0x000ee80000300800 */
[----:B------:R-:W3:Y:S04]  /*33530*/  LDL.LU R125, [R1+0x458] ;  /* 0x00045800017d7983 */ /* 0x000ee80000300800 */
[----:B------:R-:W3:Y:S04]  /*33540*/  LDL.LU R53, [R1+0x6c8] ;  /* 0x0006c80001357983 */ /* 0x000ee80000300800 */
[----:B------:R-:W3:Y:S04]  /*33550*/  LDL.LU R55, [R1+0x454] ;  /* 0x0004540001377983 */ /* 0x000ee80000300800 */
[----:B------:R-:W3:Y:S04]  /*33560*/  LDL.LU R57, [R1+0x6ac] ;  /* 0x0006ac0001397983 */ /* 0x000ee80000300800 */
[----:B--2---:R0:W-:Y:S04]  /*33570*/  STG.E.U16 [R40.64], R29 ;  /* 0x0000001d28007986 */ /* 0x0041e8000c101506 */
[----:B------:R1:W-:Y:S04]  /*33580*/  STG.E.U16 [R38.64], R27 ;  /* 0x0000001b26007986 */ /* 0x0003e8000c101506 */
[----:B----4-:R2:W-:Y:S04]  /*33590*/  STG.E.U16 [R36.64], R25 ;  /* 0x0000001924007986 */ /* 0x0105e8000c101506 */
[----:B0-----:R-:W4:Y:S04]  /*335a0*/  LDL.LU R29, [R1+0xac8] ;  /* 0x000ac800011d7983 */ /* 0x001f280000300800 */
[----:B-1----:R-:W3:Y:S04]  /*335b0*/  LDL.LU R27, [R1+0xac4] ;  /* 0x000ac400011b7983 */ /* 0x002ee80000300800 */
[----:B--2---:R-:W2:Y:S04]  /*335c0*/  LDL.LU R25, [R1+0xac0] ;  /* 0x000ac00001197983 */ /* 0x004ea80000300800 */
[----:B------:R0:W-:Y:S04]  /*335d0*/  STG.E.U16 [R34.64], R23 ;  /* 0x0000001722007986 */ /* 0x0001e8000c101506 */
[----:B------:R1:W-:Y:S04]  /*335e0*/  STG.E.U16 [R32.64], R21 ;  /* 0x0000001520007986 */ /* 0x0003e8000c101506 */
[----:B0-----:R-:W2:Y:S04]  /*335f0*/  LDL.LU R23, [R1+0xabc] ;  /* 0x000abc0001177983 */ /* 0x001ea80000300800 */
[----:B-1----:R-:W2:Y:S04]  /*33600*/  LDL.LU R21, [R1+0xab8] ;  /* 0x000ab80001157983 */ /* 0x002ea80000300800 */
[----:B------:R0:W-:Y:S04]  /*33610*/  STG.E.U16 [R30.64], R19 ;  /* 0x000000131e007986 */ /* 0x0001e8000c101506 */
[----:B0-----:R-:W2:Y:S04]  /*33620*/  LDL.LU R19, [R1+0xab4] ;  /* 0x000ab40001137983 */ /* 0x001ea80000300800 */
[----:B----4-:R0:W-:Y:S04]  /*33630*/  STG.E.U16 [R28.64], R15 ;  /* 0x0000000f1c007986 */ /* 0x0101e8000c101506 */
[----:B---3--:R1:W-:Y:S04]  /*33640*/  STG.E.U16 [R26.64], R9 ;  /* 0x000000091a007986 */ /* 0x0083e8000c101506 */
[----:B--2---:R2:W-:Y:S04]  /*33650*/  STG.E.U16 [R24.64], R5 ;  /* 0x0000000518007986 */ /* 0x0045e8000c101506 */
[----:B0-----:R-:W3:Y:S04]  /*33660*/  LDL.LU R15, [R1+0xab0] ;  /* 0x000ab000010f7983 */ /* 0x001ee80000300800 */
[----:B-1----:R-:W4:Y:S04]  /*33670*/  LDL.LU R9, [R1+0xaac] ;  /* 0x000aac0001097983 */ /* 0x002f280000300800 */
[----:B--2---:R-:W2:Y:S04]  /*33680*/  LDL.LU R5, [R1+0xaa8] ;  /* 0x000aa80001057983 */ /* 0x004ea80000300800 */
[----:B------:R0:W-:Y:S04]  /*33690*/  STG.E.U16 [R22.64], R98 ;  /* 0x0000006216007986 */ /* 0x0001e8000c101506 */
[----:B------:R1:W-:Y:S04]  /*336a0*/  STG.E.U16 [R20.64], R99 ;  /* 0x0000006314007986 */ /* 0x0003e8000c101506 */
[----:B0-----:R-:W2:Y:S04]  /*336b0*/  LDL.LU R98, [R1+0xaa4] ;  /* 0x000aa40001627983 */ /* 0x001ea80000300800 */
[----:B-1----:R-:W2:Y:S04]  /*336c0*/  LDL.LU R99, [R1+0xaa0] ;  /* 0x000aa00001637983 */ /* 0x002ea80000300800 */
        /* <DEDUP_REMOVED lines=13> */
[----:B------:R-:W-:Y:S04]  /*337a0*/  STG.E.U16 [R18.64], R119 ;  /* 0x0000007712007986 */ /* 0x000fe8000c101506 */
[----:B------:R-:W2:Y:S04]  /*337b0*/  LDL.LU R96, [R1+0x6a8] ;  /* 0x0006a80001607983 */ /* 0x000ea80000300800 */
[----:B------:R-:W-:Y:S04]  /*337c0*/  STG.E.U16 [R16.64], R118 ;  /* 0x0000007610007986 */ /* 0x000fe8000c101506 */
[----:B------:R-:W2:Y:S04]  /*337d0*/  LDL.LU R97, [R1+0x434] ;  /* 0x0004340001617983 */ /* 0x000ea80000300800 */
[----:B------:R-:W2:Y:S04]  /*337e0*/  LDL.LU R100, [R1+0x690] ;  /* 0x0006900001647983 */ /* 0x000ea80000300800 */
[----:B------:R-:W2:Y:S04]  /*337f0*/  LDL.LU R101, [R1+0x430] ;  /* 0x0004300001657983 */ /* 0x000ea80000300800 */
[----:B------:R-:W2:Y:S04]  /*33800*/  LDL.LU R102, [R1+0x694] ;  /* 0x0006940001667983 */ /* 0x000ea80000300800 */
[----:B------:R-:W2:Y:S04]  /*33810*/  LDL.LU R103, [R1+0x42c] ;  /* 0x00042c0001677983 */ /* 0x000ea80000300800 */
[----:B------:R-:W2:Y:S04]  /*33820*/  LDL.LU R104, [R1+0x698] ;  /* 0x0006980001687983 */ /* 0x000ea80000300800 */
[----:B------:R-:W2:Y:S04]  /*33830*/  LDL.LU R105, [R1+0x428] ;  /* 0x0004280001697983 */ /* 0x000ea80000300800 */
[----:B---3--:R-:W-:Y:S04]  /*33840*/  STG.E.U16 [R14.64], R58 ;  /* 0x0000003a0e007986 */ /* 0x008fe8000c101506 */
[----:B------:R-:W-:Y:S04]  /*33850*/  STG.E.U16 [R10.64], R56 ;  /* 0x000000380a007986 */ /* 0x000fe8000c101506 */
[----:B----4-:R0:W-:Y:S04]  /*33860*/  STG.E.U16 [R8.64], R54 ;  /* 0x0000003608007986 */ /* 0x0101e8000c101506 */
[----:B------:R1:W-:Y:S04]  /*33870*/  STG.E.U16 [R6.64], R52 ;  /* 0x0000003406007986 */ /* 0x0003e8000c101506 */
[----:B--2---:R2:W-:Y:S01]  /*33880*/  STG.E.U16 [R4.64], R2 ;  /* 0x0000000204007986 */ /* 0x0045e2000c101506 */
[----:B0-----:R-:W-:-:S02]  /*33890*/  FFMA R8, R115, 0.69314718246459960938, R114 ;  /* 0x3f31721873087823 */ /* 0x001fc40000000072 */
[----:B-1----:R-:W-:Y:S02]  /*338a0*/  FFMA R6, R111, 0.69314718246459960938, R110 ;  /* 0x3f3172186f067823 */ /* 0x002fe4000000006e */
[----:B--2---:R-:W-:Y:S02]  /*338b0*/  FFMA R4, R107, 0.69314718246459960938, R106 ;  /* 0x3f3172186b047823 */ /* 0x004fe4000000006a */
[----:B------:R-:W2:Y:S01]  /*338c0*/  LDL.LU R106, [R1+0x68c] ;  /* 0x00068c00016a7983 */ /* 0x000ea20000300800 */
[----:B------:R-:W-:-:S03]  /*338d0*/  FFMA R5, R109, 0.69314718246459960938, R108 ;  /* 0x3f3172186d057823 */ /* 0x000fc6000000006c */
[----:B------:R-:W3:Y:S01]  /*338e0*/  LDL.LU R107, [R1+0x424] ;  /* 0x00042400016b7983 */ /* 0x000ee20000300800 */
[----:B------:R-:W-:-:S03]  /*338f0*/  FFMA R7, R113, 0.69314718246459960938, R112 ;  /* 0x3f31721871077823 */ /* 0x000fc60000000070 */
[----:B------:R-:W3:Y:S04]  /*33900*/  LDL.LU R108, [R1+0x4b8] ;  /* 0x0004b800016c7983 */ /* 0x000ee80000300800 */
[----:B------:R-:W4:Y:S04]  /*33910*/  LDL.LU R109, [R1+0x420] ;  /* 0x00042000016d7983 */ /* 0x000f280000300800 */
[----:B------:R-:W4:Y:S04]  /*33920*/  LDL.LU R110, [R1+0x4b4] ;  /* 0x0004b400016e7983 */ /* 0x000f280000300800 */
[----:B------:R-:W4:Y:S01]  /*33930*/  LDL.LU R111, [R1+0x41c] ;  /* 0x00041c00016f7983 */ /* 0x000f220000300800 */
[----:B------:R-:W-:-:S03]  /*33940*/  FFMA R9, R117, 0.69314718246459960938, R116 ;  /* 0x3f31721875097823 */ /* 0x000fc60000000074 */
[----:B------:R-:W4:Y:S04]  /*33950*/  LDL.LU R112, [R1+0x218] ;  /* 0x0002180001707983 */ /* 0x000f280000300800 */
[----:B------:R-:W4:Y:S01]  /*33960*/  LDL.LU R113, [R1+0x418] ;  /* 0x0004180001717983 */ /* 0x000f220000300800 */
[----:B------:R-:W-:-:S03]  /*33970*/  FFMA R10, R121, 0.69314718246459960938, R120 ;  /* 0x3f317218790a7823 */ /* 0x000fc60000000078 */
[----:B------:R-:W4:Y:S04]  /*33980*/  LDL.LU R114, [R1+0x164] ;  /* 0x0001640001727983 */ /* 0x000f280000300800 */
[----:B------:R-:W4:Y:S01]  /*33990*/  LDL.LU R115, [R1+0x414] ;  /* 0x0004140001737983 */ /* 0x000f220000300800 */
[----:B------:R-:W-:-:S03]  /*339a0*/  FFMA R11, R59, 0.69314718246459960938, R122 ;  /* 0x3f3172183b0b7823 */ /* 0x000fc6000000007a */
[----:B------:R-:W4:Y:S04]  /*339b0*/  LDL.LU R116, [R1+0x158] ;  /* 0x0001580001747983 */ /* 0x000f280000300800 */
[----:B------:R-:W4:Y:S04]  /*339c0*/  LDL.LU R117, [R1+0x688] ;  /* 0x0006880001757983 */ /* 0x000f280000300800 */
[----:B------:R-:W4:Y:S04]  /*339d0*/  LDL.LU R120, [R1+0x684] ;  /* 0x0006840001787983 */ /* 0x000f280000300800 */
[----:B------:R0:W-:Y:S04]  /*339e0*/  STG.E.U16 [R12.64], R0 ;  /* 0x000000000c007986 */ /* 0x0001e8000c101506 */
[----:B------:R-:W4:Y:S04]  /*339f0*/  LDL.LU R121, [R1+0x67c] ;  /* 0x00067c0001797983 */ /* 0x000f280000300800 */
[----:B------:R-:W4:Y:S01]  /*33a00*/  LDL.LU R122, [R1+0x670] ;  /* 0x00067000017a7983 */ /* 0x000f220000300800 */
[----:B0-----:R-:W-:-:S03]  /*33a10*/  FFMA R12, R124, 0.69314718246459960938, R123 ;  /* 0x3f3172187c0c7823 */ /* 0x001fc6000000007b */
[----:B------:R-:W4:Y:S01]  /*33a20*/  LDL.LU R123, [R1+0x488] ;  /* 0x00048800017b7983 */ /* 0x000f220000300800 */
[----:B------:R-:W-:-:S03]  /*33a30*/  FFMA R13, R53, 0.69314718246459960938, R125 ;  /* 0x3f317218350d7823 */ /* 0x000fc6000000007d */
[----:B------:R-:W4:Y:S01]  /*33a40*/  LDL.LU R124, [R1+0x410] ;  /* 0x00041000017c7983 */ /* 0x000f220000300800 */
[----:B------:R-:W-:-:S03]  /*33a50*/  FFMA R14, R57, 0.69314718246459960938, R55 ;  /* 0x3f317218390e7823 */ /* 0x000fc60000000037 */
[----:B------:R-:W4:Y:S04]  /*33a60*/  LDL.LU R125, [R1+0x40c] ;  /* 0x00040c00017d7983 */ /* 0x000f280000300800 */
[----:B------:R-:W4:Y:S04]  /*33a70*/  LDL.LU R53, [R1+0x408] ;  /* 0x0004080001357983 */ /* 0x000f280000300800 */
[----:B------:R-:W4:Y:S04]  /*33a80*/  LDL.LU R55, [R1+0x404] ;  /* 0x0004040001377983 */ /* 0x000f280000300800 */
[----:B------:R-:W4:Y:S04]  /*33a90*/  LDL.LU R57, [R1+0x400] ;  /* 0x0004000001397983 */ /* 0x000f280000300800 */
[----:B------:R-:W0:Y:S04]  /*33aa0*/  S2R R59, SR_TID.X ;  /* 0x00000000003b7919 */ /* 0x000e280000002100 */
[----:B------:R-:W-:Y:S01]  /*33ab0*/  STG.E.U16 [R98.64], R3 ;  /* 0x0000000362007986 */ /* 0x000fe2000c101506 */
[----:B------:R-:W-:-:S02]  /*33ac0*/  FFMA R15, R84, 0.69314718246459960938, R83 ;  /* 0x3f317218540f7823 */ /* 0x000fc40000000053 */
[----:B------:R-:W-:Y:S01]  /*33ad0*/  FFMA R16, R104, 0.69314718246459960938, R103 ;  /* 0x3f31721868107823 */ /* 0x000fe20000000067 */
[----:B0-----:R-:W-:Y:S01]  /*33ae0*/  LOP3.LUT R59, R59, 0x1c, RZ, 0xc0, !PT ;  /* 0x0000001c3b3b7812 */ /* 0x001fe200078ec0ff */
[----:B------:R-:W-:Y:S06]  /*33af0*/  BAR.SYNC.DEFER_BLOCKING 0x0 ;  /* 0x0000000000007b1d */ /* 0x000fec0000010000 */
[----:B------:R0:W-:Y:S04]  /*33b00*/  STS.128 [R59.X4], R4 ;  /* 0x000000043b007388 */ /* 0x0001e80000004c00 */
[----:B------:R1:W-:Y:S04]  /*33b10*/  STS.128 [R59.X4+0x80], R8 ;  /* 0x000080083b007388 */ /* 0x0003e80000004c00 */
[----:B------:R1:W-:Y:S01]  /*33b20*/  STS.128 [R59.X4+0x100], R12 ;  /* 0x0001000c3b007388 */ /* 0x0003e20000004c00 */
[----:B0-----:R-:W-:-:S02]  /*33b30*/  FFMA R4, R86, 0.69314718246459960938, R85 ;  /* 0x3f31721856047823 */ /* 0x001fc40000000055 */
[----:B------:R-:W-:Y:S02]  /*33b40*/  FFMA R5, R88, 0.69314718246459960938, R87 ;  /* 0x3f31721858057823 */ /* 0x000fe40000000057 */
[----:B------:R-:W-:Y:S02]  /*33b50*/  FFMA R6, R90, 0.69314718246459960938, R89 ;  /* 0x3f3172185a067823 */ /* 0x000fe40000000059 */
[----:B------:R-:W-:Y:S02]  /*33b60*/  FFMA R7, R92, 0.69314718246459960938, R91 ;  /* 0x3f3172185c077823 */ /* 0x000fe4000000005b */
[----:B-1----:R-:W-:Y:S02]  /*33b70*/  FFMA R8, R94, 0.69314718246459960938, R93 ;  /* 0x3f3172185e087823 */ /* 0x002fe4000000005d */
[----:B------:R-:W-:Y:S02]  /*33b80*/  FFMA R9, R96, 0.69314718246459960938, R95 ;  /* 0x3f31721860097823 */ /* 0x000fe4000000005f */
[----:B------:R-:W-:-:S02]  /*33b90*/  FFMA R10, R100, 0.69314718246459960938, R97 ;  /* 0x3f317218640a7823 */ /* 0x000fc40000000061 */
[----:B------:R-:W-:Y:S01]  /*33ba0*/  FFMA R11, R102, 0.69314718246459960938, R101 ;  /* 0x3f317218660b7823 */ /* 0x000fe20000000065 */
[----:B------:R0:W-:Y:S04]  /*33bb0*/  STS.128 [R59.X4+0x180], R4 ;  /* 0x000180043b007388 */ /* 0x0001e80000004c00 */
[----:B------:R0:W-:Y:S01]  /*33bc0*/  STS.128 [R59.X4+0x200], R8 ;  /* 0x000200083b007388 */ /* 0x0001e20000004c00 */
[----:B--2---:R-:W-:Y:S02]  /*33bd0*/  FFMA R17, R106, 0.69314718246459960938, R105 ;  /* 0x3f3172186a117823 */ /* 0x004fe40000000069 */
[----:B---3--:R-:W-:Y:S02]  /*33be0*/  FFMA R18, R108, 0.69314718246459960938, R107 ;  /* 0x3f3172186c127823 */ /* 0x008fe4000000006b */
[----:B----4-:R-:W-:-:S02]  /*33bf0*/  FFMA R19, R110, 0.69314718246459960938, R109 ;  /* 0x3f3172186e137823 */ /* 0x010fc4000000006d */
[----:B------:R-:W-:-:S03]  /*33c00*/  FFMA R20, R112, 0.69314718246459960938, R111 ;  /* 0x3f31721870147823 */ /* 0x000fc6000000006f */
[----:B------:R0:W-:Y:S01]  /*33c10*/  STS.128 [R59.X4+0x280], R16 ;  /* 0x000280103b007388 */ /* 0x0001e20000004c00 */
[----:B------:R-:W-:Y:S01]  /*33c20*/  FFMA R21, R114, 0.69314718246459960938, R113 ;  /* 0x3f31721872157823 */ /* 0x000fe20000000071 */
[----:B------:R-:W-:Y:S02]  /*33c30*/  FSEL R12, R117, -INF , P6 ;  /* 0xff800000750c7808 */ /* 0x000fe40003000000 */
[----:B------:R-:W-:Y:S01]  /*33c40*/  FSEL R3, R120, -INF , P2 ;  /* 0xff80000078037808 */ /* 0x000fe20001000000 */
[----:B------:R-:W-:Y:S01]  /*33c50*/  FFMA R22, R116, 0.69314718246459960938, R115 ;  /* 0x3f31721874167823 */ /* 0x000fe20000000073 */
[----:B------:R-:W-:Y:S02]  /*33c60*/  FSEL R2, R121, -INF , P0 ;  /* 0xff80000079027808 */ /* 0x000fe40000000000 */
[----:B------:R-:W-:Y:S02]  /*33c70*/  FSEL R0, R122, -INF , P1 ;  /* 0xff8000007a007808 */ /* 0x000fe40000800000 */
[----:B------:R-:W-:Y:S01]  /*33c80*/  FSEL R13, R123, -INF , P4 ;  /* 0xff8000007b0d7808 */ /* 0x000fe20002000000 */
[----:B------:R-:W-:-:S02]  /*33c90*/  FFMA R23, R12, 0.69314718246459960938, R124 ;  /* 0x3f3172180c177823 */ /* 0x000fc4000000007c */
[----:B------:R-:W-:Y:S02]  /*33ca0*/  FFMA R24, R3, 0.69314718246459960938, R125 ;  /* 0x3f31721803187823 */ /* 0x000fe4000000007d */
[----:B------:R-:W-:Y:S02]  /*33cb0*/  FFMA R25, R2, 0.69314718246459960938, R53 ;  /* 0x3f31721802197823 */ /* 0x000fe40000000035 */
[----:B------:R-:W-:Y:S02]  /*33cc0*/  FFMA R26, R0, 0.69314718246459960938, R55 ;  /* 0x3f317218001a7823 */ /* 0x000fe40000000037 */
[----:B------:R-:W-:Y:S01]  /*33cd0*/  FFMA R27, R13, 0.69314718246459960938, R57 ;  /* 0x3f3172180d1b7823 */ /* 0x000fe20000000039 */
[----:B------:R0:W-:Y:S04]  /*33ce0*/  STS.128 [R59.X4+0x300], R20 ;  /* 0x000300143b007388 */ /* 0x0001e80000004c00 */
[----:B------:R0:W-:Y:S04]  /*33cf0*/  STS.128 [R59.X4+0x380], R24 ;  /* 0x000380183b007388 */ /* 0x0001e80000004c00 */
[----:B------:R-:W-:Y:S06]  /*33d00*/  BAR.SYNC.DEFER_BLOCKING 0x0 ;  /* 0x0000000000007b1d */ /* 0x000fec0000010000 */
[----:B------:R-:W-:Y:S05]  /*33d10*/  @P3 EXIT ;  /* 0x000000000000394d */ /* 0x000fea0003800000 */
[----:B0-----:R-:W2:Y:S04]  /*33d20*/  LDL.LU R55, [R1+0x1e4] ;  /* 0x0001e40001377983 */ /* 0x001ea80000300800 */
[----:B------:R-:W0:Y:S04]  /*33d30*/  S2R R53, SR_CTAID.X ;  /* 0x0000000000357919 */ /* 0x000e280000002500 */
[----:B------:R-:W0:Y:S04]  /*33d40*/  S2R R59, SR_TID.X ;  /* 0x00000000003b7919 */ /* 0x000e280000002100 */
[----:B------:R-:W1:Y:S01]  /*33d50*/  S2R R57, SR_CTAID.Y ;  /* 0x0000000000397919 */ /* 0x000e620000002600 */
[----:B0-----:R-:W-:Y:S01]  /*33d60*/  PRMT R59, R59, 0x6540, R53 ;  /* 0x000065403b3b7816 */ /* 0x001fe20000000035 */
[----:B-1----:R-:W-:-:S04]  /*33d70*/  IMAD R0, R57, c[0x0][0x1cc], RZ ;  /* 0x0000730039007a24 */ /* 0x002fc800078e02ff */
[----:B------:R-:W-:Y:S01]  /*33d80*/  IMAD.SHL.U32 R3, R59, 0x4, RZ ;  /* 0x000000043b037824 */ /* 0x000fe200078e00ff */
[C---:B------:R-:W-:Y:S01]  /*33d90*/  SHF.L.U32 R2, R0.reuse, 0x2, RZ ;  /* 0x0000000200027819 */ /* 0x040fe200000006ff */
[----:B------:R-:W-:-:S03]  /*33da0*/  IMAD.HI R0, R0, 0x4, RZ ;  /* 0x0000000400007827 */ /* 0x000fc600078e02ff */
[----:B------:R-:W-:Y:S01]  /*33db0*/  IADD3 R2, P0, P1, R3, c[0x0][0x180], R2 ;  /* 0x0000600003027a10 */ /* 0x000fe2000791e002 */
[----:B------:R-:W-:-:S05]  /*33dc0*/  IMAD.HI R5, R59, 0x4, RZ ;  /* 0x000000043b057827 */ /* 0x000fca00078e02ff */
[----:B------:R-:W-:Y:S01]  /*33dd0*/  IADD3.X R3, R5, c[0x0][0x184], R0, P0, P1 ;  /* 0x0000610005037a10 */ /* 0x000fe200007e2400 */
[----:B--2---:R-:W0:Y:S04]  /*33de0*/  LDS R7, [R55] ;  /* 0x0000000037077984 */ /* 0x004e280000000800 */
[----:B0-----:R-:W-:Y:S01]  /*33df0*/  STG.E [R2.64], R7 ;  /* 0x0000000702007986 */ /* 0x001fe2000c101906 */
[----:B------:R-:W-:Y:S05]  /*33e00*/  EXIT ;  /* 0x000000000000794d */ /* 0x000fea0003800000 */
.L_x_2:
[----:B------:R-:W-:-:S00]  /*33e10*/  BRA `(.L_x_2) ;  /* 0xfffffff000007947 */ /* 0x000fc0000383ffff */
[----:B------:R-:W-:-:S00]  /*33e20*/  NOP ;  /* 0x0000000000007918 */ /* 0x000fc00000000000 */
        /* <DEDUP_REMOVED lines=13> */
.L_x_3:


//--------------------- .nv.global.init           --------------------------
	.section	.nv.global.init,"aw",@progbits
.nv.global.init:
	.type		_$_str,@object
	.size		_$_str,(.L_0 - _$_str)
_$_str:
        /*0000*/ 	.byte	0x5f, 0x5f, 0x43, 0x55, 0x44, 0x41, 0x5f, 0x46, 0x54, 0x5a, 0x00
.L_0:


//--------------------- .nv.shared.attn_fwd       --------------------------
	.section	.nv.shared.attn_fwd,"aw",@nobits
	.sectionflags	@""
	.align	16
